//
// Generated by NVIDIA NVVM Compiler
//
// Compiler Build ID: CL-36424714
// Cuda compilation tools, release 13.0, V13.0.88
// Based on NVVM 20.0.0
//

.version 9.0
.target sm_100
.address_size 64

	// .globl	_Z15device_init_arrIfEvPT_S0_y
.extern .shared .align 16 .b8 shared_convolution_shared_load_LoadType[];

.visible .entry _Z15device_init_arrIfEvPT_S0_y(
	.param .u64 .ptr .align 1 _Z15device_init_arrIfEvPT_S0_y_param_0,
	.param .f32 _Z15device_init_arrIfEvPT_S0_y_param_1,
	.param .u64 _Z15device_init_arrIfEvPT_S0_y_param_2
)
{
	.reg .pred 	%p<2>;
	.reg .b32 	%r<5>;
	.reg .b32 	%f<2>;
	.reg .b64 	%rd<7>;

	ld.param.u64 	%rd2, [_Z15device_init_arrIfEvPT_S0_y_param_0];
	ld.param.f32 	%f1, [_Z15device_init_arrIfEvPT_S0_y_param_1];
	ld.param.u64 	%rd3, [_Z15device_init_arrIfEvPT_S0_y_param_2];
	mov.u32 	%r1, %tid.x;
	mov.u32 	%r2, %ctaid.x;
	mov.u32 	%r3, %ntid.x;
	mad.lo.s32 	%r4, %r2, %r3, %r1;
	cvt.u64.u32 	%rd1, %r4;
	setp.le.u64 	%p1, %rd3, %rd1;
	@%p1 bra 	$L__BB0_2;
	cvta.to.global.u64 	%rd4, %rd2;
	shl.b64 	%rd5, %rd1, 2;
	add.s64 	%rd6, %rd4, %rd5;
	st.global.f32 	[%rd6], %f1;
$L__BB0_2:
	ret;

}
	// .globl	_Z33convolution_shared_with_reductionIf6float4Li1ELi32ELi2ELi2ELi4ELi13EEvPT_S2_S2_iiiiiiiii
.visible .entry _Z33convolution_shared_with_reductionIf6float4Li1ELi32ELi2ELi2ELi4ELi13EEvPT_S2_S2_iiiiiiiii(
	.param .u64 .ptr .align 1 _Z33convolution_shared_with_reductionIf6float4Li1ELi32ELi2ELi2ELi4ELi13EEvPT_S2_S2_iiiiiiiii_param_0,
	.param .u64 .ptr .align 1 _Z33convolution_shared_with_reductionIf6float4Li1ELi32ELi2ELi2ELi4ELi13EEvPT_S2_S2_iiiiiiiii_param_1,
	.param .u64 .ptr .align 1 _Z33convolution_shared_with_reductionIf6float4Li1ELi32ELi2ELi2ELi4ELi13EEvPT_S2_S2_iiiiiiiii_param_2,
	.param .u32 _Z33convolution_shared_with_reductionIf6float4Li1ELi32ELi2ELi2ELi4ELi13EEvPT_S2_S2_iiiiiiiii_param_3,
	.param .u32 _Z33convolution_shared_with_reductionIf6float4Li1ELi32ELi2ELi2ELi4ELi13EEvPT_S2_S2_iiiiiiiii_param_4,
	.param .u32 _Z33convolution_shared_with_reductionIf6float4Li1ELi32ELi2ELi2ELi4ELi13EEvPT_S2_S2_iiiiiiiii_param_5,
	.param .u32 _Z33convolution_shared_with_reductionIf6float4Li1ELi32ELi2ELi2ELi4ELi13EEvPT_S2_S2_iiiiiiiii_param_6,
	.param .u32 _Z33convolution_shared_with_reductionIf6float4Li1ELi32ELi2ELi2ELi4ELi13EEvPT_S2_S2_iiiiiiiii_param_7,
	.param .u32 _Z33convolution_shared_with_reductionIf6float4Li1ELi32ELi2ELi2ELi4ELi13EEvPT_S2_S2_iiiiiiiii_param_8,
	.param .u32 _Z33convolution_shared_with_reductionIf6float4Li1ELi32ELi2ELi2ELi4ELi13EEvPT_S2_S2_iiiiiiiii_param_9,
	.param .u32 _Z33convolution_shared_with_reductionIf6float4Li1ELi32ELi2ELi2ELi4ELi13EEvPT_S2_S2_iiiiiiiii_param_10,
	.param .u32 _Z33convolution_shared_with_reductionIf6float4Li1ELi32ELi2ELi2ELi4ELi13EEvPT_S2_S2_iiiiiiiii_param_11
)
{
	.reg .pred 	%p<263>;
	.reg .b16 	%rs<13>;
	.reg .b32 	%r<460>;
	.reg .b32 	%f<772>;
	.reg .b64 	%rd<120>;

	ld.param.u32 	%r37, [_Z33convolution_shared_with_reductionIf6float4Li1ELi32ELi2ELi2ELi4ELi13EEvPT_S2_S2_iiiiiiiii_param_3];
	ld.param.u32 	%r41, [_Z33convolution_shared_with_reductionIf6float4Li1ELi32ELi2ELi2ELi4ELi13EEvPT_S2_S2_iiiiiiiii_param_7];
	mov.u32 	%r46, %ctaid.x;
	shl.b32 	%r1, %r46, 5;
	mov.u32 	%r47, %ctaid.y;
	mul.lo.s32 	%r2, %r47, 26;
	mov.u32 	%r3, %ctaid.z;
	mov.u32 	%r4, %tid.x;
	mov.u32 	%r5, %tid.y;
	mov.u32 	%r6, %tid.z;
	setp.lt.s32 	%p1, %r37, 1;
	mov.f32 	%f720, 0f00000000;
	mov.f32 	%f721, %f720;
	mov.f32 	%f722, %f720;
	mov.f32 	%f723, %f720;
	mov.f32 	%f724, %f720;
	mov.f32 	%f725, %f720;
	mov.f32 	%f726, %f720;
	mov.f32 	%f727, %f720;
	mov.f32 	%f728, %f720;
	mov.f32 	%f729, %f720;
	mov.f32 	%f730, %f720;
	mov.f32 	%f731, %f720;
	mov.f32 	%f732, %f720;
	mov.f32 	%f733, %f720;
	mov.f32 	%f734, %f720;
	mov.f32 	%f735, %f720;
	mov.f32 	%f736, %f720;
	mov.f32 	%f737, %f720;
	mov.f32 	%f738, %f720;
	mov.f32 	%f739, %f720;
	mov.f32 	%f740, %f720;
	mov.f32 	%f741, %f720;
	mov.f32 	%f742, %f720;
	mov.f32 	%f743, %f720;
	mov.f32 	%f744, %f720;
	mov.f32 	%f745, %f720;
	mov.f32 	%f746, %f720;
	mov.f32 	%f747, %f720;
	mov.f32 	%f748, %f720;
	mov.f32 	%f749, %f720;
	mov.f32 	%f750, %f720;
	mov.f32 	%f751, %f720;
	mov.f32 	%f752, %f720;
	mov.f32 	%f753, %f720;
	mov.f32 	%f754, %f720;
	mov.f32 	%f755, %f720;
	mov.f32 	%f756, %f720;
	mov.f32 	%f757, %f720;
	mov.f32 	%f758, %f720;
	mov.f32 	%f759, %f720;
	mov.f32 	%f760, %f720;
	mov.f32 	%f761, %f720;
	mov.f32 	%f762, %f720;
	mov.f32 	%f763, %f720;
	mov.f32 	%f764, %f720;
	mov.f32 	%f765, %f720;
	mov.f32 	%f766, %f720;
	mov.f32 	%f767, %f720;
	mov.f32 	%f768, %f720;
	mov.f32 	%f769, %f720;
	mov.f32 	%f770, %f720;
	mov.f32 	%f771, %f720;
	@%p1 bra 	$L__BB1_3;
	ld.param.u32 	%r193, [_Z33convolution_shared_with_reductionIf6float4Li1ELi32ELi2ELi2ELi4ELi13EEvPT_S2_S2_iiiiiiiii_param_5];
	shl.b32 	%r48, %r5, 5;
	add.s32 	%r49, %r48, %r4;
	shl.b32 	%r50, %r6, 6;
	add.s32 	%r51, %r49, %r50;
	shl.b32 	%r52, %r51, 2;
	cvt.u16.u32 	%rs1, %r51;
	mul.hi.u16 	%rs2, %rs1, -7281;
	shr.u16 	%rs3, %rs2, 3;
	cvt.u32.u16 	%r53, %rs3;
	mul.lo.s16 	%rs4, %rs3, 9;
	sub.s16 	%rs5, %rs1, %rs4;
	shl.b16 	%rs6, %rs5, 2;
	cvt.u32.u16 	%r54, %rs6;
	add.s16 	%rs7, %rs1, 128;
	mul.hi.u16 	%rs8, %rs7, -7281;
	shr.u16 	%rs9, %rs8, 3;
	cvt.u32.u16 	%r55, %rs9;
	mul.lo.s16 	%rs10, %rs9, 9;
	sub.s16 	%rs11, %rs7, %rs10;
	shl.b16 	%rs12, %rs11, 2;
	cvt.u32.u16 	%r56, %rs12;
	mad.lo.s32 	%r459, %r41, %r3, %r52;
	neg.s32 	%r458, %r37;
	add.s32 	%r57, %r55, %r2;
	mad.lo.s32 	%r58, %r193, %r57, %r1;
	add.s32 	%r457, %r58, %r56;
	add.s32 	%r59, %r53, %r2;
	mad.lo.s32 	%r60, %r193, %r59, %r1;
	add.s32 	%r456, %r60, %r54;
	mov.f32 	%f720, 0f00000000;
$L__BB1_2:
	ld.param.u32 	%r195, [_Z33convolution_shared_with_reductionIf6float4Li1ELi32ELi2ELi2ELi4ELi13EEvPT_S2_S2_iiiiiiiii_param_6];
	ld.param.u32 	%r194, [_Z33convolution_shared_with_reductionIf6float4Li1ELi32ELi2ELi2ELi4ELi13EEvPT_S2_S2_iiiiiiiii_param_5];
	ld.param.u32 	%r192, [_Z33convolution_shared_with_reductionIf6float4Li1ELi32ELi2ELi2ELi4ELi13EEvPT_S2_S2_iiiiiiiii_param_4];
	ld.param.u64 	%rd118, [_Z33convolution_shared_with_reductionIf6float4Li1ELi32ELi2ELi2ELi4ELi13EEvPT_S2_S2_iiiiiiiii_param_1];
	ld.param.u64 	%rd117, [_Z33convolution_shared_with_reductionIf6float4Li1ELi32ELi2ELi2ELi4ELi13EEvPT_S2_S2_iiiiiiiii_param_0];
	cvta.to.global.u64 	%rd5, %rd117;
	mul.wide.s32 	%rd6, %r456, 4;
	add.s64 	%rd7, %rd5, %rd6;
	ld.global.nc.v4.f32 	{%f159, %f160, %f161, %f162}, [%rd7];
	mov.u32 	%r61, %tid.y;
	shl.b32 	%r62, %r61, 5;
	mov.u32 	%r63, %tid.x;
	add.s32 	%r64, %r62, %r63;
	mov.u32 	%r65, %tid.z;
	shl.b32 	%r66, %r65, 6;
	add.s32 	%r67, %r64, %r66;
	shl.b32 	%r68, %r67, 4;
	mov.u32 	%r69, shared_convolution_shared_load_LoadType;
	add.s32 	%r70, %r69, 4096;
	add.s32 	%r71, %r70, %r68;
	st.shared.v4.f32 	[%r71+-4096], {%f159, %f160, %f161, %f162};
	mul.wide.s32 	%rd8, %r457, 4;
	add.s64 	%rd9, %rd5, %rd8;
	ld.global.nc.v4.f32 	{%f163, %f164, %f165, %f166}, [%rd9];
	st.shared.v4.f32 	[%r71+-2048], {%f163, %f164, %f165, %f166};
	cvta.to.global.u64 	%rd10, %rd118;
	mul.wide.s32 	%rd11, %r459, 4;
	add.s64 	%rd12, %rd10, %rd11;
	ld.global.nc.v4.f32 	{%f167, %f168, %f169, %f170}, [%rd12];
	st.shared.v4.f32 	[%r71], {%f167, %f168, %f169, %f170};
	bar.sync 	0;
	mad.lo.s32 	%r72, %r61, 436, %r64;
	shl.b32 	%r73, %r72, 2;
	add.s32 	%r74, %r69, %r73;
	ld.shared.f32 	%f171, [%r74];
	mad.lo.s32 	%r75, %r65, 144, %r70;
	ld.shared.v4.f32 	{%f172, %f173, %f174, %f175}, [%r75];
	fma.rn.f32 	%f176, %f171, %f172, %f771;
	ld.shared.f32 	%f177, [%r74+4];
	fma.rn.f32 	%f178, %f177, %f173, %f176;
	ld.shared.f32 	%f179, [%r74+8];
	fma.rn.f32 	%f180, %f179, %f174, %f178;
	ld.shared.f32 	%f181, [%r74+144];
	fma.rn.f32 	%f182, %f181, %f175, %f180;
	ld.shared.f32 	%f183, [%r74+148];
	ld.shared.v4.f32 	{%f184, %f185, %f186, %f187}, [%r75+16];
	fma.rn.f32 	%f188, %f183, %f184, %f182;
	ld.shared.f32 	%f189, [%r74+152];
	fma.rn.f32 	%f190, %f189, %f185, %f188;
	ld.shared.f32 	%f191, [%r74+288];
	fma.rn.f32 	%f192, %f191, %f186, %f190;
	ld.shared.f32 	%f193, [%r74+292];
	fma.rn.f32 	%f194, %f193, %f187, %f192;
	ld.shared.f32 	%f195, [%r74+296];
	ld.shared.v4.f32 	{%f196, %f197, %f198, %f199}, [%r75+32];
	fma.rn.f32 	%f771, %f195, %f196, %f194;
	fma.rn.f32 	%f200, %f171, %f197, %f770;
	fma.rn.f32 	%f201, %f177, %f198, %f200;
	fma.rn.f32 	%f202, %f179, %f199, %f201;
	ld.shared.v4.f32 	{%f203, %f204, %f205, %f206}, [%r75+48];
	fma.rn.f32 	%f207, %f181, %f203, %f202;
	fma.rn.f32 	%f208, %f183, %f204, %f207;
	fma.rn.f32 	%f209, %f189, %f205, %f208;
	fma.rn.f32 	%f210, %f191, %f206, %f209;
	ld.shared.v4.f32 	{%f211, %f212, %f213, %f214}, [%r75+64];
	fma.rn.f32 	%f215, %f193, %f211, %f210;
	fma.rn.f32 	%f770, %f195, %f212, %f215;
	fma.rn.f32 	%f216, %f171, %f213, %f769;
	fma.rn.f32 	%f217, %f177, %f214, %f216;
	ld.shared.v4.f32 	{%f218, %f219, %f220, %f221}, [%r75+80];
	fma.rn.f32 	%f222, %f179, %f218, %f217;
	fma.rn.f32 	%f223, %f181, %f219, %f222;
	fma.rn.f32 	%f224, %f183, %f220, %f223;
	fma.rn.f32 	%f225, %f189, %f221, %f224;
	ld.shared.v4.f32 	{%f226, %f227, %f228, %f229}, [%r75+96];
	fma.rn.f32 	%f230, %f191, %f226, %f225;
	fma.rn.f32 	%f231, %f193, %f227, %f230;
	fma.rn.f32 	%f769, %f195, %f228, %f231;
	fma.rn.f32 	%f232, %f171, %f229, %f768;
	ld.shared.v4.f32 	{%f233, %f234, %f235, %f236}, [%r75+112];
	fma.rn.f32 	%f237, %f177, %f233, %f232;
	fma.rn.f32 	%f238, %f179, %f234, %f237;
	fma.rn.f32 	%f239, %f181, %f235, %f238;
	fma.rn.f32 	%f240, %f183, %f236, %f239;
	ld.shared.v4.f32 	{%f241, %f242, %f243, %f244}, [%r75+128];
	fma.rn.f32 	%f245, %f189, %f241, %f240;
	fma.rn.f32 	%f246, %f191, %f242, %f245;
	fma.rn.f32 	%f247, %f193, %f243, %f246;
	fma.rn.f32 	%f768, %f195, %f244, %f247;
	fma.rn.f32 	%f248, %f181, %f172, %f767;
	fma.rn.f32 	%f249, %f183, %f173, %f248;
	fma.rn.f32 	%f250, %f189, %f174, %f249;
	fma.rn.f32 	%f251, %f191, %f175, %f250;
	fma.rn.f32 	%f252, %f193, %f184, %f251;
	fma.rn.f32 	%f253, %f195, %f185, %f252;
	ld.shared.f32 	%f254, [%r74+432];
	fma.rn.f32 	%f255, %f254, %f186, %f253;
	ld.shared.f32 	%f256, [%r74+436];
	fma.rn.f32 	%f257, %f256, %f187, %f255;
	ld.shared.f32 	%f258, [%r74+440];
	fma.rn.f32 	%f767, %f258, %f196, %f257;
	fma.rn.f32 	%f259, %f181, %f197, %f766;
	fma.rn.f32 	%f260, %f183, %f198, %f259;
	fma.rn.f32 	%f261, %f189, %f199, %f260;
	fma.rn.f32 	%f262, %f191, %f203, %f261;
	fma.rn.f32 	%f263, %f193, %f204, %f262;
	fma.rn.f32 	%f264, %f195, %f205, %f263;
	fma.rn.f32 	%f265, %f254, %f206, %f264;
	fma.rn.f32 	%f266, %f256, %f211, %f265;
	fma.rn.f32 	%f766, %f258, %f212, %f266;
	fma.rn.f32 	%f267, %f181, %f213, %f765;
	fma.rn.f32 	%f268, %f183, %f214, %f267;
	fma.rn.f32 	%f269, %f189, %f218, %f268;
	fma.rn.f32 	%f270, %f191, %f219, %f269;
	fma.rn.f32 	%f271, %f193, %f220, %f270;
	fma.rn.f32 	%f272, %f195, %f221, %f271;
	fma.rn.f32 	%f273, %f254, %f226, %f272;
	fma.rn.f32 	%f274, %f256, %f227, %f273;
	fma.rn.f32 	%f765, %f258, %f228, %f274;
	fma.rn.f32 	%f275, %f181, %f229, %f764;
	fma.rn.f32 	%f276, %f183, %f233, %f275;
	fma.rn.f32 	%f277, %f189, %f234, %f276;
	fma.rn.f32 	%f278, %f191, %f235, %f277;
	fma.rn.f32 	%f279, %f193, %f236, %f278;
	fma.rn.f32 	%f280, %f195, %f241, %f279;
	fma.rn.f32 	%f281, %f254, %f242, %f280;
	fma.rn.f32 	%f282, %f256, %f243, %f281;
	fma.rn.f32 	%f764, %f258, %f244, %f282;
	fma.rn.f32 	%f283, %f191, %f172, %f763;
	fma.rn.f32 	%f284, %f193, %f173, %f283;
	fma.rn.f32 	%f285, %f195, %f174, %f284;
	fma.rn.f32 	%f286, %f254, %f175, %f285;
	fma.rn.f32 	%f287, %f256, %f184, %f286;
	fma.rn.f32 	%f288, %f258, %f185, %f287;
	ld.shared.f32 	%f289, [%r74+576];
	fma.rn.f32 	%f290, %f289, %f186, %f288;
	ld.shared.f32 	%f291, [%r74+580];
	fma.rn.f32 	%f292, %f291, %f187, %f290;
	ld.shared.f32 	%f293, [%r74+584];
	fma.rn.f32 	%f763, %f293, %f196, %f292;
	fma.rn.f32 	%f294, %f191, %f197, %f762;
	fma.rn.f32 	%f295, %f193, %f198, %f294;
	fma.rn.f32 	%f296, %f195, %f199, %f295;
	fma.rn.f32 	%f297, %f254, %f203, %f296;
	fma.rn.f32 	%f298, %f256, %f204, %f297;
	fma.rn.f32 	%f299, %f258, %f205, %f298;
	fma.rn.f32 	%f300, %f289, %f206, %f299;
	fma.rn.f32 	%f301, %f291, %f211, %f300;
	fma.rn.f32 	%f762, %f293, %f212, %f301;
	fma.rn.f32 	%f302, %f191, %f213, %f761;
	fma.rn.f32 	%f303, %f193, %f214, %f302;
	fma.rn.f32 	%f304, %f195, %f218, %f303;
	fma.rn.f32 	%f305, %f254, %f219, %f304;
	fma.rn.f32 	%f306, %f256, %f220, %f305;
	fma.rn.f32 	%f307, %f258, %f221, %f306;
	fma.rn.f32 	%f308, %f289, %f226, %f307;
	fma.rn.f32 	%f309, %f291, %f227, %f308;
	fma.rn.f32 	%f761, %f293, %f228, %f309;
	fma.rn.f32 	%f310, %f191, %f229, %f760;
	fma.rn.f32 	%f311, %f193, %f233, %f310;
	fma.rn.f32 	%f312, %f195, %f234, %f311;
	fma.rn.f32 	%f313, %f254, %f235, %f312;
	fma.rn.f32 	%f314, %f256, %f236, %f313;
	fma.rn.f32 	%f315, %f258, %f241, %f314;
	fma.rn.f32 	%f316, %f289, %f242, %f315;
	fma.rn.f32 	%f317, %f291, %f243, %f316;
	fma.rn.f32 	%f760, %f293, %f244, %f317;
	fma.rn.f32 	%f318, %f254, %f172, %f759;
	fma.rn.f32 	%f319, %f256, %f173, %f318;
	fma.rn.f32 	%f320, %f258, %f174, %f319;
	fma.rn.f32 	%f321, %f289, %f175, %f320;
	fma.rn.f32 	%f322, %f291, %f184, %f321;
	fma.rn.f32 	%f323, %f293, %f185, %f322;
	ld.shared.f32 	%f324, [%r74+720];
	fma.rn.f32 	%f325, %f324, %f186, %f323;
	ld.shared.f32 	%f326, [%r74+724];
	fma.rn.f32 	%f327, %f326, %f187, %f325;
	ld.shared.f32 	%f328, [%r74+728];
	fma.rn.f32 	%f759, %f328, %f196, %f327;
	fma.rn.f32 	%f329, %f254, %f197, %f758;
	fma.rn.f32 	%f330, %f256, %f198, %f329;
	fma.rn.f32 	%f331, %f258, %f199, %f330;
	fma.rn.f32 	%f332, %f289, %f203, %f331;
	fma.rn.f32 	%f333, %f291, %f204, %f332;
	fma.rn.f32 	%f334, %f293, %f205, %f333;
	fma.rn.f32 	%f335, %f324, %f206, %f334;
	fma.rn.f32 	%f336, %f326, %f211, %f335;
	fma.rn.f32 	%f758, %f328, %f212, %f336;
	fma.rn.f32 	%f337, %f254, %f213, %f757;
	fma.rn.f32 	%f338, %f256, %f214, %f337;
	fma.rn.f32 	%f339, %f258, %f218, %f338;
	fma.rn.f32 	%f340, %f289, %f219, %f339;
	fma.rn.f32 	%f341, %f291, %f220, %f340;
	fma.rn.f32 	%f342, %f293, %f221, %f341;
	fma.rn.f32 	%f343, %f324, %f226, %f342;
	fma.rn.f32 	%f344, %f326, %f227, %f343;
	fma.rn.f32 	%f757, %f328, %f228, %f344;
	fma.rn.f32 	%f345, %f254, %f229, %f756;
	fma.rn.f32 	%f346, %f256, %f233, %f345;
	fma.rn.f32 	%f347, %f258, %f234, %f346;
	fma.rn.f32 	%f348, %f289, %f235, %f347;
	fma.rn.f32 	%f349, %f291, %f236, %f348;
	fma.rn.f32 	%f350, %f293, %f241, %f349;
	fma.rn.f32 	%f351, %f324, %f242, %f350;
	fma.rn.f32 	%f352, %f326, %f243, %f351;
	fma.rn.f32 	%f756, %f328, %f244, %f352;
	fma.rn.f32 	%f353, %f289, %f172, %f755;
	fma.rn.f32 	%f354, %f291, %f173, %f353;
	fma.rn.f32 	%f355, %f293, %f174, %f354;
	fma.rn.f32 	%f356, %f324, %f175, %f355;
	fma.rn.f32 	%f357, %f326, %f184, %f356;
	fma.rn.f32 	%f358, %f328, %f185, %f357;
	ld.shared.f32 	%f359, [%r74+864];
	fma.rn.f32 	%f360, %f359, %f186, %f358;
	ld.shared.f32 	%f361, [%r74+868];
	fma.rn.f32 	%f362, %f361, %f187, %f360;
	ld.shared.f32 	%f363, [%r74+872];
	fma.rn.f32 	%f755, %f363, %f196, %f362;
	fma.rn.f32 	%f364, %f289, %f197, %f754;
	fma.rn.f32 	%f365, %f291, %f198, %f364;
	fma.rn.f32 	%f366, %f293, %f199, %f365;
	fma.rn.f32 	%f367, %f324, %f203, %f366;
	fma.rn.f32 	%f368, %f326, %f204, %f367;
	fma.rn.f32 	%f369, %f328, %f205, %f368;
	fma.rn.f32 	%f370, %f359, %f206, %f369;
	fma.rn.f32 	%f371, %f361, %f211, %f370;
	fma.rn.f32 	%f754, %f363, %f212, %f371;
	fma.rn.f32 	%f372, %f289, %f213, %f753;
	fma.rn.f32 	%f373, %f291, %f214, %f372;
	fma.rn.f32 	%f374, %f293, %f218, %f373;
	fma.rn.f32 	%f375, %f324, %f219, %f374;
	fma.rn.f32 	%f376, %f326, %f220, %f375;
	fma.rn.f32 	%f377, %f328, %f221, %f376;
	fma.rn.f32 	%f378, %f359, %f226, %f377;
	fma.rn.f32 	%f379, %f361, %f227, %f378;
	fma.rn.f32 	%f753, %f363, %f228, %f379;
	fma.rn.f32 	%f380, %f289, %f229, %f752;
	fma.rn.f32 	%f381, %f291, %f233, %f380;
	fma.rn.f32 	%f382, %f293, %f234, %f381;
	fma.rn.f32 	%f383, %f324, %f235, %f382;
	fma.rn.f32 	%f384, %f326, %f236, %f383;
	fma.rn.f32 	%f385, %f328, %f241, %f384;
	fma.rn.f32 	%f386, %f359, %f242, %f385;
	fma.rn.f32 	%f387, %f361, %f243, %f386;
	fma.rn.f32 	%f752, %f363, %f244, %f387;
	fma.rn.f32 	%f388, %f324, %f172, %f751;
	fma.rn.f32 	%f389, %f326, %f173, %f388;
	fma.rn.f32 	%f390, %f328, %f174, %f389;
	fma.rn.f32 	%f391, %f359, %f175, %f390;
	fma.rn.f32 	%f392, %f361, %f184, %f391;
	fma.rn.f32 	%f393, %f363, %f185, %f392;
	ld.shared.f32 	%f394, [%r74+1008];
	fma.rn.f32 	%f395, %f394, %f186, %f393;
	ld.shared.f32 	%f396, [%r74+1012];
	fma.rn.f32 	%f397, %f396, %f187, %f395;
	ld.shared.f32 	%f398, [%r74+1016];
	fma.rn.f32 	%f751, %f398, %f196, %f397;
	fma.rn.f32 	%f399, %f324, %f197, %f750;
	fma.rn.f32 	%f400, %f326, %f198, %f399;
	fma.rn.f32 	%f401, %f328, %f199, %f400;
	fma.rn.f32 	%f402, %f359, %f203, %f401;
	fma.rn.f32 	%f403, %f361, %f204, %f402;
	fma.rn.f32 	%f404, %f363, %f205, %f403;
	fma.rn.f32 	%f405, %f394, %f206, %f404;
	fma.rn.f32 	%f406, %f396, %f211, %f405;
	fma.rn.f32 	%f750, %f398, %f212, %f406;
	fma.rn.f32 	%f407, %f324, %f213, %f749;
	fma.rn.f32 	%f408, %f326, %f214, %f407;
	fma.rn.f32 	%f409, %f328, %f218, %f408;
	fma.rn.f32 	%f410, %f359, %f219, %f409;
	fma.rn.f32 	%f411, %f361, %f220, %f410;
	fma.rn.f32 	%f412, %f363, %f221, %f411;
	fma.rn.f32 	%f413, %f394, %f226, %f412;
	fma.rn.f32 	%f414, %f396, %f227, %f413;
	fma.rn.f32 	%f749, %f398, %f228, %f414;
	fma.rn.f32 	%f415, %f324, %f229, %f748;
	fma.rn.f32 	%f416, %f326, %f233, %f415;
	fma.rn.f32 	%f417, %f328, %f234, %f416;
	fma.rn.f32 	%f418, %f359, %f235, %f417;
	fma.rn.f32 	%f419, %f361, %f236, %f418;
	fma.rn.f32 	%f420, %f363, %f241, %f419;
	fma.rn.f32 	%f421, %f394, %f242, %f420;
	fma.rn.f32 	%f422, %f396, %f243, %f421;
	fma.rn.f32 	%f748, %f398, %f244, %f422;
	fma.rn.f32 	%f423, %f359, %f172, %f747;
	fma.rn.f32 	%f424, %f361, %f173, %f423;
	fma.rn.f32 	%f425, %f363, %f174, %f424;
	fma.rn.f32 	%f426, %f394, %f175, %f425;
	fma.rn.f32 	%f427, %f396, %f184, %f426;
	fma.rn.f32 	%f428, %f398, %f185, %f427;
	ld.shared.f32 	%f429, [%r74+1152];
	fma.rn.f32 	%f430, %f429, %f186, %f428;
	ld.shared.f32 	%f431, [%r74+1156];
	fma.rn.f32 	%f432, %f431, %f187, %f430;
	ld.shared.f32 	%f433, [%r74+1160];
	fma.rn.f32 	%f747, %f433, %f196, %f432;
	fma.rn.f32 	%f434, %f359, %f197, %f746;
	fma.rn.f32 	%f435, %f361, %f198, %f434;
	fma.rn.f32 	%f436, %f363, %f199, %f435;
	fma.rn.f32 	%f437, %f394, %f203, %f436;
	fma.rn.f32 	%f438, %f396, %f204, %f437;
	fma.rn.f32 	%f439, %f398, %f205, %f438;
	fma.rn.f32 	%f440, %f429, %f206, %f439;
	fma.rn.f32 	%f441, %f431, %f211, %f440;
	fma.rn.f32 	%f746, %f433, %f212, %f441;
	fma.rn.f32 	%f442, %f359, %f213, %f745;
	fma.rn.f32 	%f443, %f361, %f214, %f442;
	fma.rn.f32 	%f444, %f363, %f218, %f443;
	fma.rn.f32 	%f445, %f394, %f219, %f444;
	fma.rn.f32 	%f446, %f396, %f220, %f445;
	fma.rn.f32 	%f447, %f398, %f221, %f446;
	fma.rn.f32 	%f448, %f429, %f226, %f447;
	fma.rn.f32 	%f449, %f431, %f227, %f448;
	fma.rn.f32 	%f745, %f433, %f228, %f449;
	fma.rn.f32 	%f450, %f359, %f229, %f744;
	fma.rn.f32 	%f451, %f361, %f233, %f450;
	fma.rn.f32 	%f452, %f363, %f234, %f451;
	fma.rn.f32 	%f453, %f394, %f235, %f452;
	fma.rn.f32 	%f454, %f396, %f236, %f453;
	fma.rn.f32 	%f455, %f398, %f241, %f454;
	fma.rn.f32 	%f456, %f429, %f242, %f455;
	fma.rn.f32 	%f457, %f431, %f243, %f456;
	fma.rn.f32 	%f744, %f433, %f244, %f457;
	fma.rn.f32 	%f458, %f394, %f172, %f743;
	fma.rn.f32 	%f459, %f396, %f173, %f458;
	fma.rn.f32 	%f460, %f398, %f174, %f459;
	fma.rn.f32 	%f461, %f429, %f175, %f460;
	fma.rn.f32 	%f462, %f431, %f184, %f461;
	fma.rn.f32 	%f463, %f433, %f185, %f462;
	ld.shared.f32 	%f464, [%r74+1296];
	fma.rn.f32 	%f465, %f464, %f186, %f463;
	ld.shared.f32 	%f466, [%r74+1300];
	fma.rn.f32 	%f467, %f466, %f187, %f465;
	ld.shared.f32 	%f468, [%r74+1304];
	fma.rn.f32 	%f743, %f468, %f196, %f467;
	fma.rn.f32 	%f469, %f394, %f197, %f742;
	fma.rn.f32 	%f470, %f396, %f198, %f469;
	fma.rn.f32 	%f471, %f398, %f199, %f470;
	fma.rn.f32 	%f472, %f429, %f203, %f471;
	fma.rn.f32 	%f473, %f431, %f204, %f472;
	fma.rn.f32 	%f474, %f433, %f205, %f473;
	fma.rn.f32 	%f475, %f464, %f206, %f474;
	fma.rn.f32 	%f476, %f466, %f211, %f475;
	fma.rn.f32 	%f742, %f468, %f212, %f476;
	fma.rn.f32 	%f477, %f394, %f213, %f741;
	fma.rn.f32 	%f478, %f396, %f214, %f477;
	fma.rn.f32 	%f479, %f398, %f218, %f478;
	fma.rn.f32 	%f480, %f429, %f219, %f479;
	fma.rn.f32 	%f481, %f431, %f220, %f480;
	fma.rn.f32 	%f482, %f433, %f221, %f481;
	fma.rn.f32 	%f483, %f464, %f226, %f482;
	fma.rn.f32 	%f484, %f466, %f227, %f483;
	fma.rn.f32 	%f741, %f468, %f228, %f484;
	fma.rn.f32 	%f485, %f394, %f229, %f740;
	fma.rn.f32 	%f486, %f396, %f233, %f485;
	fma.rn.f32 	%f487, %f398, %f234, %f486;
	fma.rn.f32 	%f488, %f429, %f235, %f487;
	fma.rn.f32 	%f489, %f431, %f236, %f488;
	fma.rn.f32 	%f490, %f433, %f241, %f489;
	fma.rn.f32 	%f491, %f464, %f242, %f490;
	fma.rn.f32 	%f492, %f466, %f243, %f491;
	fma.rn.f32 	%f740, %f468, %f244, %f492;
	fma.rn.f32 	%f493, %f429, %f172, %f739;
	fma.rn.f32 	%f494, %f431, %f173, %f493;
	fma.rn.f32 	%f495, %f433, %f174, %f494;
	fma.rn.f32 	%f496, %f464, %f175, %f495;
	fma.rn.f32 	%f497, %f466, %f184, %f496;
	fma.rn.f32 	%f498, %f468, %f185, %f497;
	ld.shared.f32 	%f499, [%r74+1440];
	fma.rn.f32 	%f500, %f499, %f186, %f498;
	ld.shared.f32 	%f501, [%r74+1444];
	fma.rn.f32 	%f502, %f501, %f187, %f500;
	ld.shared.f32 	%f503, [%r74+1448];
	fma.rn.f32 	%f739, %f503, %f196, %f502;
	fma.rn.f32 	%f504, %f429, %f197, %f738;
	fma.rn.f32 	%f505, %f431, %f198, %f504;
	fma.rn.f32 	%f506, %f433, %f199, %f505;
	fma.rn.f32 	%f507, %f464, %f203, %f506;
	fma.rn.f32 	%f508, %f466, %f204, %f507;
	fma.rn.f32 	%f509, %f468, %f205, %f508;
	fma.rn.f32 	%f510, %f499, %f206, %f509;
	fma.rn.f32 	%f511, %f501, %f211, %f510;
	fma.rn.f32 	%f738, %f503, %f212, %f511;
	fma.rn.f32 	%f512, %f429, %f213, %f737;
	fma.rn.f32 	%f513, %f431, %f214, %f512;
	fma.rn.f32 	%f514, %f433, %f218, %f513;
	fma.rn.f32 	%f515, %f464, %f219, %f514;
	fma.rn.f32 	%f516, %f466, %f220, %f515;
	fma.rn.f32 	%f517, %f468, %f221, %f516;
	fma.rn.f32 	%f518, %f499, %f226, %f517;
	fma.rn.f32 	%f519, %f501, %f227, %f518;
	fma.rn.f32 	%f737, %f503, %f228, %f519;
	fma.rn.f32 	%f520, %f429, %f229, %f736;
	fma.rn.f32 	%f521, %f431, %f233, %f520;
	fma.rn.f32 	%f522, %f433, %f234, %f521;
	fma.rn.f32 	%f523, %f464, %f235, %f522;
	fma.rn.f32 	%f524, %f466, %f236, %f523;
	fma.rn.f32 	%f525, %f468, %f241, %f524;
	fma.rn.f32 	%f526, %f499, %f242, %f525;
	fma.rn.f32 	%f527, %f501, %f243, %f526;
	fma.rn.f32 	%f736, %f503, %f244, %f527;
	fma.rn.f32 	%f528, %f464, %f172, %f735;
	fma.rn.f32 	%f529, %f466, %f173, %f528;
	fma.rn.f32 	%f530, %f468, %f174, %f529;
	fma.rn.f32 	%f531, %f499, %f175, %f530;
	fma.rn.f32 	%f532, %f501, %f184, %f531;
	fma.rn.f32 	%f533, %f503, %f185, %f532;
	ld.shared.f32 	%f534, [%r74+1584];
	fma.rn.f32 	%f535, %f534, %f186, %f533;
	ld.shared.f32 	%f536, [%r74+1588];
	fma.rn.f32 	%f537, %f536, %f187, %f535;
	ld.shared.f32 	%f538, [%r74+1592];
	fma.rn.f32 	%f735, %f538, %f196, %f537;
	fma.rn.f32 	%f539, %f464, %f197, %f734;
	fma.rn.f32 	%f540, %f466, %f198, %f539;
	fma.rn.f32 	%f541, %f468, %f199, %f540;
	fma.rn.f32 	%f542, %f499, %f203, %f541;
	fma.rn.f32 	%f543, %f501, %f204, %f542;
	fma.rn.f32 	%f544, %f503, %f205, %f543;
	fma.rn.f32 	%f545, %f534, %f206, %f544;
	fma.rn.f32 	%f546, %f536, %f211, %f545;
	fma.rn.f32 	%f734, %f538, %f212, %f546;
	fma.rn.f32 	%f547, %f464, %f213, %f733;
	fma.rn.f32 	%f548, %f466, %f214, %f547;
	fma.rn.f32 	%f549, %f468, %f218, %f548;
	fma.rn.f32 	%f550, %f499, %f219, %f549;
	fma.rn.f32 	%f551, %f501, %f220, %f550;
	fma.rn.f32 	%f552, %f503, %f221, %f551;
	fma.rn.f32 	%f553, %f534, %f226, %f552;
	fma.rn.f32 	%f554, %f536, %f227, %f553;
	fma.rn.f32 	%f733, %f538, %f228, %f554;
	fma.rn.f32 	%f555, %f464, %f229, %f732;
	fma.rn.f32 	%f556, %f466, %f233, %f555;
	fma.rn.f32 	%f557, %f468, %f234, %f556;
	fma.rn.f32 	%f558, %f499, %f235, %f557;
	fma.rn.f32 	%f559, %f501, %f236, %f558;
	fma.rn.f32 	%f560, %f503, %f241, %f559;
	fma.rn.f32 	%f561, %f534, %f242, %f560;
	fma.rn.f32 	%f562, %f536, %f243, %f561;
	fma.rn.f32 	%f732, %f538, %f244, %f562;
	fma.rn.f32 	%f563, %f499, %f172, %f731;
	fma.rn.f32 	%f564, %f501, %f173, %f563;
	fma.rn.f32 	%f565, %f503, %f174, %f564;
	fma.rn.f32 	%f566, %f534, %f175, %f565;
	fma.rn.f32 	%f567, %f536, %f184, %f566;
	fma.rn.f32 	%f568, %f538, %f185, %f567;
	ld.shared.f32 	%f569, [%r74+1728];
	fma.rn.f32 	%f570, %f569, %f186, %f568;
	ld.shared.f32 	%f571, [%r74+1732];
	fma.rn.f32 	%f572, %f571, %f187, %f570;
	ld.shared.f32 	%f573, [%r74+1736];
	fma.rn.f32 	%f731, %f573, %f196, %f572;
	fma.rn.f32 	%f574, %f499, %f197, %f730;
	fma.rn.f32 	%f575, %f501, %f198, %f574;
	fma.rn.f32 	%f576, %f503, %f199, %f575;
	fma.rn.f32 	%f577, %f534, %f203, %f576;
	fma.rn.f32 	%f578, %f536, %f204, %f577;
	fma.rn.f32 	%f579, %f538, %f205, %f578;
	fma.rn.f32 	%f580, %f569, %f206, %f579;
	fma.rn.f32 	%f581, %f571, %f211, %f580;
	fma.rn.f32 	%f730, %f573, %f212, %f581;
	fma.rn.f32 	%f582, %f499, %f213, %f729;
	fma.rn.f32 	%f583, %f501, %f214, %f582;
	fma.rn.f32 	%f584, %f503, %f218, %f583;
	fma.rn.f32 	%f585, %f534, %f219, %f584;
	fma.rn.f32 	%f586, %f536, %f220, %f585;
	fma.rn.f32 	%f587, %f538, %f221, %f586;
	fma.rn.f32 	%f588, %f569, %f226, %f587;
	fma.rn.f32 	%f589, %f571, %f227, %f588;
	fma.rn.f32 	%f729, %f573, %f228, %f589;
	fma.rn.f32 	%f590, %f499, %f229, %f728;
	fma.rn.f32 	%f591, %f501, %f233, %f590;
	fma.rn.f32 	%f592, %f503, %f234, %f591;
	fma.rn.f32 	%f593, %f534, %f235, %f592;
	fma.rn.f32 	%f594, %f536, %f236, %f593;
	fma.rn.f32 	%f595, %f538, %f241, %f594;
	fma.rn.f32 	%f596, %f569, %f242, %f595;
	fma.rn.f32 	%f597, %f571, %f243, %f596;
	fma.rn.f32 	%f728, %f573, %f244, %f597;
	fma.rn.f32 	%f598, %f534, %f172, %f727;
	fma.rn.f32 	%f599, %f536, %f173, %f598;
	fma.rn.f32 	%f600, %f538, %f174, %f599;
	fma.rn.f32 	%f601, %f569, %f175, %f600;
	fma.rn.f32 	%f602, %f571, %f184, %f601;
	fma.rn.f32 	%f603, %f573, %f185, %f602;
	ld.shared.f32 	%f604, [%r74+1872];
	fma.rn.f32 	%f605, %f604, %f186, %f603;
	ld.shared.f32 	%f606, [%r74+1876];
	fma.rn.f32 	%f607, %f606, %f187, %f605;
	ld.shared.f32 	%f608, [%r74+1880];
	fma.rn.f32 	%f727, %f608, %f196, %f607;
	fma.rn.f32 	%f609, %f534, %f197, %f726;
	fma.rn.f32 	%f610, %f536, %f198, %f609;
	fma.rn.f32 	%f611, %f538, %f199, %f610;
	fma.rn.f32 	%f612, %f569, %f203, %f611;
	fma.rn.f32 	%f613, %f571, %f204, %f612;
	fma.rn.f32 	%f614, %f573, %f205, %f613;
	fma.rn.f32 	%f615, %f604, %f206, %f614;
	fma.rn.f32 	%f616, %f606, %f211, %f615;
	fma.rn.f32 	%f726, %f608, %f212, %f616;
	fma.rn.f32 	%f617, %f534, %f213, %f725;
	fma.rn.f32 	%f618, %f536, %f214, %f617;
	fma.rn.f32 	%f619, %f538, %f218, %f618;
	fma.rn.f32 	%f620, %f569, %f219, %f619;
	fma.rn.f32 	%f621, %f571, %f220, %f620;
	fma.rn.f32 	%f622, %f573, %f221, %f621;
	fma.rn.f32 	%f623, %f604, %f226, %f622;
	fma.rn.f32 	%f624, %f606, %f227, %f623;
	fma.rn.f32 	%f725, %f608, %f228, %f624;
	fma.rn.f32 	%f625, %f534, %f229, %f724;
	fma.rn.f32 	%f626, %f536, %f233, %f625;
	fma.rn.f32 	%f627, %f538, %f234, %f626;
	fma.rn.f32 	%f628, %f569, %f235, %f627;
	fma.rn.f32 	%f629, %f571, %f236, %f628;
	fma.rn.f32 	%f630, %f573, %f241, %f629;
	fma.rn.f32 	%f631, %f604, %f242, %f630;
	fma.rn.f32 	%f632, %f606, %f243, %f631;
	fma.rn.f32 	%f724, %f608, %f244, %f632;
	fma.rn.f32 	%f633, %f569, %f172, %f723;
	fma.rn.f32 	%f634, %f571, %f173, %f633;
	fma.rn.f32 	%f635, %f573, %f174, %f634;
	fma.rn.f32 	%f636, %f604, %f175, %f635;
	fma.rn.f32 	%f637, %f606, %f184, %f636;
	fma.rn.f32 	%f638, %f608, %f185, %f637;
	ld.shared.f32 	%f639, [%r74+2016];
	fma.rn.f32 	%f640, %f639, %f186, %f638;
	ld.shared.f32 	%f641, [%r74+2020];
	fma.rn.f32 	%f642, %f641, %f187, %f640;
	ld.shared.f32 	%f643, [%r74+2024];
	fma.rn.f32 	%f723, %f643, %f196, %f642;
	fma.rn.f32 	%f644, %f569, %f197, %f722;
	fma.rn.f32 	%f645, %f571, %f198, %f644;
	fma.rn.f32 	%f646, %f573, %f199, %f645;
	fma.rn.f32 	%f647, %f604, %f203, %f646;
	fma.rn.f32 	%f648, %f606, %f204, %f647;
	fma.rn.f32 	%f649, %f608, %f205, %f648;
	fma.rn.f32 	%f650, %f639, %f206, %f649;
	fma.rn.f32 	%f651, %f641, %f211, %f650;
	fma.rn.f32 	%f722, %f643, %f212, %f651;
	fma.rn.f32 	%f652, %f569, %f213, %f721;
	fma.rn.f32 	%f653, %f571, %f214, %f652;
	fma.rn.f32 	%f654, %f573, %f218, %f653;
	fma.rn.f32 	%f655, %f604, %f219, %f654;
	fma.rn.f32 	%f656, %f606, %f220, %f655;
	fma.rn.f32 	%f657, %f608, %f221, %f656;
	fma.rn.f32 	%f658, %f639, %f226, %f657;
	fma.rn.f32 	%f659, %f641, %f227, %f658;
	fma.rn.f32 	%f721, %f643, %f228, %f659;
	fma.rn.f32 	%f660, %f569, %f229, %f720;
	fma.rn.f32 	%f661, %f571, %f233, %f660;
	fma.rn.f32 	%f662, %f573, %f234, %f661;
	fma.rn.f32 	%f663, %f604, %f235, %f662;
	fma.rn.f32 	%f664, %f606, %f236, %f663;
	fma.rn.f32 	%f665, %f608, %f241, %f664;
	fma.rn.f32 	%f666, %f639, %f242, %f665;
	fma.rn.f32 	%f667, %f641, %f243, %f666;
	fma.rn.f32 	%f720, %f643, %f244, %f667;
	bar.sync 	0;
	add.s32 	%r459, %r459, %r195;
	add.s32 	%r458, %r458, 1;
	setp.ne.s32 	%p2, %r458, 0;
	mul.lo.s32 	%r76, %r194, %r192;
	add.s32 	%r457, %r457, %r76;
	add.s32 	%r456, %r456, %r76;
	@%p2 bra 	$L__BB1_2;
$L__BB1_3:
	ld.param.u32 	%r300, [_Z33convolution_shared_with_reductionIf6float4Li1ELi32ELi2ELi2ELi4ELi13EEvPT_S2_S2_iiiiiiiii_param_10];
	ld.param.u32 	%r248, [_Z33convolution_shared_with_reductionIf6float4Li1ELi32ELi2ELi2ELi4ELi13EEvPT_S2_S2_iiiiiiiii_param_9];
	ld.param.u32 	%r196, [_Z33convolution_shared_with_reductionIf6float4Li1ELi32ELi2ELi2ELi4ELi13EEvPT_S2_S2_iiiiiiiii_param_8];
	ld.param.u64 	%rd119, [_Z33convolution_shared_with_reductionIf6float4Li1ELi32ELi2ELi2ELi4ELi13EEvPT_S2_S2_iiiiiiiii_param_2];
	cvta.to.global.u64 	%rd1, %rd119;
	mov.u32 	%r77, %tid.y;
	mul.lo.s32 	%r78, %r77, 13;
	mov.u32 	%r79, %ctaid.y;
	mad.lo.s32 	%r80, %r79, 26, %r78;
	mov.u32 	%r81, %ctaid.z;
	shl.b32 	%r82, %r81, 3;
	mov.u32 	%r83, %tid.z;
	shl.b32 	%r84, %r83, 2;
	add.s32 	%r20, %r82, %r84;
	mov.u32 	%r85, %tid.x;
	mov.u32 	%r86, %ctaid.x;
	shl.b32 	%r87, %r86, 5;
	add.s32 	%r21, %r87, %r85;
	setp.ge.u32 	%p3, %r21, %r248;
	setp.ge.s32 	%p4, %r80, %r300;
	setp.ge.s32 	%p5, %r20, %r196;
	or.pred  	%p6, %p5, %p4;
	or.pred  	%p7, %p3, %p6;
	@%p7 bra 	$L__BB1_5;
	ld.param.u32 	%r404, [_Z33convolution_shared_with_reductionIf6float4Li1ELi32ELi2ELi2ELi4ELi13EEvPT_S2_S2_iiiiiiiii_param_11];
	ld.param.u32 	%r301, [_Z33convolution_shared_with_reductionIf6float4Li1ELi32ELi2ELi2ELi4ELi13EEvPT_S2_S2_iiiiiiiii_param_10];
	mad.lo.s32 	%r88, %r20, %r301, %r80;
	mad.lo.s32 	%r89, %r88, %r404, %r21;
	mul.wide.s32 	%rd13, %r89, 4;
	add.s64 	%rd14, %rd1, %rd13;
	st.global.f32 	[%rd14], %f771;
$L__BB1_5:
	ld.param.u32 	%r302, [_Z33convolution_shared_with_reductionIf6float4Li1ELi32ELi2ELi2ELi4ELi13EEvPT_S2_S2_iiiiiiiii_param_10];
	ld.param.u32 	%r249, [_Z33convolution_shared_with_reductionIf6float4Li1ELi32ELi2ELi2ELi4ELi13EEvPT_S2_S2_iiiiiiiii_param_9];
	ld.param.u32 	%r197, [_Z33convolution_shared_with_reductionIf6float4Li1ELi32ELi2ELi2ELi4ELi13EEvPT_S2_S2_iiiiiiiii_param_8];
	setp.ge.s32 	%p8, %r80, %r302;
	setp.ge.u32 	%p9, %r21, %r249;
	add.s32 	%r22, %r20, 1;
	setp.ge.s32 	%p10, %r22, %r197;
	or.pred  	%p11, %p10, %p8;
	or.pred  	%p12, %p9, %p11;
	@%p12 bra 	$L__BB1_7;
	ld.param.u32 	%r405, [_Z33convolution_shared_with_reductionIf6float4Li1ELi32ELi2ELi2ELi4ELi13EEvPT_S2_S2_iiiiiiiii_param_11];
	ld.param.u32 	%r303, [_Z33convolution_shared_with_reductionIf6float4Li1ELi32ELi2ELi2ELi4ELi13EEvPT_S2_S2_iiiiiiiii_param_10];
	mad.lo.s32 	%r90, %r22, %r303, %r80;
	mad.lo.s32 	%r91, %r90, %r405, %r21;
	mul.wide.s32 	%rd15, %r91, 4;
	add.s64 	%rd16, %rd1, %rd15;
	st.global.f32 	[%rd16], %f770;
$L__BB1_7:
	ld.param.u32 	%r304, [_Z33convolution_shared_with_reductionIf6float4Li1ELi32ELi2ELi2ELi4ELi13EEvPT_S2_S2_iiiiiiiii_param_10];
	ld.param.u32 	%r250, [_Z33convolution_shared_with_reductionIf6float4Li1ELi32ELi2ELi2ELi4ELi13EEvPT_S2_S2_iiiiiiiii_param_9];
	ld.param.u32 	%r198, [_Z33convolution_shared_with_reductionIf6float4Li1ELi32ELi2ELi2ELi4ELi13EEvPT_S2_S2_iiiiiiiii_param_8];
	setp.ge.s32 	%p13, %r80, %r304;
	setp.ge.u32 	%p14, %r21, %r250;
	add.s32 	%r23, %r20, 2;
	setp.ge.s32 	%p15, %r23, %r198;
	or.pred  	%p16, %p15, %p13;
	or.pred  	%p17, %p14, %p16;
	@%p17 bra 	$L__BB1_9;
	ld.param.u32 	%r406, [_Z33convolution_shared_with_reductionIf6float4Li1ELi32ELi2ELi2ELi4ELi13EEvPT_S2_S2_iiiiiiiii_param_11];
	ld.param.u32 	%r305, [_Z33convolution_shared_with_reductionIf6float4Li1ELi32ELi2ELi2ELi4ELi13EEvPT_S2_S2_iiiiiiiii_param_10];
	mad.lo.s32 	%r92, %r23, %r305, %r80;
	mad.lo.s32 	%r93, %r92, %r406, %r21;
	mul.wide.s32 	%rd17, %r93, 4;
	add.s64 	%rd18, %rd1, %rd17;
	st.global.f32 	[%rd18], %f769;
$L__BB1_9:
	ld.param.u32 	%r306, [_Z33convolution_shared_with_reductionIf6float4Li1ELi32ELi2ELi2ELi4ELi13EEvPT_S2_S2_iiiiiiiii_param_10];
	ld.param.u32 	%r251, [_Z33convolution_shared_with_reductionIf6float4Li1ELi32ELi2ELi2ELi4ELi13EEvPT_S2_S2_iiiiiiiii_param_9];
	ld.param.u32 	%r199, [_Z33convolution_shared_with_reductionIf6float4Li1ELi32ELi2ELi2ELi4ELi13EEvPT_S2_S2_iiiiiiiii_param_8];
	setp.ge.s32 	%p18, %r80, %r306;
	setp.ge.u32 	%p19, %r21, %r251;
	add.s32 	%r24, %r20, 3;
	setp.ge.s32 	%p20, %r24, %r199;
	or.pred  	%p21, %p20, %p18;
	or.pred  	%p22, %p19, %p21;
	@%p22 bra 	$L__BB1_11;
	ld.param.u32 	%r407, [_Z33convolution_shared_with_reductionIf6float4Li1ELi32ELi2ELi2ELi4ELi13EEvPT_S2_S2_iiiiiiiii_param_11];
	ld.param.u32 	%r307, [_Z33convolution_shared_with_reductionIf6float4Li1ELi32ELi2ELi2ELi4ELi13EEvPT_S2_S2_iiiiiiiii_param_10];
	mad.lo.s32 	%r94, %r24, %r307, %r80;
	mad.lo.s32 	%r95, %r94, %r407, %r21;
	mul.wide.s32 	%rd19, %r95, 4;
	add.s64 	%rd20, %rd1, %rd19;
	st.global.f32 	[%rd20], %f768;
$L__BB1_11:
	ld.param.u32 	%r308, [_Z33convolution_shared_with_reductionIf6float4Li1ELi32ELi2ELi2ELi4ELi13EEvPT_S2_S2_iiiiiiiii_param_10];
	ld.param.u32 	%r252, [_Z33convolution_shared_with_reductionIf6float4Li1ELi32ELi2ELi2ELi4ELi13EEvPT_S2_S2_iiiiiiiii_param_9];
	ld.param.u32 	%r200, [_Z33convolution_shared_with_reductionIf6float4Li1ELi32ELi2ELi2ELi4ELi13EEvPT_S2_S2_iiiiiiiii_param_8];
	setp.ge.s32 	%p23, %r20, %r200;
	setp.ge.u32 	%p24, %r21, %r252;
	add.s32 	%r25, %r80, 1;
	setp.ge.s32 	%p25, %r25, %r308;
	or.pred  	%p26, %p23, %p25;
	or.pred  	%p27, %p24, %p26;
	@%p27 bra 	$L__BB1_13;
	ld.param.u32 	%r408, [_Z33convolution_shared_with_reductionIf6float4Li1ELi32ELi2ELi2ELi4ELi13EEvPT_S2_S2_iiiiiiiii_param_11];
	ld.param.u32 	%r309, [_Z33convolution_shared_with_reductionIf6float4Li1ELi32ELi2ELi2ELi4ELi13EEvPT_S2_S2_iiiiiiiii_param_10];
	mad.lo.s32 	%r96, %r20, %r309, %r25;
	mad.lo.s32 	%r97, %r96, %r408, %r21;
	mul.wide.s32 	%rd21, %r97, 4;
	add.s64 	%rd22, %rd1, %rd21;
	st.global.f32 	[%rd22], %f767;
$L__BB1_13:
	ld.param.u32 	%r310, [_Z33convolution_shared_with_reductionIf6float4Li1ELi32ELi2ELi2ELi4ELi13EEvPT_S2_S2_iiiiiiiii_param_10];
	ld.param.u32 	%r253, [_Z33convolution_shared_with_reductionIf6float4Li1ELi32ELi2ELi2ELi4ELi13EEvPT_S2_S2_iiiiiiiii_param_9];
	ld.param.u32 	%r201, [_Z33convolution_shared_with_reductionIf6float4Li1ELi32ELi2ELi2ELi4ELi13EEvPT_S2_S2_iiiiiiiii_param_8];
	setp.ge.s32 	%p28, %r25, %r310;
	setp.ge.s32 	%p29, %r22, %r201;
	setp.ge.u32 	%p30, %r21, %r253;
	or.pred  	%p31, %p29, %p28;
	or.pred  	%p32, %p30, %p31;
	@%p32 bra 	$L__BB1_15;
	ld.param.u32 	%r409, [_Z33convolution_shared_with_reductionIf6float4Li1ELi32ELi2ELi2ELi4ELi13EEvPT_S2_S2_iiiiiiiii_param_11];
	ld.param.u32 	%r311, [_Z33convolution_shared_with_reductionIf6float4Li1ELi32ELi2ELi2ELi4ELi13EEvPT_S2_S2_iiiiiiiii_param_10];
	mad.lo.s32 	%r98, %r22, %r311, %r25;
	mad.lo.s32 	%r99, %r98, %r409, %r21;
	mul.wide.s32 	%rd23, %r99, 4;
	add.s64 	%rd24, %rd1, %rd23;
	st.global.f32 	[%rd24], %f766;
$L__BB1_15:
	ld.param.u32 	%r312, [_Z33convolution_shared_with_reductionIf6float4Li1ELi32ELi2ELi2ELi4ELi13EEvPT_S2_S2_iiiiiiiii_param_10];
	ld.param.u32 	%r254, [_Z33convolution_shared_with_reductionIf6float4Li1ELi32ELi2ELi2ELi4ELi13EEvPT_S2_S2_iiiiiiiii_param_9];
	ld.param.u32 	%r202, [_Z33convolution_shared_with_reductionIf6float4Li1ELi32ELi2ELi2ELi4ELi13EEvPT_S2_S2_iiiiiiiii_param_8];
	setp.ge.s32 	%p33, %r25, %r312;
	setp.ge.s32 	%p34, %r23, %r202;
	setp.ge.u32 	%p35, %r21, %r254;
	or.pred  	%p36, %p34, %p33;
	or.pred  	%p37, %p35, %p36;
	@%p37 bra 	$L__BB1_17;
	ld.param.u32 	%r410, [_Z33convolution_shared_with_reductionIf6float4Li1ELi32ELi2ELi2ELi4ELi13EEvPT_S2_S2_iiiiiiiii_param_11];
	ld.param.u32 	%r313, [_Z33convolution_shared_with_reductionIf6float4Li1ELi32ELi2ELi2ELi4ELi13EEvPT_S2_S2_iiiiiiiii_param_10];
	mad.lo.s32 	%r100, %r23, %r313, %r25;
	mad.lo.s32 	%r101, %r100, %r410, %r21;
	mul.wide.s32 	%rd25, %r101, 4;
	add.s64 	%rd26, %rd1, %rd25;
	st.global.f32 	[%rd26], %f765;
$L__BB1_17:
	ld.param.u32 	%r314, [_Z33convolution_shared_with_reductionIf6float4Li1ELi32ELi2ELi2ELi4ELi13EEvPT_S2_S2_iiiiiiiii_param_10];
	ld.param.u32 	%r255, [_Z33convolution_shared_with_reductionIf6float4Li1ELi32ELi2ELi2ELi4ELi13EEvPT_S2_S2_iiiiiiiii_param_9];
	ld.param.u32 	%r203, [_Z33convolution_shared_with_reductionIf6float4Li1ELi32ELi2ELi2ELi4ELi13EEvPT_S2_S2_iiiiiiiii_param_8];
	setp.ge.s32 	%p38, %r25, %r314;
	setp.ge.s32 	%p39, %r24, %r203;
	setp.ge.u32 	%p40, %r21, %r255;
	or.pred  	%p41, %p39, %p38;
	or.pred  	%p42, %p40, %p41;
	@%p42 bra 	$L__BB1_19;
	ld.param.u32 	%r411, [_Z33convolution_shared_with_reductionIf6float4Li1ELi32ELi2ELi2ELi4ELi13EEvPT_S2_S2_iiiiiiiii_param_11];
	ld.param.u32 	%r315, [_Z33convolution_shared_with_reductionIf6float4Li1ELi32ELi2ELi2ELi4ELi13EEvPT_S2_S2_iiiiiiiii_param_10];
	mad.lo.s32 	%r102, %r24, %r315, %r25;
	mad.lo.s32 	%r103, %r102, %r411, %r21;
	mul.wide.s32 	%rd27, %r103, 4;
	add.s64 	%rd28, %rd1, %rd27;
	st.global.f32 	[%rd28], %f764;
$L__BB1_19:
	ld.param.u32 	%r316, [_Z33convolution_shared_with_reductionIf6float4Li1ELi32ELi2ELi2ELi4ELi13EEvPT_S2_S2_iiiiiiiii_param_10];
	ld.param.u32 	%r256, [_Z33convolution_shared_with_reductionIf6float4Li1ELi32ELi2ELi2ELi4ELi13EEvPT_S2_S2_iiiiiiiii_param_9];
	ld.param.u32 	%r204, [_Z33convolution_shared_with_reductionIf6float4Li1ELi32ELi2ELi2ELi4ELi13EEvPT_S2_S2_iiiiiiiii_param_8];
	setp.ge.s32 	%p43, %r20, %r204;
	setp.ge.u32 	%p44, %r21, %r256;
	add.s32 	%r26, %r80, 2;
	setp.ge.s32 	%p45, %r26, %r316;
	or.pred  	%p46, %p43, %p45;
	or.pred  	%p47, %p44, %p46;
	@%p47 bra 	$L__BB1_21;
	ld.param.u32 	%r412, [_Z33convolution_shared_with_reductionIf6float4Li1ELi32ELi2ELi2ELi4ELi13EEvPT_S2_S2_iiiiiiiii_param_11];
	ld.param.u32 	%r317, [_Z33convolution_shared_with_reductionIf6float4Li1ELi32ELi2ELi2ELi4ELi13EEvPT_S2_S2_iiiiiiiii_param_10];
	mad.lo.s32 	%r104, %r20, %r317, %r26;
	mad.lo.s32 	%r105, %r104, %r412, %r21;
	mul.wide.s32 	%rd29, %r105, 4;
	add.s64 	%rd30, %rd1, %rd29;
	st.global.f32 	[%rd30], %f763;
$L__BB1_21:
	ld.param.u32 	%r318, [_Z33convolution_shared_with_reductionIf6float4Li1ELi32ELi2ELi2ELi4ELi13EEvPT_S2_S2_iiiiiiiii_param_10];
	ld.param.u32 	%r257, [_Z33convolution_shared_with_reductionIf6float4Li1ELi32ELi2ELi2ELi4ELi13EEvPT_S2_S2_iiiiiiiii_param_9];
	ld.param.u32 	%r205, [_Z33convolution_shared_with_reductionIf6float4Li1ELi32ELi2ELi2ELi4ELi13EEvPT_S2_S2_iiiiiiiii_param_8];
	setp.ge.s32 	%p48, %r26, %r318;
	setp.ge.s32 	%p49, %r22, %r205;
	setp.ge.u32 	%p50, %r21, %r257;
	or.pred  	%p51, %p49, %p48;
	or.pred  	%p52, %p50, %p51;
	@%p52 bra 	$L__BB1_23;
	ld.param.u32 	%r413, [_Z33convolution_shared_with_reductionIf6float4Li1ELi32ELi2ELi2ELi4ELi13EEvPT_S2_S2_iiiiiiiii_param_11];
	ld.param.u32 	%r319, [_Z33convolution_shared_with_reductionIf6float4Li1ELi32ELi2ELi2ELi4ELi13EEvPT_S2_S2_iiiiiiiii_param_10];
	mad.lo.s32 	%r106, %r22, %r319, %r26;
	mad.lo.s32 	%r107, %r106, %r413, %r21;
	mul.wide.s32 	%rd31, %r107, 4;
	add.s64 	%rd32, %rd1, %rd31;
	st.global.f32 	[%rd32], %f762;
$L__BB1_23:
	ld.param.u32 	%r320, [_Z33convolution_shared_with_reductionIf6float4Li1ELi32ELi2ELi2ELi4ELi13EEvPT_S2_S2_iiiiiiiii_param_10];
	ld.param.u32 	%r258, [_Z33convolution_shared_with_reductionIf6float4Li1ELi32ELi2ELi2ELi4ELi13EEvPT_S2_S2_iiiiiiiii_param_9];
	ld.param.u32 	%r206, [_Z33convolution_shared_with_reductionIf6float4Li1ELi32ELi2ELi2ELi4ELi13EEvPT_S2_S2_iiiiiiiii_param_8];
	setp.ge.s32 	%p53, %r26, %r320;
	setp.ge.s32 	%p54, %r23, %r206;
	setp.ge.u32 	%p55, %r21, %r258;
	or.pred  	%p56, %p54, %p53;
	or.pred  	%p57, %p55, %p56;
	@%p57 bra 	$L__BB1_25;
	ld.param.u32 	%r414, [_Z33convolution_shared_with_reductionIf6float4Li1ELi32ELi2ELi2ELi4ELi13EEvPT_S2_S2_iiiiiiiii_param_11];
	ld.param.u32 	%r321, [_Z33convolution_shared_with_reductionIf6float4Li1ELi32ELi2ELi2ELi4ELi13EEvPT_S2_S2_iiiiiiiii_param_10];
	mad.lo.s32 	%r108, %r23, %r321, %r26;
	mad.lo.s32 	%r109, %r108, %r414, %r21;
	mul.wide.s32 	%rd33, %r109, 4;
	add.s64 	%rd34, %rd1, %rd33;
	st.global.f32 	[%rd34], %f761;
$L__BB1_25:
	ld.param.u32 	%r322, [_Z33convolution_shared_with_reductionIf6float4Li1ELi32ELi2ELi2ELi4ELi13EEvPT_S2_S2_iiiiiiiii_param_10];
	ld.param.u32 	%r259, [_Z33convolution_shared_with_reductionIf6float4Li1ELi32ELi2ELi2ELi4ELi13EEvPT_S2_S2_iiiiiiiii_param_9];
	ld.param.u32 	%r207, [_Z33convolution_shared_with_reductionIf6float4Li1ELi32ELi2ELi2ELi4ELi13EEvPT_S2_S2_iiiiiiiii_param_8];
	setp.ge.s32 	%p58, %r26, %r322;
	setp.ge.s32 	%p59, %r24, %r207;
	setp.ge.u32 	%p60, %r21, %r259;
	or.pred  	%p61, %p59, %p58;
	or.pred  	%p62, %p60, %p61;
	@%p62 bra 	$L__BB1_27;
	ld.param.u32 	%r415, [_Z33convolution_shared_with_reductionIf6float4Li1ELi32ELi2ELi2ELi4ELi13EEvPT_S2_S2_iiiiiiiii_param_11];
	ld.param.u32 	%r323, [_Z33convolution_shared_with_reductionIf6float4Li1ELi32ELi2ELi2ELi4ELi13EEvPT_S2_S2_iiiiiiiii_param_10];
	mad.lo.s32 	%r110, %r24, %r323, %r26;
	mad.lo.s32 	%r111, %r110, %r415, %r21;
	mul.wide.s32 	%rd35, %r111, 4;
	add.s64 	%rd36, %rd1, %rd35;
	st.global.f32 	[%rd36], %f760;
$L__BB1_27:
	ld.param.u32 	%r324, [_Z33convolution_shared_with_reductionIf6float4Li1ELi32ELi2ELi2ELi4ELi13EEvPT_S2_S2_iiiiiiiii_param_10];
	ld.param.u32 	%r260, [_Z33convolution_shared_with_reductionIf6float4Li1ELi32ELi2ELi2ELi4ELi13EEvPT_S2_S2_iiiiiiiii_param_9];
	ld.param.u32 	%r208, [_Z33convolution_shared_with_reductionIf6float4Li1ELi32ELi2ELi2ELi4ELi13EEvPT_S2_S2_iiiiiiiii_param_8];
	setp.ge.s32 	%p63, %r20, %r208;
	setp.ge.u32 	%p64, %r21, %r260;
	add.s32 	%r27, %r80, 3;
	setp.ge.s32 	%p65, %r27, %r324;
	or.pred  	%p66, %p63, %p65;
	or.pred  	%p67, %p64, %p66;
	@%p67 bra 	$L__BB1_29;
	ld.param.u32 	%r416, [_Z33convolution_shared_with_reductionIf6float4Li1ELi32ELi2ELi2ELi4ELi13EEvPT_S2_S2_iiiiiiiii_param_11];
	ld.param.u32 	%r325, [_Z33convolution_shared_with_reductionIf6float4Li1ELi32ELi2ELi2ELi4ELi13EEvPT_S2_S2_iiiiiiiii_param_10];
	mad.lo.s32 	%r112, %r20, %r325, %r27;
	mad.lo.s32 	%r113, %r112, %r416, %r21;
	mul.wide.s32 	%rd37, %r113, 4;
	add.s64 	%rd38, %rd1, %rd37;
	st.global.f32 	[%rd38], %f759;
$L__BB1_29:
	ld.param.u32 	%r326, [_Z33convolution_shared_with_reductionIf6float4Li1ELi32ELi2ELi2ELi4ELi13EEvPT_S2_S2_iiiiiiiii_param_10];
	ld.param.u32 	%r261, [_Z33convolution_shared_with_reductionIf6float4Li1ELi32ELi2ELi2ELi4ELi13EEvPT_S2_S2_iiiiiiiii_param_9];
	ld.param.u32 	%r209, [_Z33convolution_shared_with_reductionIf6float4Li1ELi32ELi2ELi2ELi4ELi13EEvPT_S2_S2_iiiiiiiii_param_8];
	setp.ge.s32 	%p68, %r27, %r326;
	setp.ge.s32 	%p69, %r22, %r209;
	setp.ge.u32 	%p70, %r21, %r261;
	or.pred  	%p71, %p69, %p68;
	or.pred  	%p72, %p70, %p71;
	@%p72 bra 	$L__BB1_31;
	ld.param.u32 	%r417, [_Z33convolution_shared_with_reductionIf6float4Li1ELi32ELi2ELi2ELi4ELi13EEvPT_S2_S2_iiiiiiiii_param_11];
	ld.param.u32 	%r327, [_Z33convolution_shared_with_reductionIf6float4Li1ELi32ELi2ELi2ELi4ELi13EEvPT_S2_S2_iiiiiiiii_param_10];
	mad.lo.s32 	%r114, %r22, %r327, %r27;
	mad.lo.s32 	%r115, %r114, %r417, %r21;
	mul.wide.s32 	%rd39, %r115, 4;
	add.s64 	%rd40, %rd1, %rd39;
	st.global.f32 	[%rd40], %f758;
$L__BB1_31:
	ld.param.u32 	%r328, [_Z33convolution_shared_with_reductionIf6float4Li1ELi32ELi2ELi2ELi4ELi13EEvPT_S2_S2_iiiiiiiii_param_10];
	ld.param.u32 	%r262, [_Z33convolution_shared_with_reductionIf6float4Li1ELi32ELi2ELi2ELi4ELi13EEvPT_S2_S2_iiiiiiiii_param_9];
	ld.param.u32 	%r210, [_Z33convolution_shared_with_reductionIf6float4Li1ELi32ELi2ELi2ELi4ELi13EEvPT_S2_S2_iiiiiiiii_param_8];
	setp.ge.s32 	%p73, %r27, %r328;
	setp.ge.s32 	%p74, %r23, %r210;
	setp.ge.u32 	%p75, %r21, %r262;
	or.pred  	%p76, %p74, %p73;
	or.pred  	%p77, %p75, %p76;
	@%p77 bra 	$L__BB1_33;
	ld.param.u32 	%r418, [_Z33convolution_shared_with_reductionIf6float4Li1ELi32ELi2ELi2ELi4ELi13EEvPT_S2_S2_iiiiiiiii_param_11];
	ld.param.u32 	%r329, [_Z33convolution_shared_with_reductionIf6float4Li1ELi32ELi2ELi2ELi4ELi13EEvPT_S2_S2_iiiiiiiii_param_10];
	mad.lo.s32 	%r116, %r23, %r329, %r27;
	mad.lo.s32 	%r117, %r116, %r418, %r21;
	mul.wide.s32 	%rd41, %r117, 4;
	add.s64 	%rd42, %rd1, %rd41;
	st.global.f32 	[%rd42], %f757;
$L__BB1_33:
	ld.param.u32 	%r330, [_Z33convolution_shared_with_reductionIf6float4Li1ELi32ELi2ELi2ELi4ELi13EEvPT_S2_S2_iiiiiiiii_param_10];
	ld.param.u32 	%r263, [_Z33convolution_shared_with_reductionIf6float4Li1ELi32ELi2ELi2ELi4ELi13EEvPT_S2_S2_iiiiiiiii_param_9];
	ld.param.u32 	%r211, [_Z33convolution_shared_with_reductionIf6float4Li1ELi32ELi2ELi2ELi4ELi13EEvPT_S2_S2_iiiiiiiii_param_8];
	setp.ge.s32 	%p78, %r27, %r330;
	setp.ge.s32 	%p79, %r24, %r211;
	setp.ge.u32 	%p80, %r21, %r263;
	or.pred  	%p81, %p79, %p78;
	or.pred  	%p82, %p80, %p81;
	@%p82 bra 	$L__BB1_35;
	ld.param.u32 	%r419, [_Z33convolution_shared_with_reductionIf6float4Li1ELi32ELi2ELi2ELi4ELi13EEvPT_S2_S2_iiiiiiiii_param_11];
	ld.param.u32 	%r331, [_Z33convolution_shared_with_reductionIf6float4Li1ELi32ELi2ELi2ELi4ELi13EEvPT_S2_S2_iiiiiiiii_param_10];
	mad.lo.s32 	%r118, %r24, %r331, %r27;
	mad.lo.s32 	%r119, %r118, %r419, %r21;
	mul.wide.s32 	%rd43, %r119, 4;
	add.s64 	%rd44, %rd1, %rd43;
	st.global.f32 	[%rd44], %f756;
$L__BB1_35:
	ld.param.u32 	%r332, [_Z33convolution_shared_with_reductionIf6float4Li1ELi32ELi2ELi2ELi4ELi13EEvPT_S2_S2_iiiiiiiii_param_10];
	ld.param.u32 	%r264, [_Z33convolution_shared_with_reductionIf6float4Li1ELi32ELi2ELi2ELi4ELi13EEvPT_S2_S2_iiiiiiiii_param_9];
	ld.param.u32 	%r212, [_Z33convolution_shared_with_reductionIf6float4Li1ELi32ELi2ELi2ELi4ELi13EEvPT_S2_S2_iiiiiiiii_param_8];
	setp.ge.s32 	%p83, %r20, %r212;
	setp.ge.u32 	%p84, %r21, %r264;
	add.s32 	%r28, %r80, 4;
	setp.ge.s32 	%p85, %r28, %r332;
	or.pred  	%p86, %p83, %p85;
	or.pred  	%p87, %p84, %p86;
	@%p87 bra 	$L__BB1_37;
	ld.param.u32 	%r420, [_Z33convolution_shared_with_reductionIf6float4Li1ELi32ELi2ELi2ELi4ELi13EEvPT_S2_S2_iiiiiiiii_param_11];
	ld.param.u32 	%r333, [_Z33convolution_shared_with_reductionIf6float4Li1ELi32ELi2ELi2ELi4ELi13EEvPT_S2_S2_iiiiiiiii_param_10];
	mad.lo.s32 	%r120, %r20, %r333, %r28;
	mad.lo.s32 	%r121, %r120, %r420, %r21;
	mul.wide.s32 	%rd45, %r121, 4;
	add.s64 	%rd46, %rd1, %rd45;
	st.global.f32 	[%rd46], %f755;
$L__BB1_37:
	ld.param.u32 	%r334, [_Z33convolution_shared_with_reductionIf6float4Li1ELi32ELi2ELi2ELi4ELi13EEvPT_S2_S2_iiiiiiiii_param_10];
	ld.param.u32 	%r265, [_Z33convolution_shared_with_reductionIf6float4Li1ELi32ELi2ELi2ELi4ELi13EEvPT_S2_S2_iiiiiiiii_param_9];
	ld.param.u32 	%r213, [_Z33convolution_shared_with_reductionIf6float4Li1ELi32ELi2ELi2ELi4ELi13EEvPT_S2_S2_iiiiiiiii_param_8];
	setp.ge.s32 	%p88, %r28, %r334;
	setp.ge.s32 	%p89, %r22, %r213;
	setp.ge.u32 	%p90, %r21, %r265;
	or.pred  	%p91, %p89, %p88;
	or.pred  	%p92, %p90, %p91;
	@%p92 bra 	$L__BB1_39;
	ld.param.u32 	%r421, [_Z33convolution_shared_with_reductionIf6float4Li1ELi32ELi2ELi2ELi4ELi13EEvPT_S2_S2_iiiiiiiii_param_11];
	ld.param.u32 	%r335, [_Z33convolution_shared_with_reductionIf6float4Li1ELi32ELi2ELi2ELi4ELi13EEvPT_S2_S2_iiiiiiiii_param_10];
	mad.lo.s32 	%r122, %r22, %r335, %r28;
	mad.lo.s32 	%r123, %r122, %r421, %r21;
	mul.wide.s32 	%rd47, %r123, 4;
	add.s64 	%rd48, %rd1, %rd47;
	st.global.f32 	[%rd48], %f754;
$L__BB1_39:
	ld.param.u32 	%r336, [_Z33convolution_shared_with_reductionIf6float4Li1ELi32ELi2ELi2ELi4ELi13EEvPT_S2_S2_iiiiiiiii_param_10];
	ld.param.u32 	%r266, [_Z33convolution_shared_with_reductionIf6float4Li1ELi32ELi2ELi2ELi4ELi13EEvPT_S2_S2_iiiiiiiii_param_9];
	ld.param.u32 	%r214, [_Z33convolution_shared_with_reductionIf6float4Li1ELi32ELi2ELi2ELi4ELi13EEvPT_S2_S2_iiiiiiiii_param_8];
	setp.ge.s32 	%p93, %r28, %r336;
	setp.ge.s32 	%p94, %r23, %r214;
	setp.ge.u32 	%p95, %r21, %r266;
	or.pred  	%p96, %p94, %p93;
	or.pred  	%p97, %p95, %p96;
	@%p97 bra 	$L__BB1_41;
	ld.param.u32 	%r422, [_Z33convolution_shared_with_reductionIf6float4Li1ELi32ELi2ELi2ELi4ELi13EEvPT_S2_S2_iiiiiiiii_param_11];
	ld.param.u32 	%r337, [_Z33convolution_shared_with_reductionIf6float4Li1ELi32ELi2ELi2ELi4ELi13EEvPT_S2_S2_iiiiiiiii_param_10];
	mad.lo.s32 	%r124, %r23, %r337, %r28;
	mad.lo.s32 	%r125, %r124, %r422, %r21;
	mul.wide.s32 	%rd49, %r125, 4;
	add.s64 	%rd50, %rd1, %rd49;
	st.global.f32 	[%rd50], %f753;
$L__BB1_41:
	ld.param.u32 	%r338, [_Z33convolution_shared_with_reductionIf6float4Li1ELi32ELi2ELi2ELi4ELi13EEvPT_S2_S2_iiiiiiiii_param_10];
	ld.param.u32 	%r267, [_Z33convolution_shared_with_reductionIf6float4Li1ELi32ELi2ELi2ELi4ELi13EEvPT_S2_S2_iiiiiiiii_param_9];
	ld.param.u32 	%r215, [_Z33convolution_shared_with_reductionIf6float4Li1ELi32ELi2ELi2ELi4ELi13EEvPT_S2_S2_iiiiiiiii_param_8];
	setp.ge.s32 	%p98, %r28, %r338;
	setp.ge.s32 	%p99, %r24, %r215;
	setp.ge.u32 	%p100, %r21, %r267;
	or.pred  	%p101, %p99, %p98;
	or.pred  	%p102, %p100, %p101;
	@%p102 bra 	$L__BB1_43;
	ld.param.u32 	%r423, [_Z33convolution_shared_with_reductionIf6float4Li1ELi32ELi2ELi2ELi4ELi13EEvPT_S2_S2_iiiiiiiii_param_11];
	ld.param.u32 	%r339, [_Z33convolution_shared_with_reductionIf6float4Li1ELi32ELi2ELi2ELi4ELi13EEvPT_S2_S2_iiiiiiiii_param_10];
	mad.lo.s32 	%r126, %r24, %r339, %r28;
	mad.lo.s32 	%r127, %r126, %r423, %r21;
	mul.wide.s32 	%rd51, %r127, 4;
	add.s64 	%rd52, %rd1, %rd51;
	st.global.f32 	[%rd52], %f752;
$L__BB1_43:
	ld.param.u32 	%r340, [_Z33convolution_shared_with_reductionIf6float4Li1ELi32ELi2ELi2ELi4ELi13EEvPT_S2_S2_iiiiiiiii_param_10];
	ld.param.u32 	%r268, [_Z33convolution_shared_with_reductionIf6float4Li1ELi32ELi2ELi2ELi4ELi13EEvPT_S2_S2_iiiiiiiii_param_9];
	ld.param.u32 	%r216, [_Z33convolution_shared_with_reductionIf6float4Li1ELi32ELi2ELi2ELi4ELi13EEvPT_S2_S2_iiiiiiiii_param_8];
	setp.ge.s32 	%p103, %r20, %r216;
	setp.ge.u32 	%p104, %r21, %r268;
	add.s32 	%r29, %r80, 5;
	setp.ge.s32 	%p105, %r29, %r340;
	or.pred  	%p106, %p103, %p105;
	or.pred  	%p107, %p104, %p106;
	@%p107 bra 	$L__BB1_45;
	ld.param.u32 	%r424, [_Z33convolution_shared_with_reductionIf6float4Li1ELi32ELi2ELi2ELi4ELi13EEvPT_S2_S2_iiiiiiiii_param_11];
	ld.param.u32 	%r341, [_Z33convolution_shared_with_reductionIf6float4Li1ELi32ELi2ELi2ELi4ELi13EEvPT_S2_S2_iiiiiiiii_param_10];
	mad.lo.s32 	%r128, %r20, %r341, %r29;
	mad.lo.s32 	%r129, %r128, %r424, %r21;
	mul.wide.s32 	%rd53, %r129, 4;
	add.s64 	%rd54, %rd1, %rd53;
	st.global.f32 	[%rd54], %f751;
$L__BB1_45:
	ld.param.u32 	%r342, [_Z33convolution_shared_with_reductionIf6float4Li1ELi32ELi2ELi2ELi4ELi13EEvPT_S2_S2_iiiiiiiii_param_10];
	ld.param.u32 	%r269, [_Z33convolution_shared_with_reductionIf6float4Li1ELi32ELi2ELi2ELi4ELi13EEvPT_S2_S2_iiiiiiiii_param_9];
	ld.param.u32 	%r217, [_Z33convolution_shared_with_reductionIf6float4Li1ELi32ELi2ELi2ELi4ELi13EEvPT_S2_S2_iiiiiiiii_param_8];
	setp.ge.s32 	%p108, %r29, %r342;
	setp.ge.s32 	%p109, %r22, %r217;
	setp.ge.u32 	%p110, %r21, %r269;
	or.pred  	%p111, %p109, %p108;
	or.pred  	%p112, %p110, %p111;
	@%p112 bra 	$L__BB1_47;
	ld.param.u32 	%r425, [_Z33convolution_shared_with_reductionIf6float4Li1ELi32ELi2ELi2ELi4ELi13EEvPT_S2_S2_iiiiiiiii_param_11];
	ld.param.u32 	%r343, [_Z33convolution_shared_with_reductionIf6float4Li1ELi32ELi2ELi2ELi4ELi13EEvPT_S2_S2_iiiiiiiii_param_10];
	mad.lo.s32 	%r130, %r22, %r343, %r29;
	mad.lo.s32 	%r131, %r130, %r425, %r21;
	mul.wide.s32 	%rd55, %r131, 4;
	add.s64 	%rd56, %rd1, %rd55;
	st.global.f32 	[%rd56], %f750;
$L__BB1_47:
	ld.param.u32 	%r344, [_Z33convolution_shared_with_reductionIf6float4Li1ELi32ELi2ELi2ELi4ELi13EEvPT_S2_S2_iiiiiiiii_param_10];
	ld.param.u32 	%r270, [_Z33convolution_shared_with_reductionIf6float4Li1ELi32ELi2ELi2ELi4ELi13EEvPT_S2_S2_iiiiiiiii_param_9];
	ld.param.u32 	%r218, [_Z33convolution_shared_with_reductionIf6float4Li1ELi32ELi2ELi2ELi4ELi13EEvPT_S2_S2_iiiiiiiii_param_8];
	setp.ge.s32 	%p113, %r29, %r344;
	setp.ge.s32 	%p114, %r23, %r218;
	setp.ge.u32 	%p115, %r21, %r270;
	or.pred  	%p116, %p114, %p113;
	or.pred  	%p117, %p115, %p116;
	@%p117 bra 	$L__BB1_49;
	ld.param.u32 	%r426, [_Z33convolution_shared_with_reductionIf6float4Li1ELi32ELi2ELi2ELi4ELi13EEvPT_S2_S2_iiiiiiiii_param_11];
	ld.param.u32 	%r345, [_Z33convolution_shared_with_reductionIf6float4Li1ELi32ELi2ELi2ELi4ELi13EEvPT_S2_S2_iiiiiiiii_param_10];
	mad.lo.s32 	%r132, %r23, %r345, %r29;
	mad.lo.s32 	%r133, %r132, %r426, %r21;
	mul.wide.s32 	%rd57, %r133, 4;
	add.s64 	%rd58, %rd1, %rd57;
	st.global.f32 	[%rd58], %f749;
$L__BB1_49:
	ld.param.u32 	%r346, [_Z33convolution_shared_with_reductionIf6float4Li1ELi32ELi2ELi2ELi4ELi13EEvPT_S2_S2_iiiiiiiii_param_10];
	ld.param.u32 	%r271, [_Z33convolution_shared_with_reductionIf6float4Li1ELi32ELi2ELi2ELi4ELi13EEvPT_S2_S2_iiiiiiiii_param_9];
	ld.param.u32 	%r219, [_Z33convolution_shared_with_reductionIf6float4Li1ELi32ELi2ELi2ELi4ELi13EEvPT_S2_S2_iiiiiiiii_param_8];
	setp.ge.s32 	%p118, %r29, %r346;
	setp.ge.s32 	%p119, %r24, %r219;
	setp.ge.u32 	%p120, %r21, %r271;
	or.pred  	%p121, %p119, %p118;
	or.pred  	%p122, %p120, %p121;
	@%p122 bra 	$L__BB1_51;
	ld.param.u32 	%r427, [_Z33convolution_shared_with_reductionIf6float4Li1ELi32ELi2ELi2ELi4ELi13EEvPT_S2_S2_iiiiiiiii_param_11];
	ld.param.u32 	%r347, [_Z33convolution_shared_with_reductionIf6float4Li1ELi32ELi2ELi2ELi4ELi13EEvPT_S2_S2_iiiiiiiii_param_10];
	mad.lo.s32 	%r134, %r24, %r347, %r29;
	mad.lo.s32 	%r135, %r134, %r427, %r21;
	mul.wide.s32 	%rd59, %r135, 4;
	add.s64 	%rd60, %rd1, %rd59;
	st.global.f32 	[%rd60], %f748;
$L__BB1_51:
	ld.param.u32 	%r348, [_Z33convolution_shared_with_reductionIf6float4Li1ELi32ELi2ELi2ELi4ELi13EEvPT_S2_S2_iiiiiiiii_param_10];
	ld.param.u32 	%r272, [_Z33convolution_shared_with_reductionIf6float4Li1ELi32ELi2ELi2ELi4ELi13EEvPT_S2_S2_iiiiiiiii_param_9];
	ld.param.u32 	%r220, [_Z33convolution_shared_with_reductionIf6float4Li1ELi32ELi2ELi2ELi4ELi13EEvPT_S2_S2_iiiiiiiii_param_8];
	setp.ge.s32 	%p123, %r20, %r220;
	setp.ge.u32 	%p124, %r21, %r272;
	add.s32 	%r30, %r80, 6;
	setp.ge.s32 	%p125, %r30, %r348;
	or.pred  	%p126, %p123, %p125;
	or.pred  	%p127, %p124, %p126;
	@%p127 bra 	$L__BB1_53;
	ld.param.u32 	%r428, [_Z33convolution_shared_with_reductionIf6float4Li1ELi32ELi2ELi2ELi4ELi13EEvPT_S2_S2_iiiiiiiii_param_11];
	ld.param.u32 	%r349, [_Z33convolution_shared_with_reductionIf6float4Li1ELi32ELi2ELi2ELi4ELi13EEvPT_S2_S2_iiiiiiiii_param_10];
	mad.lo.s32 	%r136, %r20, %r349, %r30;
	mad.lo.s32 	%r137, %r136, %r428, %r21;
	mul.wide.s32 	%rd61, %r137, 4;
	add.s64 	%rd62, %rd1, %rd61;
	st.global.f32 	[%rd62], %f747;
$L__BB1_53:
	ld.param.u32 	%r350, [_Z33convolution_shared_with_reductionIf6float4Li1ELi32ELi2ELi2ELi4ELi13EEvPT_S2_S2_iiiiiiiii_param_10];
	ld.param.u32 	%r273, [_Z33convolution_shared_with_reductionIf6float4Li1ELi32ELi2ELi2ELi4ELi13EEvPT_S2_S2_iiiiiiiii_param_9];
	ld.param.u32 	%r221, [_Z33convolution_shared_with_reductionIf6float4Li1ELi32ELi2ELi2ELi4ELi13EEvPT_S2_S2_iiiiiiiii_param_8];
	setp.ge.s32 	%p128, %r30, %r350;
	setp.ge.s32 	%p129, %r22, %r221;
	setp.ge.u32 	%p130, %r21, %r273;
	or.pred  	%p131, %p129, %p128;
	or.pred  	%p132, %p130, %p131;
	@%p132 bra 	$L__BB1_55;
	ld.param.u32 	%r429, [_Z33convolution_shared_with_reductionIf6float4Li1ELi32ELi2ELi2ELi4ELi13EEvPT_S2_S2_iiiiiiiii_param_11];
	ld.param.u32 	%r351, [_Z33convolution_shared_with_reductionIf6float4Li1ELi32ELi2ELi2ELi4ELi13EEvPT_S2_S2_iiiiiiiii_param_10];
	mad.lo.s32 	%r138, %r22, %r351, %r30;
	mad.lo.s32 	%r139, %r138, %r429, %r21;
	mul.wide.s32 	%rd63, %r139, 4;
	add.s64 	%rd64, %rd1, %rd63;
	st.global.f32 	[%rd64], %f746;
$L__BB1_55:
	ld.param.u32 	%r352, [_Z33convolution_shared_with_reductionIf6float4Li1ELi32ELi2ELi2ELi4ELi13EEvPT_S2_S2_iiiiiiiii_param_10];
	ld.param.u32 	%r274, [_Z33convolution_shared_with_reductionIf6float4Li1ELi32ELi2ELi2ELi4ELi13EEvPT_S2_S2_iiiiiiiii_param_9];
	ld.param.u32 	%r222, [_Z33convolution_shared_with_reductionIf6float4Li1ELi32ELi2ELi2ELi4ELi13EEvPT_S2_S2_iiiiiiiii_param_8];
	setp.ge.s32 	%p133, %r30, %r352;
	setp.ge.s32 	%p134, %r23, %r222;
	setp.ge.u32 	%p135, %r21, %r274;
	or.pred  	%p136, %p134, %p133;
	or.pred  	%p137, %p135, %p136;
	@%p137 bra 	$L__BB1_57;
	ld.param.u32 	%r430, [_Z33convolution_shared_with_reductionIf6float4Li1ELi32ELi2ELi2ELi4ELi13EEvPT_S2_S2_iiiiiiiii_param_11];
	ld.param.u32 	%r353, [_Z33convolution_shared_with_reductionIf6float4Li1ELi32ELi2ELi2ELi4ELi13EEvPT_S2_S2_iiiiiiiii_param_10];
	mad.lo.s32 	%r140, %r23, %r353, %r30;
	mad.lo.s32 	%r141, %r140, %r430, %r21;
	mul.wide.s32 	%rd65, %r141, 4;
	add.s64 	%rd66, %rd1, %rd65;
	st.global.f32 	[%rd66], %f745;
$L__BB1_57:
	ld.param.u32 	%r354, [_Z33convolution_shared_with_reductionIf6float4Li1ELi32ELi2ELi2ELi4ELi13EEvPT_S2_S2_iiiiiiiii_param_10];
	ld.param.u32 	%r275, [_Z33convolution_shared_with_reductionIf6float4Li1ELi32ELi2ELi2ELi4ELi13EEvPT_S2_S2_iiiiiiiii_param_9];
	ld.param.u32 	%r223, [_Z33convolution_shared_with_reductionIf6float4Li1ELi32ELi2ELi2ELi4ELi13EEvPT_S2_S2_iiiiiiiii_param_8];
	setp.ge.s32 	%p138, %r30, %r354;
	setp.ge.s32 	%p139, %r24, %r223;
	setp.ge.u32 	%p140, %r21, %r275;
	or.pred  	%p141, %p139, %p138;
	or.pred  	%p142, %p140, %p141;
	@%p142 bra 	$L__BB1_59;
	ld.param.u32 	%r431, [_Z33convolution_shared_with_reductionIf6float4Li1ELi32ELi2ELi2ELi4ELi13EEvPT_S2_S2_iiiiiiiii_param_11];
	ld.param.u32 	%r355, [_Z33convolution_shared_with_reductionIf6float4Li1ELi32ELi2ELi2ELi4ELi13EEvPT_S2_S2_iiiiiiiii_param_10];
	mad.lo.s32 	%r142, %r24, %r355, %r30;
	mad.lo.s32 	%r143, %r142, %r431, %r21;
	mul.wide.s32 	%rd67, %r143, 4;
	add.s64 	%rd68, %rd1, %rd67;
	st.global.f32 	[%rd68], %f744;
$L__BB1_59:
	ld.param.u32 	%r356, [_Z33convolution_shared_with_reductionIf6float4Li1ELi32ELi2ELi2ELi4ELi13EEvPT_S2_S2_iiiiiiiii_param_10];
	ld.param.u32 	%r276, [_Z33convolution_shared_with_reductionIf6float4Li1ELi32ELi2ELi2ELi4ELi13EEvPT_S2_S2_iiiiiiiii_param_9];
	ld.param.u32 	%r224, [_Z33convolution_shared_with_reductionIf6float4Li1ELi32ELi2ELi2ELi4ELi13EEvPT_S2_S2_iiiiiiiii_param_8];
	setp.ge.s32 	%p143, %r20, %r224;
	setp.ge.u32 	%p144, %r21, %r276;
	add.s32 	%r31, %r80, 7;
	setp.ge.s32 	%p145, %r31, %r356;
	or.pred  	%p146, %p143, %p145;
	or.pred  	%p147, %p144, %p146;
	@%p147 bra 	$L__BB1_61;
	ld.param.u32 	%r432, [_Z33convolution_shared_with_reductionIf6float4Li1ELi32ELi2ELi2ELi4ELi13EEvPT_S2_S2_iiiiiiiii_param_11];
	ld.param.u32 	%r357, [_Z33convolution_shared_with_reductionIf6float4Li1ELi32ELi2ELi2ELi4ELi13EEvPT_S2_S2_iiiiiiiii_param_10];
	mad.lo.s32 	%r144, %r20, %r357, %r31;
	mad.lo.s32 	%r145, %r144, %r432, %r21;
	mul.wide.s32 	%rd69, %r145, 4;
	add.s64 	%rd70, %rd1, %rd69;
	st.global.f32 	[%rd70], %f743;
$L__BB1_61:
	ld.param.u32 	%r358, [_Z33convolution_shared_with_reductionIf6float4Li1ELi32ELi2ELi2ELi4ELi13EEvPT_S2_S2_iiiiiiiii_param_10];
	ld.param.u32 	%r277, [_Z33convolution_shared_with_reductionIf6float4Li1ELi32ELi2ELi2ELi4ELi13EEvPT_S2_S2_iiiiiiiii_param_9];
	ld.param.u32 	%r225, [_Z33convolution_shared_with_reductionIf6float4Li1ELi32ELi2ELi2ELi4ELi13EEvPT_S2_S2_iiiiiiiii_param_8];
	setp.ge.s32 	%p148, %r31, %r358;
	setp.ge.s32 	%p149, %r22, %r225;
	setp.ge.u32 	%p150, %r21, %r277;
	or.pred  	%p151, %p149, %p148;
	or.pred  	%p152, %p150, %p151;
	@%p152 bra 	$L__BB1_63;
	ld.param.u32 	%r433, [_Z33convolution_shared_with_reductionIf6float4Li1ELi32ELi2ELi2ELi4ELi13EEvPT_S2_S2_iiiiiiiii_param_11];
	ld.param.u32 	%r359, [_Z33convolution_shared_with_reductionIf6float4Li1ELi32ELi2ELi2ELi4ELi13EEvPT_S2_S2_iiiiiiiii_param_10];
	mad.lo.s32 	%r146, %r22, %r359, %r31;
	mad.lo.s32 	%r147, %r146, %r433, %r21;
	mul.wide.s32 	%rd71, %r147, 4;
	add.s64 	%rd72, %rd1, %rd71;
	st.global.f32 	[%rd72], %f742;
$L__BB1_63:
	ld.param.u32 	%r360, [_Z33convolution_shared_with_reductionIf6float4Li1ELi32ELi2ELi2ELi4ELi13EEvPT_S2_S2_iiiiiiiii_param_10];
	ld.param.u32 	%r278, [_Z33convolution_shared_with_reductionIf6float4Li1ELi32ELi2ELi2ELi4ELi13EEvPT_S2_S2_iiiiiiiii_param_9];
	ld.param.u32 	%r226, [_Z33convolution_shared_with_reductionIf6float4Li1ELi32ELi2ELi2ELi4ELi13EEvPT_S2_S2_iiiiiiiii_param_8];
	setp.ge.s32 	%p153, %r31, %r360;
	setp.ge.s32 	%p154, %r23, %r226;
	setp.ge.u32 	%p155, %r21, %r278;
	or.pred  	%p156, %p154, %p153;
	or.pred  	%p157, %p155, %p156;
	@%p157 bra 	$L__BB1_65;
	ld.param.u32 	%r434, [_Z33convolution_shared_with_reductionIf6float4Li1ELi32ELi2ELi2ELi4ELi13EEvPT_S2_S2_iiiiiiiii_param_11];
	ld.param.u32 	%r361, [_Z33convolution_shared_with_reductionIf6float4Li1ELi32ELi2ELi2ELi4ELi13EEvPT_S2_S2_iiiiiiiii_param_10];
	mad.lo.s32 	%r148, %r23, %r361, %r31;
	mad.lo.s32 	%r149, %r148, %r434, %r21;
	mul.wide.s32 	%rd73, %r149, 4;
	add.s64 	%rd74, %rd1, %rd73;
	st.global.f32 	[%rd74], %f741;
$L__BB1_65:
	ld.param.u32 	%r362, [_Z33convolution_shared_with_reductionIf6float4Li1ELi32ELi2ELi2ELi4ELi13EEvPT_S2_S2_iiiiiiiii_param_10];
	ld.param.u32 	%r279, [_Z33convolution_shared_with_reductionIf6float4Li1ELi32ELi2ELi2ELi4ELi13EEvPT_S2_S2_iiiiiiiii_param_9];
	ld.param.u32 	%r227, [_Z33convolution_shared_with_reductionIf6float4Li1ELi32ELi2ELi2ELi4ELi13EEvPT_S2_S2_iiiiiiiii_param_8];
	setp.ge.s32 	%p158, %r31, %r362;
	setp.ge.s32 	%p159, %r24, %r227;
	setp.ge.u32 	%p160, %r21, %r279;
	or.pred  	%p161, %p159, %p158;
	or.pred  	%p162, %p160, %p161;
	@%p162 bra 	$L__BB1_67;
	ld.param.u32 	%r435, [_Z33convolution_shared_with_reductionIf6float4Li1ELi32ELi2ELi2ELi4ELi13EEvPT_S2_S2_iiiiiiiii_param_11];
	ld.param.u32 	%r363, [_Z33convolution_shared_with_reductionIf6float4Li1ELi32ELi2ELi2ELi4ELi13EEvPT_S2_S2_iiiiiiiii_param_10];
	mad.lo.s32 	%r150, %r24, %r363, %r31;
	mad.lo.s32 	%r151, %r150, %r435, %r21;
	mul.wide.s32 	%rd75, %r151, 4;
	add.s64 	%rd76, %rd1, %rd75;
	st.global.f32 	[%rd76], %f740;
$L__BB1_67:
	ld.param.u32 	%r364, [_Z33convolution_shared_with_reductionIf6float4Li1ELi32ELi2ELi2ELi4ELi13EEvPT_S2_S2_iiiiiiiii_param_10];
	ld.param.u32 	%r280, [_Z33convolution_shared_with_reductionIf6float4Li1ELi32ELi2ELi2ELi4ELi13EEvPT_S2_S2_iiiiiiiii_param_9];
	ld.param.u32 	%r228, [_Z33convolution_shared_with_reductionIf6float4Li1ELi32ELi2ELi2ELi4ELi13EEvPT_S2_S2_iiiiiiiii_param_8];
	setp.ge.s32 	%p163, %r20, %r228;
	setp.ge.u32 	%p164, %r21, %r280;
	add.s32 	%r32, %r80, 8;
	setp.ge.s32 	%p165, %r32, %r364;
	or.pred  	%p166, %p163, %p165;
	or.pred  	%p167, %p164, %p166;
	@%p167 bra 	$L__BB1_69;
	ld.param.u32 	%r436, [_Z33convolution_shared_with_reductionIf6float4Li1ELi32ELi2ELi2ELi4ELi13EEvPT_S2_S2_iiiiiiiii_param_11];
	ld.param.u32 	%r365, [_Z33convolution_shared_with_reductionIf6float4Li1ELi32ELi2ELi2ELi4ELi13EEvPT_S2_S2_iiiiiiiii_param_10];
	mad.lo.s32 	%r152, %r20, %r365, %r32;
	mad.lo.s32 	%r153, %r152, %r436, %r21;
	mul.wide.s32 	%rd77, %r153, 4;
	add.s64 	%rd78, %rd1, %rd77;
	st.global.f32 	[%rd78], %f739;
$L__BB1_69:
	ld.param.u32 	%r366, [_Z33convolution_shared_with_reductionIf6float4Li1ELi32ELi2ELi2ELi4ELi13EEvPT_S2_S2_iiiiiiiii_param_10];
	ld.param.u32 	%r281, [_Z33convolution_shared_with_reductionIf6float4Li1ELi32ELi2ELi2ELi4ELi13EEvPT_S2_S2_iiiiiiiii_param_9];
	ld.param.u32 	%r229, [_Z33convolution_shared_with_reductionIf6float4Li1ELi32ELi2ELi2ELi4ELi13EEvPT_S2_S2_iiiiiiiii_param_8];
	setp.ge.s32 	%p168, %r32, %r366;
	setp.ge.s32 	%p169, %r22, %r229;
	setp.ge.u32 	%p170, %r21, %r281;
	or.pred  	%p171, %p169, %p168;
	or.pred  	%p172, %p170, %p171;
	@%p172 bra 	$L__BB1_71;
	ld.param.u32 	%r437, [_Z33convolution_shared_with_reductionIf6float4Li1ELi32ELi2ELi2ELi4ELi13EEvPT_S2_S2_iiiiiiiii_param_11];
	ld.param.u32 	%r367, [_Z33convolution_shared_with_reductionIf6float4Li1ELi32ELi2ELi2ELi4ELi13EEvPT_S2_S2_iiiiiiiii_param_10];
	mad.lo.s32 	%r154, %r22, %r367, %r32;
	mad.lo.s32 	%r155, %r154, %r437, %r21;
	mul.wide.s32 	%rd79, %r155, 4;
	add.s64 	%rd80, %rd1, %rd79;
	st.global.f32 	[%rd80], %f738;
$L__BB1_71:
	ld.param.u32 	%r368, [_Z33convolution_shared_with_reductionIf6float4Li1ELi32ELi2ELi2ELi4ELi13EEvPT_S2_S2_iiiiiiiii_param_10];
	ld.param.u32 	%r282, [_Z33convolution_shared_with_reductionIf6float4Li1ELi32ELi2ELi2ELi4ELi13EEvPT_S2_S2_iiiiiiiii_param_9];
	ld.param.u32 	%r230, [_Z33convolution_shared_with_reductionIf6float4Li1ELi32ELi2ELi2ELi4ELi13EEvPT_S2_S2_iiiiiiiii_param_8];
	setp.ge.s32 	%p173, %r32, %r368;
	setp.ge.s32 	%p174, %r23, %r230;
	setp.ge.u32 	%p175, %r21, %r282;
	or.pred  	%p176, %p174, %p173;
	or.pred  	%p177, %p175, %p176;
	@%p177 bra 	$L__BB1_73;
	ld.param.u32 	%r438, [_Z33convolution_shared_with_reductionIf6float4Li1ELi32ELi2ELi2ELi4ELi13EEvPT_S2_S2_iiiiiiiii_param_11];
	ld.param.u32 	%r369, [_Z33convolution_shared_with_reductionIf6float4Li1ELi32ELi2ELi2ELi4ELi13EEvPT_S2_S2_iiiiiiiii_param_10];
	mad.lo.s32 	%r156, %r23, %r369, %r32;
	mad.lo.s32 	%r157, %r156, %r438, %r21;
	mul.wide.s32 	%rd81, %r157, 4;
	add.s64 	%rd82, %rd1, %rd81;
	st.global.f32 	[%rd82], %f737;
$L__BB1_73:
	ld.param.u32 	%r370, [_Z33convolution_shared_with_reductionIf6float4Li1ELi32ELi2ELi2ELi4ELi13EEvPT_S2_S2_iiiiiiiii_param_10];
	ld.param.u32 	%r283, [_Z33convolution_shared_with_reductionIf6float4Li1ELi32ELi2ELi2ELi4ELi13EEvPT_S2_S2_iiiiiiiii_param_9];
	ld.param.u32 	%r231, [_Z33convolution_shared_with_reductionIf6float4Li1ELi32ELi2ELi2ELi4ELi13EEvPT_S2_S2_iiiiiiiii_param_8];
	setp.ge.s32 	%p178, %r32, %r370;
	setp.ge.s32 	%p179, %r24, %r231;
	setp.ge.u32 	%p180, %r21, %r283;
	or.pred  	%p181, %p179, %p178;
	or.pred  	%p182, %p180, %p181;
	@%p182 bra 	$L__BB1_75;
	ld.param.u32 	%r439, [_Z33convolution_shared_with_reductionIf6float4Li1ELi32ELi2ELi2ELi4ELi13EEvPT_S2_S2_iiiiiiiii_param_11];
	ld.param.u32 	%r371, [_Z33convolution_shared_with_reductionIf6float4Li1ELi32ELi2ELi2ELi4ELi13EEvPT_S2_S2_iiiiiiiii_param_10];
	mad.lo.s32 	%r158, %r24, %r371, %r32;
	mad.lo.s32 	%r159, %r158, %r439, %r21;
	mul.wide.s32 	%rd83, %r159, 4;
	add.s64 	%rd84, %rd1, %rd83;
	st.global.f32 	[%rd84], %f736;
$L__BB1_75:
	ld.param.u32 	%r372, [_Z33convolution_shared_with_reductionIf6float4Li1ELi32ELi2ELi2ELi4ELi13EEvPT_S2_S2_iiiiiiiii_param_10];
	ld.param.u32 	%r284, [_Z33convolution_shared_with_reductionIf6float4Li1ELi32ELi2ELi2ELi4ELi13EEvPT_S2_S2_iiiiiiiii_param_9];
	ld.param.u32 	%r232, [_Z33convolution_shared_with_reductionIf6float4Li1ELi32ELi2ELi2ELi4ELi13EEvPT_S2_S2_iiiiiiiii_param_8];
	setp.ge.s32 	%p183, %r20, %r232;
	setp.ge.u32 	%p184, %r21, %r284;
	add.s32 	%r33, %r80, 9;
	setp.ge.s32 	%p185, %r33, %r372;
	or.pred  	%p186, %p183, %p185;
	or.pred  	%p187, %p184, %p186;
	@%p187 bra 	$L__BB1_77;
	ld.param.u32 	%r440, [_Z33convolution_shared_with_reductionIf6float4Li1ELi32ELi2ELi2ELi4ELi13EEvPT_S2_S2_iiiiiiiii_param_11];
	ld.param.u32 	%r373, [_Z33convolution_shared_with_reductionIf6float4Li1ELi32ELi2ELi2ELi4ELi13EEvPT_S2_S2_iiiiiiiii_param_10];
	mad.lo.s32 	%r160, %r20, %r373, %r33;
	mad.lo.s32 	%r161, %r160, %r440, %r21;
	mul.wide.s32 	%rd85, %r161, 4;
	add.s64 	%rd86, %rd1, %rd85;
	st.global.f32 	[%rd86], %f735;
$L__BB1_77:
	ld.param.u32 	%r374, [_Z33convolution_shared_with_reductionIf6float4Li1ELi32ELi2ELi2ELi4ELi13EEvPT_S2_S2_iiiiiiiii_param_10];
	ld.param.u32 	%r285, [_Z33convolution_shared_with_reductionIf6float4Li1ELi32ELi2ELi2ELi4ELi13EEvPT_S2_S2_iiiiiiiii_param_9];
	ld.param.u32 	%r233, [_Z33convolution_shared_with_reductionIf6float4Li1ELi32ELi2ELi2ELi4ELi13EEvPT_S2_S2_iiiiiiiii_param_8];
	setp.ge.s32 	%p188, %r33, %r374;
	setp.ge.s32 	%p189, %r22, %r233;
	setp.ge.u32 	%p190, %r21, %r285;
	or.pred  	%p191, %p189, %p188;
	or.pred  	%p192, %p190, %p191;
	@%p192 bra 	$L__BB1_79;
	ld.param.u32 	%r441, [_Z33convolution_shared_with_reductionIf6float4Li1ELi32ELi2ELi2ELi4ELi13EEvPT_S2_S2_iiiiiiiii_param_11];
	ld.param.u32 	%r375, [_Z33convolution_shared_with_reductionIf6float4Li1ELi32ELi2ELi2ELi4ELi13EEvPT_S2_S2_iiiiiiiii_param_10];
	mad.lo.s32 	%r162, %r22, %r375, %r33;
	mad.lo.s32 	%r163, %r162, %r441, %r21;
	mul.wide.s32 	%rd87, %r163, 4;
	add.s64 	%rd88, %rd1, %rd87;
	st.global.f32 	[%rd88], %f734;
$L__BB1_79:
	ld.param.u32 	%r376, [_Z33convolution_shared_with_reductionIf6float4Li1ELi32ELi2ELi2ELi4ELi13EEvPT_S2_S2_iiiiiiiii_param_10];
	ld.param.u32 	%r286, [_Z33convolution_shared_with_reductionIf6float4Li1ELi32ELi2ELi2ELi4ELi13EEvPT_S2_S2_iiiiiiiii_param_9];
	ld.param.u32 	%r234, [_Z33convolution_shared_with_reductionIf6float4Li1ELi32ELi2ELi2ELi4ELi13EEvPT_S2_S2_iiiiiiiii_param_8];
	setp.ge.s32 	%p193, %r33, %r376;
	setp.ge.s32 	%p194, %r23, %r234;
	setp.ge.u32 	%p195, %r21, %r286;
	or.pred  	%p196, %p194, %p193;
	or.pred  	%p197, %p195, %p196;
	@%p197 bra 	$L__BB1_81;
	ld.param.u32 	%r442, [_Z33convolution_shared_with_reductionIf6float4Li1ELi32ELi2ELi2ELi4ELi13EEvPT_S2_S2_iiiiiiiii_param_11];
	ld.param.u32 	%r377, [_Z33convolution_shared_with_reductionIf6float4Li1ELi32ELi2ELi2ELi4ELi13EEvPT_S2_S2_iiiiiiiii_param_10];
	mad.lo.s32 	%r164, %r23, %r377, %r33;
	mad.lo.s32 	%r165, %r164, %r442, %r21;
	mul.wide.s32 	%rd89, %r165, 4;
	add.s64 	%rd90, %rd1, %rd89;
	st.global.f32 	[%rd90], %f733;
$L__BB1_81:
	ld.param.u32 	%r378, [_Z33convolution_shared_with_reductionIf6float4Li1ELi32ELi2ELi2ELi4ELi13EEvPT_S2_S2_iiiiiiiii_param_10];
	ld.param.u32 	%r287, [_Z33convolution_shared_with_reductionIf6float4Li1ELi32ELi2ELi2ELi4ELi13EEvPT_S2_S2_iiiiiiiii_param_9];
	ld.param.u32 	%r235, [_Z33convolution_shared_with_reductionIf6float4Li1ELi32ELi2ELi2ELi4ELi13EEvPT_S2_S2_iiiiiiiii_param_8];
	setp.ge.s32 	%p198, %r33, %r378;
	setp.ge.s32 	%p199, %r24, %r235;
	setp.ge.u32 	%p200, %r21, %r287;
	or.pred  	%p201, %p199, %p198;
	or.pred  	%p202, %p200, %p201;
	@%p202 bra 	$L__BB1_83;
	ld.param.u32 	%r443, [_Z33convolution_shared_with_reductionIf6float4Li1ELi32ELi2ELi2ELi4ELi13EEvPT_S2_S2_iiiiiiiii_param_11];
	ld.param.u32 	%r379, [_Z33convolution_shared_with_reductionIf6float4Li1ELi32ELi2ELi2ELi4ELi13EEvPT_S2_S2_iiiiiiiii_param_10];
	mad.lo.s32 	%r166, %r24, %r379, %r33;
	mad.lo.s32 	%r167, %r166, %r443, %r21;
	mul.wide.s32 	%rd91, %r167, 4;
	add.s64 	%rd92, %rd1, %rd91;
	st.global.f32 	[%rd92], %f732;
$L__BB1_83:
	ld.param.u32 	%r380, [_Z33convolution_shared_with_reductionIf6float4Li1ELi32ELi2ELi2ELi4ELi13EEvPT_S2_S2_iiiiiiiii_param_10];
	ld.param.u32 	%r288, [_Z33convolution_shared_with_reductionIf6float4Li1ELi32ELi2ELi2ELi4ELi13EEvPT_S2_S2_iiiiiiiii_param_9];
	ld.param.u32 	%r236, [_Z33convolution_shared_with_reductionIf6float4Li1ELi32ELi2ELi2ELi4ELi13EEvPT_S2_S2_iiiiiiiii_param_8];
	setp.ge.s32 	%p203, %r20, %r236;
	setp.ge.u32 	%p204, %r21, %r288;
	add.s32 	%r34, %r80, 10;
	setp.ge.s32 	%p205, %r34, %r380;
	or.pred  	%p206, %p203, %p205;
	or.pred  	%p207, %p204, %p206;
	@%p207 bra 	$L__BB1_85;
	ld.param.u32 	%r444, [_Z33convolution_shared_with_reductionIf6float4Li1ELi32ELi2ELi2ELi4ELi13EEvPT_S2_S2_iiiiiiiii_param_11];
	ld.param.u32 	%r381, [_Z33convolution_shared_with_reductionIf6float4Li1ELi32ELi2ELi2ELi4ELi13EEvPT_S2_S2_iiiiiiiii_param_10];
	mad.lo.s32 	%r168, %r20, %r381, %r34;
	mad.lo.s32 	%r169, %r168, %r444, %r21;
	mul.wide.s32 	%rd93, %r169, 4;
	add.s64 	%rd94, %rd1, %rd93;
	st.global.f32 	[%rd94], %f731;
$L__BB1_85:
	ld.param.u32 	%r382, [_Z33convolution_shared_with_reductionIf6float4Li1ELi32ELi2ELi2ELi4ELi13EEvPT_S2_S2_iiiiiiiii_param_10];
	ld.param.u32 	%r289, [_Z33convolution_shared_with_reductionIf6float4Li1ELi32ELi2ELi2ELi4ELi13EEvPT_S2_S2_iiiiiiiii_param_9];
	ld.param.u32 	%r237, [_Z33convolution_shared_with_reductionIf6float4Li1ELi32ELi2ELi2ELi4ELi13EEvPT_S2_S2_iiiiiiiii_param_8];
	setp.ge.s32 	%p208, %r34, %r382;
	setp.ge.s32 	%p209, %r22, %r237;
	setp.ge.u32 	%p210, %r21, %r289;
	or.pred  	%p211, %p209, %p208;
	or.pred  	%p212, %p210, %p211;
	@%p212 bra 	$L__BB1_87;
	ld.param.u32 	%r445, [_Z33convolution_shared_with_reductionIf6float4Li1ELi32ELi2ELi2ELi4ELi13EEvPT_S2_S2_iiiiiiiii_param_11];
	ld.param.u32 	%r383, [_Z33convolution_shared_with_reductionIf6float4Li1ELi32ELi2ELi2ELi4ELi13EEvPT_S2_S2_iiiiiiiii_param_10];
	mad.lo.s32 	%r170, %r22, %r383, %r34;
	mad.lo.s32 	%r171, %r170, %r445, %r21;
	mul.wide.s32 	%rd95, %r171, 4;
	add.s64 	%rd96, %rd1, %rd95;
	st.global.f32 	[%rd96], %f730;
$L__BB1_87:
	ld.param.u32 	%r384, [_Z33convolution_shared_with_reductionIf6float4Li1ELi32ELi2ELi2ELi4ELi13EEvPT_S2_S2_iiiiiiiii_param_10];
	ld.param.u32 	%r290, [_Z33convolution_shared_with_reductionIf6float4Li1ELi32ELi2ELi2ELi4ELi13EEvPT_S2_S2_iiiiiiiii_param_9];
	ld.param.u32 	%r238, [_Z33convolution_shared_with_reductionIf6float4Li1ELi32ELi2ELi2ELi4ELi13EEvPT_S2_S2_iiiiiiiii_param_8];
	setp.ge.s32 	%p213, %r34, %r384;
	setp.ge.s32 	%p214, %r23, %r238;
	setp.ge.u32 	%p215, %r21, %r290;
	or.pred  	%p216, %p214, %p213;
	or.pred  	%p217, %p215, %p216;
	@%p217 bra 	$L__BB1_89;
	ld.param.u32 	%r446, [_Z33convolution_shared_with_reductionIf6float4Li1ELi32ELi2ELi2ELi4ELi13EEvPT_S2_S2_iiiiiiiii_param_11];
	ld.param.u32 	%r385, [_Z33convolution_shared_with_reductionIf6float4Li1ELi32ELi2ELi2ELi4ELi13EEvPT_S2_S2_iiiiiiiii_param_10];
	mad.lo.s32 	%r172, %r23, %r385, %r34;
	mad.lo.s32 	%r173, %r172, %r446, %r21;
	mul.wide.s32 	%rd97, %r173, 4;
	add.s64 	%rd98, %rd1, %rd97;
	st.global.f32 	[%rd98], %f729;
$L__BB1_89:
	ld.param.u32 	%r386, [_Z33convolution_shared_with_reductionIf6float4Li1ELi32ELi2ELi2ELi4ELi13EEvPT_S2_S2_iiiiiiiii_param_10];
	ld.param.u32 	%r291, [_Z33convolution_shared_with_reductionIf6float4Li1ELi32ELi2ELi2ELi4ELi13EEvPT_S2_S2_iiiiiiiii_param_9];
	ld.param.u32 	%r239, [_Z33convolution_shared_with_reductionIf6float4Li1ELi32ELi2ELi2ELi4ELi13EEvPT_S2_S2_iiiiiiiii_param_8];
	setp.ge.s32 	%p218, %r34, %r386;
	setp.ge.s32 	%p219, %r24, %r239;
	setp.ge.u32 	%p220, %r21, %r291;
	or.pred  	%p221, %p219, %p218;
	or.pred  	%p222, %p220, %p221;
	@%p222 bra 	$L__BB1_91;
	ld.param.u32 	%r447, [_Z33convolution_shared_with_reductionIf6float4Li1ELi32ELi2ELi2ELi4ELi13EEvPT_S2_S2_iiiiiiiii_param_11];
	ld.param.u32 	%r387, [_Z33convolution_shared_with_reductionIf6float4Li1ELi32ELi2ELi2ELi4ELi13EEvPT_S2_S2_iiiiiiiii_param_10];
	mad.lo.s32 	%r174, %r24, %r387, %r34;
	mad.lo.s32 	%r175, %r174, %r447, %r21;
	mul.wide.s32 	%rd99, %r175, 4;
	add.s64 	%rd100, %rd1, %rd99;
	st.global.f32 	[%rd100], %f728;
$L__BB1_91:
	ld.param.u32 	%r388, [_Z33convolution_shared_with_reductionIf6float4Li1ELi32ELi2ELi2ELi4ELi13EEvPT_S2_S2_iiiiiiiii_param_10];
	ld.param.u32 	%r292, [_Z33convolution_shared_with_reductionIf6float4Li1ELi32ELi2ELi2ELi4ELi13EEvPT_S2_S2_iiiiiiiii_param_9];
	ld.param.u32 	%r240, [_Z33convolution_shared_with_reductionIf6float4Li1ELi32ELi2ELi2ELi4ELi13EEvPT_S2_S2_iiiiiiiii_param_8];
	setp.ge.s32 	%p223, %r20, %r240;
	setp.ge.u32 	%p224, %r21, %r292;
	add.s32 	%r35, %r80, 11;
	setp.ge.s32 	%p225, %r35, %r388;
	or.pred  	%p226, %p223, %p225;
	or.pred  	%p227, %p224, %p226;
	@%p227 bra 	$L__BB1_93;
	ld.param.u32 	%r448, [_Z33convolution_shared_with_reductionIf6float4Li1ELi32ELi2ELi2ELi4ELi13EEvPT_S2_S2_iiiiiiiii_param_11];
	ld.param.u32 	%r389, [_Z33convolution_shared_with_reductionIf6float4Li1ELi32ELi2ELi2ELi4ELi13EEvPT_S2_S2_iiiiiiiii_param_10];
	mad.lo.s32 	%r176, %r20, %r389, %r35;
	mad.lo.s32 	%r177, %r176, %r448, %r21;
	mul.wide.s32 	%rd101, %r177, 4;
	add.s64 	%rd102, %rd1, %rd101;
	st.global.f32 	[%rd102], %f727;
$L__BB1_93:
	ld.param.u32 	%r390, [_Z33convolution_shared_with_reductionIf6float4Li1ELi32ELi2ELi2ELi4ELi13EEvPT_S2_S2_iiiiiiiii_param_10];
	ld.param.u32 	%r293, [_Z33convolution_shared_with_reductionIf6float4Li1ELi32ELi2ELi2ELi4ELi13EEvPT_S2_S2_iiiiiiiii_param_9];
	ld.param.u32 	%r241, [_Z33convolution_shared_with_reductionIf6float4Li1ELi32ELi2ELi2ELi4ELi13EEvPT_S2_S2_iiiiiiiii_param_8];
	setp.ge.s32 	%p228, %r35, %r390;
	setp.ge.s32 	%p229, %r22, %r241;
	setp.ge.u32 	%p230, %r21, %r293;
	or.pred  	%p231, %p229, %p228;
	or.pred  	%p232, %p230, %p231;
	@%p232 bra 	$L__BB1_95;
	ld.param.u32 	%r449, [_Z33convolution_shared_with_reductionIf6float4Li1ELi32ELi2ELi2ELi4ELi13EEvPT_S2_S2_iiiiiiiii_param_11];
	ld.param.u32 	%r391, [_Z33convolution_shared_with_reductionIf6float4Li1ELi32ELi2ELi2ELi4ELi13EEvPT_S2_S2_iiiiiiiii_param_10];
	mad.lo.s32 	%r178, %r22, %r391, %r35;
	mad.lo.s32 	%r179, %r178, %r449, %r21;
	mul.wide.s32 	%rd103, %r179, 4;
	add.s64 	%rd104, %rd1, %rd103;
	st.global.f32 	[%rd104], %f726;
$L__BB1_95:
	ld.param.u32 	%r392, [_Z33convolution_shared_with_reductionIf6float4Li1ELi32ELi2ELi2ELi4ELi13EEvPT_S2_S2_iiiiiiiii_param_10];
	ld.param.u32 	%r294, [_Z33convolution_shared_with_reductionIf6float4Li1ELi32ELi2ELi2ELi4ELi13EEvPT_S2_S2_iiiiiiiii_param_9];
	ld.param.u32 	%r242, [_Z33convolution_shared_with_reductionIf6float4Li1ELi32ELi2ELi2ELi4ELi13EEvPT_S2_S2_iiiiiiiii_param_8];
	setp.ge.s32 	%p233, %r35, %r392;
	setp.ge.s32 	%p234, %r23, %r242;
	setp.ge.u32 	%p235, %r21, %r294;
	or.pred  	%p236, %p234, %p233;
	or.pred  	%p237, %p235, %p236;
	@%p237 bra 	$L__BB1_97;
	ld.param.u32 	%r450, [_Z33convolution_shared_with_reductionIf6float4Li1ELi32ELi2ELi2ELi4ELi13EEvPT_S2_S2_iiiiiiiii_param_11];
	ld.param.u32 	%r393, [_Z33convolution_shared_with_reductionIf6float4Li1ELi32ELi2ELi2ELi4ELi13EEvPT_S2_S2_iiiiiiiii_param_10];
	mad.lo.s32 	%r180, %r23, %r393, %r35;
	mad.lo.s32 	%r181, %r180, %r450, %r21;
	mul.wide.s32 	%rd105, %r181, 4;
	add.s64 	%rd106, %rd1, %rd105;
	st.global.f32 	[%rd106], %f725;
$L__BB1_97:
	ld.param.u32 	%r394, [_Z33convolution_shared_with_reductionIf6float4Li1ELi32ELi2ELi2ELi4ELi13EEvPT_S2_S2_iiiiiiiii_param_10];
	ld.param.u32 	%r295, [_Z33convolution_shared_with_reductionIf6float4Li1ELi32ELi2ELi2ELi4ELi13EEvPT_S2_S2_iiiiiiiii_param_9];
	ld.param.u32 	%r243, [_Z33convolution_shared_with_reductionIf6float4Li1ELi32ELi2ELi2ELi4ELi13EEvPT_S2_S2_iiiiiiiii_param_8];
	setp.ge.s32 	%p238, %r35, %r394;
	setp.ge.s32 	%p239, %r24, %r243;
	setp.ge.u32 	%p240, %r21, %r295;
	or.pred  	%p241, %p239, %p238;
	or.pred  	%p242, %p240, %p241;
	@%p242 bra 	$L__BB1_99;
	ld.param.u32 	%r451, [_Z33convolution_shared_with_reductionIf6float4Li1ELi32ELi2ELi2ELi4ELi13EEvPT_S2_S2_iiiiiiiii_param_11];
	ld.param.u32 	%r395, [_Z33convolution_shared_with_reductionIf6float4Li1ELi32ELi2ELi2ELi4ELi13EEvPT_S2_S2_iiiiiiiii_param_10];
	mad.lo.s32 	%r182, %r24, %r395, %r35;
	mad.lo.s32 	%r183, %r182, %r451, %r21;
	mul.wide.s32 	%rd107, %r183, 4;
	add.s64 	%rd108, %rd1, %rd107;
	st.global.f32 	[%rd108], %f724;
$L__BB1_99:
	ld.param.u32 	%r396, [_Z33convolution_shared_with_reductionIf6float4Li1ELi32ELi2ELi2ELi4ELi13EEvPT_S2_S2_iiiiiiiii_param_10];
	ld.param.u32 	%r296, [_Z33convolution_shared_with_reductionIf6float4Li1ELi32ELi2ELi2ELi4ELi13EEvPT_S2_S2_iiiiiiiii_param_9];
	ld.param.u32 	%r244, [_Z33convolution_shared_with_reductionIf6float4Li1ELi32ELi2ELi2ELi4ELi13EEvPT_S2_S2_iiiiiiiii_param_8];
	setp.ge.s32 	%p243, %r20, %r244;
	setp.ge.u32 	%p244, %r21, %r296;
	add.s32 	%r36, %r80, 12;
	setp.ge.s32 	%p245, %r36, %r396;
	or.pred  	%p246, %p243, %p245;
	or.pred  	%p247, %p244, %p246;
	@%p247 bra 	$L__BB1_101;
	ld.param.u32 	%r452, [_Z33convolution_shared_with_reductionIf6float4Li1ELi32ELi2ELi2ELi4ELi13EEvPT_S2_S2_iiiiiiiii_param_11];
	ld.param.u32 	%r397, [_Z33convolution_shared_with_reductionIf6float4Li1ELi32ELi2ELi2ELi4ELi13EEvPT_S2_S2_iiiiiiiii_param_10];
	mad.lo.s32 	%r184, %r20, %r397, %r36;
	mad.lo.s32 	%r185, %r184, %r452, %r21;
	mul.wide.s32 	%rd109, %r185, 4;
	add.s64 	%rd110, %rd1, %rd109;
	st.global.f32 	[%rd110], %f723;
$L__BB1_101:
	ld.param.u32 	%r398, [_Z33convolution_shared_with_reductionIf6float4Li1ELi32ELi2ELi2ELi4ELi13EEvPT_S2_S2_iiiiiiiii_param_10];
	ld.param.u32 	%r297, [_Z33convolution_shared_with_reductionIf6float4Li1ELi32ELi2ELi2ELi4ELi13EEvPT_S2_S2_iiiiiiiii_param_9];
	ld.param.u32 	%r245, [_Z33convolution_shared_with_reductionIf6float4Li1ELi32ELi2ELi2ELi4ELi13EEvPT_S2_S2_iiiiiiiii_param_8];
	setp.ge.s32 	%p248, %r36, %r398;
	setp.ge.s32 	%p249, %r22, %r245;
	setp.ge.u32 	%p250, %r21, %r297;
	or.pred  	%p251, %p249, %p248;
	or.pred  	%p252, %p250, %p251;
	@%p252 bra 	$L__BB1_103;
	ld.param.u32 	%r453, [_Z33convolution_shared_with_reductionIf6float4Li1ELi32ELi2ELi2ELi4ELi13EEvPT_S2_S2_iiiiiiiii_param_11];
	ld.param.u32 	%r399, [_Z33convolution_shared_with_reductionIf6float4Li1ELi32ELi2ELi2ELi4ELi13EEvPT_S2_S2_iiiiiiiii_param_10];
	mad.lo.s32 	%r186, %r22, %r399, %r36;
	mad.lo.s32 	%r187, %r186, %r453, %r21;
	mul.wide.s32 	%rd111, %r187, 4;
	add.s64 	%rd112, %rd1, %rd111;
	st.global.f32 	[%rd112], %f722;
$L__BB1_103:
	ld.param.u32 	%r400, [_Z33convolution_shared_with_reductionIf6float4Li1ELi32ELi2ELi2ELi4ELi13EEvPT_S2_S2_iiiiiiiii_param_10];
	ld.param.u32 	%r298, [_Z33convolution_shared_with_reductionIf6float4Li1ELi32ELi2ELi2ELi4ELi13EEvPT_S2_S2_iiiiiiiii_param_9];
	ld.param.u32 	%r246, [_Z33convolution_shared_with_reductionIf6float4Li1ELi32ELi2ELi2ELi4ELi13EEvPT_S2_S2_iiiiiiiii_param_8];
	setp.ge.s32 	%p253, %r36, %r400;
	setp.ge.s32 	%p254, %r23, %r246;
	setp.ge.u32 	%p255, %r21, %r298;
	or.pred  	%p256, %p254, %p253;
	or.pred  	%p257, %p255, %p256;
	@%p257 bra 	$L__BB1_105;
	ld.param.u32 	%r454, [_Z33convolution_shared_with_reductionIf6float4Li1ELi32ELi2ELi2ELi4ELi13EEvPT_S2_S2_iiiiiiiii_param_11];
	ld.param.u32 	%r401, [_Z33convolution_shared_with_reductionIf6float4Li1ELi32ELi2ELi2ELi4ELi13EEvPT_S2_S2_iiiiiiiii_param_10];
	mad.lo.s32 	%r188, %r23, %r401, %r36;
	mad.lo.s32 	%r189, %r188, %r454, %r21;
	mul.wide.s32 	%rd113, %r189, 4;
	add.s64 	%rd114, %rd1, %rd113;
	st.global.f32 	[%rd114], %f721;
$L__BB1_105:
	ld.param.u32 	%r402, [_Z33convolution_shared_with_reductionIf6float4Li1ELi32ELi2ELi2ELi4ELi13EEvPT_S2_S2_iiiiiiiii_param_10];
	ld.param.u32 	%r299, [_Z33convolution_shared_with_reductionIf6float4Li1ELi32ELi2ELi2ELi4ELi13EEvPT_S2_S2_iiiiiiiii_param_9];
	ld.param.u32 	%r247, [_Z33convolution_shared_with_reductionIf6float4Li1ELi32ELi2ELi2ELi4ELi13EEvPT_S2_S2_iiiiiiiii_param_8];
	setp.ge.s32 	%p258, %r36, %r402;
	setp.ge.s32 	%p259, %r24, %r247;
	setp.ge.u32 	%p260, %r21, %r299;
	or.pred  	%p261, %p259, %p258;
	or.pred  	%p262, %p260, %p261;
	@%p262 bra 	$L__BB1_107;
	ld.param.u32 	%r455, [_Z33convolution_shared_with_reductionIf6float4Li1ELi32ELi2ELi2ELi4ELi13EEvPT_S2_S2_iiiiiiiii_param_11];
	ld.param.u32 	%r403, [_Z33convolution_shared_with_reductionIf6float4Li1ELi32ELi2ELi2ELi4ELi13EEvPT_S2_S2_iiiiiiiii_param_10];
	mad.lo.s32 	%r190, %r24, %r403, %r36;
	mad.lo.s32 	%r191, %r190, %r455, %r21;
	mul.wide.s32 	%rd115, %r191, 4;
	add.s64 	%rd116, %rd1, %rd115;
	st.global.f32 	[%rd116], %f720;
$L__BB1_107:
	ret;

}
	// .globl	_Z22convolution_validationIfLi1ELi32ELi2ELi2ELi4EEvPT_S1_S1_iiiiiiiii
.visible .entry _Z22convolution_validationIfLi1ELi32ELi2ELi2ELi4EEvPT_S1_S1_iiiiiiiii(
	.param .u64 .ptr .align 1 _Z22convolution_validationIfLi1ELi32ELi2ELi2ELi4EEvPT_S1_S1_iiiiiiiii_param_0,
	.param .u64 .ptr .align 1 _Z22convolution_validationIfLi1ELi32ELi2ELi2ELi4EEvPT_S1_S1_iiiiiiiii_param_1,
	.param .u64 .ptr .align 1 _Z22convolution_validationIfLi1ELi32ELi2ELi2ELi4EEvPT_S1_S1_iiiiiiiii_param_2,
	.param .u32 _Z22convolution_validationIfLi1ELi32ELi2ELi2ELi4EEvPT_S1_S1_iiiiiiiii_param_3,
	.param .u32 _Z22convolution_validationIfLi1ELi32ELi2ELi2ELi4EEvPT_S1_S1_iiiiiiiii_param_4,
	.param .u32 _Z22convolution_validationIfLi1ELi32ELi2ELi2ELi4EEvPT_S1_S1_iiiiiiiii_param_5,
	.param .u32 _Z22convolution_validationIfLi1ELi32ELi2ELi2ELi4EEvPT_S1_S1_iiiiiiiii_param_6,
	.param .u32 _Z22convolution_validationIfLi1ELi32ELi2ELi2ELi4EEvPT_S1_S1_iiiiiiiii_param_7,
	.param .u32 _Z22convolution_validationIfLi1ELi32ELi2ELi2ELi4EEvPT_S1_S1_iiiiiiiii_param_8,
	.param .u32 _Z22convolution_validationIfLi1ELi32ELi2ELi2ELi4EEvPT_S1_S1_iiiiiiiii_param_9,
	.param .u32 _Z22convolution_validationIfLi1ELi32ELi2ELi2ELi4EEvPT_S1_S1_iiiiiiiii_param_10,
	.param .u32 _Z22convolution_validationIfLi1ELi32ELi2ELi2ELi4EEvPT_S1_S1_iiiiiiiii_param_11
)
{
	.reg .pred 	%p<8>;
	.reg .b32 	%r<43>;
	.reg .b32 	%f<34>;
	.reg .b64 	%rd<17>;

	ld.param.u64 	%rd3, [_Z22convolution_validationIfLi1ELi32ELi2ELi2ELi4EEvPT_S1_S1_iiiiiiiii_param_0];
	ld.param.u64 	%rd4, [_Z22convolution_validationIfLi1ELi32ELi2ELi2ELi4EEvPT_S1_S1_iiiiiiiii_param_1];
	ld.param.u64 	%rd5, [_Z22convolution_validationIfLi1ELi32ELi2ELi2ELi4EEvPT_S1_S1_iiiiiiiii_param_2];
	ld.param.u32 	%r16, [_Z22convolution_validationIfLi1ELi32ELi2ELi2ELi4EEvPT_S1_S1_iiiiiiiii_param_3];
	ld.param.u32 	%r17, [_Z22convolution_validationIfLi1ELi32ELi2ELi2ELi4EEvPT_S1_S1_iiiiiiiii_param_4];
	ld.param.u32 	%r18, [_Z22convolution_validationIfLi1ELi32ELi2ELi2ELi4EEvPT_S1_S1_iiiiiiiii_param_5];
	ld.param.u32 	%r19, [_Z22convolution_validationIfLi1ELi32ELi2ELi2ELi4EEvPT_S1_S1_iiiiiiiii_param_6];
	ld.param.u32 	%r20, [_Z22convolution_validationIfLi1ELi32ELi2ELi2ELi4EEvPT_S1_S1_iiiiiiiii_param_7];
	ld.param.u32 	%r23, [_Z22convolution_validationIfLi1ELi32ELi2ELi2ELi4EEvPT_S1_S1_iiiiiiiii_param_8];
	ld.param.u32 	%r24, [_Z22convolution_validationIfLi1ELi32ELi2ELi2ELi4EEvPT_S1_S1_iiiiiiiii_param_9];
	ld.param.u32 	%r25, [_Z22convolution_validationIfLi1ELi32ELi2ELi2ELi4EEvPT_S1_S1_iiiiiiiii_param_10];
	ld.param.u32 	%r22, [_Z22convolution_validationIfLi1ELi32ELi2ELi2ELi4EEvPT_S1_S1_iiiiiiiii_param_11];
	mov.u32 	%r1, %tid.x;
	mov.u32 	%r26, %ctaid.x;
	shl.b32 	%r2, %r26, 5;
	add.s32 	%r3, %r2, %r1;
	mov.u32 	%r27, %tid.y;
	mov.u32 	%r28, %ctaid.y;
	shl.b32 	%r29, %r28, 1;
	add.s32 	%r30, %r29, %r27;
	mov.u32 	%r31, %tid.z;
	mov.u32 	%r32, %ctaid.z;
	shl.b32 	%r33, %r32, 1;
	add.s32 	%r5, %r33, %r31;
	setp.ge.s32 	%p1, %r5, %r23;
	setp.ge.s32 	%p2, %r30, %r25;
	or.pred  	%p3, %p1, %p2;
	setp.ge.s32 	%p4, %r3, %r24;
	or.pred  	%p5, %p4, %p3;
	@%p5 bra 	$L__BB2_5;
	setp.lt.s32 	%p6, %r16, 1;
	mov.f32 	%f33, 0f00000000;
	@%p6 bra 	$L__BB2_4;
	shr.u32 	%r34, %r5, 3;
	and.b32  	%r35, %r5, 7;
	mul.lo.s32 	%r36, %r20, %r34;
	neg.s32 	%r42, %r16;
	mad.lo.s32 	%r37, %r18, %r30, %r1;
	add.s32 	%r41, %r37, %r2;
	mul.lo.s32 	%r8, %r18, %r17;
	cvta.to.global.u64 	%rd6, %rd4;
	add.s64 	%rd1, %rd6, 16;
	mad.lo.s32 	%r40, %r35, 9, %r36;
	cvta.to.global.u64 	%rd2, %rd3;
	mov.f32 	%f33, 0f00000000;
	mul.wide.s32 	%rd11, %r18, 4;
$L__BB2_3:
	mul.wide.s32 	%rd7, %r40, 4;
	add.s64 	%rd8, %rd1, %rd7;
	mul.wide.s32 	%rd9, %r41, 4;
	add.s64 	%rd10, %rd2, %rd9;
	ld.global.nc.f32 	%f6, [%rd10];
	ld.global.nc.f32 	%f7, [%rd8+-16];
	fma.rn.f32 	%f8, %f6, %f7, %f33;
	ld.global.nc.f32 	%f9, [%rd10+4];
	ld.global.nc.f32 	%f10, [%rd8+-12];
	fma.rn.f32 	%f11, %f9, %f10, %f8;
	ld.global.nc.f32 	%f12, [%rd10+8];
	ld.global.nc.f32 	%f13, [%rd8+-8];
	fma.rn.f32 	%f14, %f12, %f13, %f11;
	add.s64 	%rd12, %rd10, %rd11;
	ld.global.nc.f32 	%f15, [%rd12];
	ld.global.nc.f32 	%f16, [%rd8+-4];
	fma.rn.f32 	%f17, %f15, %f16, %f14;
	ld.global.nc.f32 	%f18, [%rd12+4];
	ld.global.nc.f32 	%f19, [%rd8];
	fma.rn.f32 	%f20, %f18, %f19, %f17;
	ld.global.nc.f32 	%f21, [%rd12+8];
	ld.global.nc.f32 	%f22, [%rd8+4];
	fma.rn.f32 	%f23, %f21, %f22, %f20;
	add.s64 	%rd13, %rd12, %rd11;
	ld.global.nc.f32 	%f24, [%rd13];
	ld.global.nc.f32 	%f25, [%rd8+8];
	fma.rn.f32 	%f26, %f24, %f25, %f23;
	ld.global.nc.f32 	%f27, [%rd13+4];
	ld.global.nc.f32 	%f28, [%rd8+12];
	fma.rn.f32 	%f29, %f27, %f28, %f26;
	ld.global.nc.f32 	%f30, [%rd13+8];
	ld.global.nc.f32 	%f31, [%rd8+16];
	fma.rn.f32 	%f33, %f30, %f31, %f29;
	add.s32 	%r42, %r42, 1;
	setp.ne.s32 	%p7, %r42, 0;
	add.s32 	%r41, %r41, %r8;
	add.s32 	%r40, %r40, %r19;
	@%p7 bra 	$L__BB2_3;
$L__BB2_4:
	mad.lo.s32 	%r38, %r25, %r5, %r30;
	mad.lo.s32 	%r39, %r38, %r22, %r3;
	cvta.to.global.u64 	%rd14, %rd5;
	mul.wide.s32 	%rd15, %r39, 4;
	add.s64 	%rd16, %rd14, %rd15;
	st.global.f32 	[%rd16], %f33;
$L__BB2_5:
	ret;

}
	// .globl	_Z33convolution_shared_with_reductionIf6float4Li2ELi32ELi2ELi2ELi4ELi10EEvPT_S2_S2_iiiiiiiii
.visible .entry _Z33convolution_shared_with_reductionIf6float4Li2ELi32ELi2ELi2ELi4ELi10EEvPT_S2_S2_iiiiiiiii(
	.param .u64 .ptr .align 1 _Z33convolution_shared_with_reductionIf6float4Li2ELi32ELi2ELi2ELi4ELi10EEvPT_S2_S2_iiiiiiiii_param_0,
	.param .u64 .ptr .align 1 _Z33convolution_shared_with_reductionIf6float4Li2ELi32ELi2ELi2ELi4ELi10EEvPT_S2_S2_iiiiiiiii_param_1,
	.param .u64 .ptr .align 1 _Z33convolution_shared_with_reductionIf6float4Li2ELi32ELi2ELi2ELi4ELi10EEvPT_S2_S2_iiiiiiiii_param_2,
	.param .u32 _Z33convolution_shared_with_reductionIf6float4Li2ELi32ELi2ELi2ELi4ELi10EEvPT_S2_S2_iiiiiiiii_param_3,
	.param .u32 _Z33convolution_shared_with_reductionIf6float4Li2ELi32ELi2ELi2ELi4ELi10EEvPT_S2_S2_iiiiiiiii_param_4,
	.param .u32 _Z33convolution_shared_with_reductionIf6float4Li2ELi32ELi2ELi2ELi4ELi10EEvPT_S2_S2_iiiiiiiii_param_5,
	.param .u32 _Z33convolution_shared_with_reductionIf6float4Li2ELi32ELi2ELi2ELi4ELi10EEvPT_S2_S2_iiiiiiiii_param_6,
	.param .u32 _Z33convolution_shared_with_reductionIf6float4Li2ELi32ELi2ELi2ELi4ELi10EEvPT_S2_S2_iiiiiiiii_param_7,
	.param .u32 _Z33convolution_shared_with_reductionIf6float4Li2ELi32ELi2ELi2ELi4ELi10EEvPT_S2_S2_iiiiiiiii_param_8,
	.param .u32 _Z33convolution_shared_with_reductionIf6float4Li2ELi32ELi2ELi2ELi4ELi10EEvPT_S2_S2_iiiiiiiii_param_9,
	.param .u32 _Z33convolution_shared_with_reductionIf6float4Li2ELi32ELi2ELi2ELi4ELi10EEvPT_S2_S2_iiiiiiiii_param_10,
	.param .u32 _Z33convolution_shared_with_reductionIf6float4Li2ELi32ELi2ELi2ELi4ELi10EEvPT_S2_S2_iiiiiiiii_param_11
)
{
	.reg .pred 	%p<203>;
	.reg .b16 	%rs<13>;
	.reg .b32 	%r<373>;
	.reg .b32 	%f<1345>;
	.reg .b64 	%rd<96>;

	ld.param.u32 	%r34, [_Z33convolution_shared_with_reductionIf6float4Li2ELi32ELi2ELi2ELi4ELi10EEvPT_S2_S2_iiiiiiiii_param_3];
	ld.param.u32 	%r38, [_Z33convolution_shared_with_reductionIf6float4Li2ELi32ELi2ELi2ELi4ELi10EEvPT_S2_S2_iiiiiiiii_param_7];
	mov.u32 	%r43, %ctaid.x;
	shl.b32 	%r1, %r43, 5;
	mov.u32 	%r44, %ctaid.y;
	mul.lo.s32 	%r2, %r44, 20;
	mov.u32 	%r3, %ctaid.z;
	mov.u32 	%r4, %tid.x;
	mov.u32 	%r5, %tid.y;
	mov.u32 	%r6, %tid.z;
	setp.lt.s32 	%p1, %r34, 1;
	mov.f32 	%f1305, 0f00000000;
	mov.f32 	%f1306, %f1305;
	mov.f32 	%f1307, %f1305;
	mov.f32 	%f1308, %f1305;
	mov.f32 	%f1309, %f1305;
	mov.f32 	%f1310, %f1305;
	mov.f32 	%f1311, %f1305;
	mov.f32 	%f1312, %f1305;
	mov.f32 	%f1313, %f1305;
	mov.f32 	%f1314, %f1305;
	mov.f32 	%f1315, %f1305;
	mov.f32 	%f1316, %f1305;
	mov.f32 	%f1317, %f1305;
	mov.f32 	%f1318, %f1305;
	mov.f32 	%f1319, %f1305;
	mov.f32 	%f1320, %f1305;
	mov.f32 	%f1321, %f1305;
	mov.f32 	%f1322, %f1305;
	mov.f32 	%f1323, %f1305;
	mov.f32 	%f1324, %f1305;
	mov.f32 	%f1325, %f1305;
	mov.f32 	%f1326, %f1305;
	mov.f32 	%f1327, %f1305;
	mov.f32 	%f1328, %f1305;
	mov.f32 	%f1329, %f1305;
	mov.f32 	%f1330, %f1305;
	mov.f32 	%f1331, %f1305;
	mov.f32 	%f1332, %f1305;
	mov.f32 	%f1333, %f1305;
	mov.f32 	%f1334, %f1305;
	mov.f32 	%f1335, %f1305;
	mov.f32 	%f1336, %f1305;
	mov.f32 	%f1337, %f1305;
	mov.f32 	%f1338, %f1305;
	mov.f32 	%f1339, %f1305;
	mov.f32 	%f1340, %f1305;
	mov.f32 	%f1341, %f1305;
	mov.f32 	%f1342, %f1305;
	mov.f32 	%f1343, %f1305;
	mov.f32 	%f1344, %f1305;
	@%p1 bra 	$L__BB3_3;
	ld.param.u32 	%r166, [_Z33convolution_shared_with_reductionIf6float4Li2ELi32ELi2ELi2ELi4ELi10EEvPT_S2_S2_iiiiiiiii_param_5];
	shl.b32 	%r45, %r5, 5;
	add.s32 	%r46, %r45, %r4;
	shl.b32 	%r47, %r6, 6;
	add.s32 	%r48, %r46, %r47;
	shl.b32 	%r49, %r48, 2;
	cvt.u16.u32 	%rs1, %r48;
	mul.hi.u16 	%rs2, %rs1, -7281;
	shr.u16 	%rs3, %rs2, 3;
	cvt.u32.u16 	%r50, %rs3;
	mul.lo.s16 	%rs4, %rs3, 9;
	sub.s16 	%rs5, %rs1, %rs4;
	shl.b16 	%rs6, %rs5, 2;
	cvt.u32.u16 	%r51, %rs6;
	add.s16 	%rs7, %rs1, 128;
	mul.hi.u16 	%rs8, %rs7, -7281;
	shr.u16 	%rs9, %rs8, 3;
	cvt.u32.u16 	%r52, %rs9;
	mul.lo.s16 	%rs10, %rs9, 9;
	sub.s16 	%rs11, %rs7, %rs10;
	shl.b16 	%rs12, %rs11, 2;
	cvt.u32.u16 	%r53, %rs12;
	mad.lo.s32 	%r372, %r38, %r3, %r49;
	neg.s32 	%r371, %r34;
	add.s32 	%r54, %r52, %r2;
	mad.lo.s32 	%r55, %r166, %r54, %r1;
	add.s32 	%r370, %r55, %r53;
	add.s32 	%r56, %r50, %r2;
	mad.lo.s32 	%r57, %r166, %r56, %r1;
	add.s32 	%r369, %r57, %r51;
	mov.f32 	%f1305, 0f00000000;
$L__BB3_2:
	ld.param.u32 	%r168, [_Z33convolution_shared_with_reductionIf6float4Li2ELi32ELi2ELi2ELi4ELi10EEvPT_S2_S2_iiiiiiiii_param_6];
	ld.param.u32 	%r167, [_Z33convolution_shared_with_reductionIf6float4Li2ELi32ELi2ELi2ELi4ELi10EEvPT_S2_S2_iiiiiiiii_param_5];
	ld.param.u32 	%r165, [_Z33convolution_shared_with_reductionIf6float4Li2ELi32ELi2ELi2ELi4ELi10EEvPT_S2_S2_iiiiiiiii_param_4];
	ld.param.u64 	%rd94, [_Z33convolution_shared_with_reductionIf6float4Li2ELi32ELi2ELi2ELi4ELi10EEvPT_S2_S2_iiiiiiiii_param_1];
	ld.param.u64 	%rd93, [_Z33convolution_shared_with_reductionIf6float4Li2ELi32ELi2ELi2ELi4ELi10EEvPT_S2_S2_iiiiiiiii_param_0];
	cvta.to.global.u64 	%rd5, %rd93;
	mul.wide.s32 	%rd6, %r369, 4;
	add.s64 	%rd7, %rd5, %rd6;
	ld.global.nc.v4.f32 	{%f123, %f124, %f125, %f126}, [%rd7];
	mov.u32 	%r58, %tid.y;
	shl.b32 	%r59, %r58, 5;
	mov.u32 	%r60, %tid.x;
	add.s32 	%r61, %r59, %r60;
	mov.u32 	%r62, %tid.z;
	shl.b32 	%r63, %r62, 6;
	add.s32 	%r64, %r61, %r63;
	shl.b32 	%r65, %r64, 4;
	mov.u32 	%r66, shared_convolution_shared_load_LoadType;
	add.s32 	%r67, %r66, 4096;
	add.s32 	%r68, %r67, %r65;
	st.shared.v4.f32 	[%r68+-4096], {%f123, %f124, %f125, %f126};
	mul.wide.s32 	%rd8, %r370, 4;
	add.s64 	%rd9, %rd5, %rd8;
	ld.global.nc.v4.f32 	{%f127, %f128, %f129, %f130}, [%rd9];
	st.shared.v4.f32 	[%r68+-2048], {%f127, %f128, %f129, %f130};
	cvta.to.global.u64 	%rd10, %rd94;
	mul.wide.s32 	%rd11, %r372, 4;
	add.s64 	%rd12, %rd10, %rd11;
	ld.global.nc.v4.f32 	{%f131, %f132, %f133, %f134}, [%rd12];
	st.shared.v4.f32 	[%r68], {%f131, %f132, %f133, %f134};
	bar.sync 	0;
	mad.lo.s32 	%r69, %r58, 328, %r61;
	shl.b32 	%r70, %r69, 2;
	add.s32 	%r71, %r66, %r70;
	ld.shared.f32 	%f135, [%r71];
	mad.lo.s32 	%r72, %r62, 400, %r67;
	ld.shared.v4.f32 	{%f136, %f137, %f138, %f139}, [%r72];
	fma.rn.f32 	%f140, %f135, %f136, %f1344;
	ld.shared.f32 	%f141, [%r71+4];
	fma.rn.f32 	%f142, %f141, %f137, %f140;
	ld.shared.f32 	%f143, [%r71+8];
	fma.rn.f32 	%f144, %f143, %f138, %f142;
	ld.shared.f32 	%f145, [%r71+12];
	fma.rn.f32 	%f146, %f145, %f139, %f144;
	ld.shared.f32 	%f147, [%r71+16];
	ld.shared.v4.f32 	{%f148, %f149, %f150, %f151}, [%r72+16];
	fma.rn.f32 	%f152, %f147, %f148, %f146;
	ld.shared.f32 	%f153, [%r71+144];
	fma.rn.f32 	%f154, %f153, %f149, %f152;
	ld.shared.f32 	%f155, [%r71+148];
	fma.rn.f32 	%f156, %f155, %f150, %f154;
	ld.shared.f32 	%f157, [%r71+152];
	fma.rn.f32 	%f158, %f157, %f151, %f156;
	ld.shared.f32 	%f159, [%r71+156];
	ld.shared.v4.f32 	{%f160, %f161, %f162, %f163}, [%r72+32];
	fma.rn.f32 	%f164, %f159, %f160, %f158;
	ld.shared.f32 	%f165, [%r71+160];
	fma.rn.f32 	%f166, %f165, %f161, %f164;
	ld.shared.f32 	%f167, [%r71+288];
	fma.rn.f32 	%f168, %f167, %f162, %f166;
	ld.shared.f32 	%f169, [%r71+292];
	fma.rn.f32 	%f170, %f169, %f163, %f168;
	ld.shared.f32 	%f171, [%r71+296];
	ld.shared.v4.f32 	{%f172, %f173, %f174, %f175}, [%r72+48];
	fma.rn.f32 	%f176, %f171, %f172, %f170;
	ld.shared.f32 	%f177, [%r71+300];
	fma.rn.f32 	%f178, %f177, %f173, %f176;
	ld.shared.f32 	%f179, [%r71+304];
	fma.rn.f32 	%f180, %f179, %f174, %f178;
	ld.shared.f32 	%f181, [%r71+432];
	fma.rn.f32 	%f182, %f181, %f175, %f180;
	ld.shared.f32 	%f183, [%r71+436];
	ld.shared.v4.f32 	{%f184, %f185, %f186, %f187}, [%r72+64];
	fma.rn.f32 	%f188, %f183, %f184, %f182;
	ld.shared.f32 	%f189, [%r71+440];
	fma.rn.f32 	%f190, %f189, %f185, %f188;
	ld.shared.f32 	%f191, [%r71+444];
	fma.rn.f32 	%f192, %f191, %f186, %f190;
	ld.shared.f32 	%f193, [%r71+448];
	fma.rn.f32 	%f194, %f193, %f187, %f192;
	ld.shared.f32 	%f195, [%r71+576];
	ld.shared.v4.f32 	{%f196, %f197, %f198, %f199}, [%r72+80];
	fma.rn.f32 	%f200, %f195, %f196, %f194;
	ld.shared.f32 	%f201, [%r71+580];
	fma.rn.f32 	%f202, %f201, %f197, %f200;
	ld.shared.f32 	%f203, [%r71+584];
	fma.rn.f32 	%f204, %f203, %f198, %f202;
	ld.shared.f32 	%f205, [%r71+588];
	fma.rn.f32 	%f206, %f205, %f199, %f204;
	ld.shared.f32 	%f207, [%r71+592];
	ld.shared.v4.f32 	{%f208, %f209, %f210, %f211}, [%r72+96];
	fma.rn.f32 	%f1344, %f207, %f208, %f206;
	fma.rn.f32 	%f212, %f135, %f209, %f1343;
	fma.rn.f32 	%f213, %f141, %f210, %f212;
	fma.rn.f32 	%f214, %f143, %f211, %f213;
	ld.shared.v4.f32 	{%f215, %f216, %f217, %f218}, [%r72+112];
	fma.rn.f32 	%f219, %f145, %f215, %f214;
	fma.rn.f32 	%f220, %f147, %f216, %f219;
	fma.rn.f32 	%f221, %f153, %f217, %f220;
	fma.rn.f32 	%f222, %f155, %f218, %f221;
	ld.shared.v4.f32 	{%f223, %f224, %f225, %f226}, [%r72+128];
	fma.rn.f32 	%f227, %f157, %f223, %f222;
	fma.rn.f32 	%f228, %f159, %f224, %f227;
	fma.rn.f32 	%f229, %f165, %f225, %f228;
	fma.rn.f32 	%f230, %f167, %f226, %f229;
	ld.shared.v4.f32 	{%f231, %f232, %f233, %f234}, [%r72+144];
	fma.rn.f32 	%f235, %f169, %f231, %f230;
	fma.rn.f32 	%f236, %f171, %f232, %f235;
	fma.rn.f32 	%f237, %f177, %f233, %f236;
	fma.rn.f32 	%f238, %f179, %f234, %f237;
	ld.shared.v4.f32 	{%f239, %f240, %f241, %f242}, [%r72+160];
	fma.rn.f32 	%f243, %f181, %f239, %f238;
	fma.rn.f32 	%f244, %f183, %f240, %f243;
	fma.rn.f32 	%f245, %f189, %f241, %f244;
	fma.rn.f32 	%f246, %f191, %f242, %f245;
	ld.shared.v4.f32 	{%f247, %f248, %f249, %f250}, [%r72+176];
	fma.rn.f32 	%f251, %f193, %f247, %f246;
	fma.rn.f32 	%f252, %f195, %f248, %f251;
	fma.rn.f32 	%f253, %f201, %f249, %f252;
	fma.rn.f32 	%f254, %f203, %f250, %f253;
	ld.shared.v4.f32 	{%f255, %f256, %f257, %f258}, [%r72+192];
	fma.rn.f32 	%f259, %f205, %f255, %f254;
	fma.rn.f32 	%f1343, %f207, %f256, %f259;
	fma.rn.f32 	%f260, %f135, %f257, %f1342;
	fma.rn.f32 	%f261, %f141, %f258, %f260;
	ld.shared.v4.f32 	{%f262, %f263, %f264, %f265}, [%r72+208];
	fma.rn.f32 	%f266, %f143, %f262, %f261;
	fma.rn.f32 	%f267, %f145, %f263, %f266;
	fma.rn.f32 	%f268, %f147, %f264, %f267;
	fma.rn.f32 	%f269, %f153, %f265, %f268;
	ld.shared.v4.f32 	{%f270, %f271, %f272, %f273}, [%r72+224];
	fma.rn.f32 	%f274, %f155, %f270, %f269;
	fma.rn.f32 	%f275, %f157, %f271, %f274;
	fma.rn.f32 	%f276, %f159, %f272, %f275;
	fma.rn.f32 	%f277, %f165, %f273, %f276;
	ld.shared.v4.f32 	{%f278, %f279, %f280, %f281}, [%r72+240];
	fma.rn.f32 	%f282, %f167, %f278, %f277;
	fma.rn.f32 	%f283, %f169, %f279, %f282;
	fma.rn.f32 	%f284, %f171, %f280, %f283;
	fma.rn.f32 	%f285, %f177, %f281, %f284;
	ld.shared.v4.f32 	{%f286, %f287, %f288, %f289}, [%r72+256];
	fma.rn.f32 	%f290, %f179, %f286, %f285;
	fma.rn.f32 	%f291, %f181, %f287, %f290;
	fma.rn.f32 	%f292, %f183, %f288, %f291;
	fma.rn.f32 	%f293, %f189, %f289, %f292;
	ld.shared.v4.f32 	{%f294, %f295, %f296, %f297}, [%r72+272];
	fma.rn.f32 	%f298, %f191, %f294, %f293;
	fma.rn.f32 	%f299, %f193, %f295, %f298;
	fma.rn.f32 	%f300, %f195, %f296, %f299;
	fma.rn.f32 	%f301, %f201, %f297, %f300;
	ld.shared.v4.f32 	{%f302, %f303, %f304, %f305}, [%r72+288];
	fma.rn.f32 	%f306, %f203, %f302, %f301;
	fma.rn.f32 	%f307, %f205, %f303, %f306;
	fma.rn.f32 	%f1342, %f207, %f304, %f307;
	fma.rn.f32 	%f308, %f135, %f305, %f1341;
	ld.shared.v4.f32 	{%f309, %f310, %f311, %f312}, [%r72+304];
	fma.rn.f32 	%f313, %f141, %f309, %f308;
	fma.rn.f32 	%f314, %f143, %f310, %f313;
	fma.rn.f32 	%f315, %f145, %f311, %f314;
	fma.rn.f32 	%f316, %f147, %f312, %f315;
	ld.shared.v4.f32 	{%f317, %f318, %f319, %f320}, [%r72+320];
	fma.rn.f32 	%f321, %f153, %f317, %f316;
	fma.rn.f32 	%f322, %f155, %f318, %f321;
	fma.rn.f32 	%f323, %f157, %f319, %f322;
	fma.rn.f32 	%f324, %f159, %f320, %f323;
	ld.shared.v4.f32 	{%f325, %f326, %f327, %f328}, [%r72+336];
	fma.rn.f32 	%f329, %f165, %f325, %f324;
	fma.rn.f32 	%f330, %f167, %f326, %f329;
	fma.rn.f32 	%f331, %f169, %f327, %f330;
	fma.rn.f32 	%f332, %f171, %f328, %f331;
	ld.shared.v4.f32 	{%f333, %f334, %f335, %f336}, [%r72+352];
	fma.rn.f32 	%f337, %f177, %f333, %f332;
	fma.rn.f32 	%f338, %f179, %f334, %f337;
	fma.rn.f32 	%f339, %f181, %f335, %f338;
	fma.rn.f32 	%f340, %f183, %f336, %f339;
	ld.shared.v4.f32 	{%f341, %f342, %f343, %f344}, [%r72+368];
	fma.rn.f32 	%f345, %f189, %f341, %f340;
	fma.rn.f32 	%f346, %f191, %f342, %f345;
	fma.rn.f32 	%f347, %f193, %f343, %f346;
	fma.rn.f32 	%f348, %f195, %f344, %f347;
	ld.shared.v4.f32 	{%f349, %f350, %f351, %f352}, [%r72+384];
	fma.rn.f32 	%f353, %f201, %f349, %f348;
	fma.rn.f32 	%f354, %f203, %f350, %f353;
	fma.rn.f32 	%f355, %f205, %f351, %f354;
	fma.rn.f32 	%f1341, %f207, %f352, %f355;
	fma.rn.f32 	%f356, %f153, %f136, %f1340;
	fma.rn.f32 	%f357, %f155, %f137, %f356;
	fma.rn.f32 	%f358, %f157, %f138, %f357;
	fma.rn.f32 	%f359, %f159, %f139, %f358;
	fma.rn.f32 	%f360, %f165, %f148, %f359;
	fma.rn.f32 	%f361, %f167, %f149, %f360;
	fma.rn.f32 	%f362, %f169, %f150, %f361;
	fma.rn.f32 	%f363, %f171, %f151, %f362;
	fma.rn.f32 	%f364, %f177, %f160, %f363;
	fma.rn.f32 	%f365, %f179, %f161, %f364;
	fma.rn.f32 	%f366, %f181, %f162, %f365;
	fma.rn.f32 	%f367, %f183, %f163, %f366;
	fma.rn.f32 	%f368, %f189, %f172, %f367;
	fma.rn.f32 	%f369, %f191, %f173, %f368;
	fma.rn.f32 	%f370, %f193, %f174, %f369;
	fma.rn.f32 	%f371, %f195, %f175, %f370;
	fma.rn.f32 	%f372, %f201, %f184, %f371;
	fma.rn.f32 	%f373, %f203, %f185, %f372;
	fma.rn.f32 	%f374, %f205, %f186, %f373;
	fma.rn.f32 	%f375, %f207, %f187, %f374;
	ld.shared.f32 	%f376, [%r71+720];
	fma.rn.f32 	%f377, %f376, %f196, %f375;
	ld.shared.f32 	%f378, [%r71+724];
	fma.rn.f32 	%f379, %f378, %f197, %f377;
	ld.shared.f32 	%f380, [%r71+728];
	fma.rn.f32 	%f381, %f380, %f198, %f379;
	ld.shared.f32 	%f382, [%r71+732];
	fma.rn.f32 	%f383, %f382, %f199, %f381;
	ld.shared.f32 	%f384, [%r71+736];
	fma.rn.f32 	%f1340, %f384, %f208, %f383;
	fma.rn.f32 	%f385, %f153, %f209, %f1339;
	fma.rn.f32 	%f386, %f155, %f210, %f385;
	fma.rn.f32 	%f387, %f157, %f211, %f386;
	fma.rn.f32 	%f388, %f159, %f215, %f387;
	fma.rn.f32 	%f389, %f165, %f216, %f388;
	fma.rn.f32 	%f390, %f167, %f217, %f389;
	fma.rn.f32 	%f391, %f169, %f218, %f390;
	fma.rn.f32 	%f392, %f171, %f223, %f391;
	fma.rn.f32 	%f393, %f177, %f224, %f392;
	fma.rn.f32 	%f394, %f179, %f225, %f393;
	fma.rn.f32 	%f395, %f181, %f226, %f394;
	fma.rn.f32 	%f396, %f183, %f231, %f395;
	fma.rn.f32 	%f397, %f189, %f232, %f396;
	fma.rn.f32 	%f398, %f191, %f233, %f397;
	fma.rn.f32 	%f399, %f193, %f234, %f398;
	fma.rn.f32 	%f400, %f195, %f239, %f399;
	fma.rn.f32 	%f401, %f201, %f240, %f400;
	fma.rn.f32 	%f402, %f203, %f241, %f401;
	fma.rn.f32 	%f403, %f205, %f242, %f402;
	fma.rn.f32 	%f404, %f207, %f247, %f403;
	fma.rn.f32 	%f405, %f376, %f248, %f404;
	fma.rn.f32 	%f406, %f378, %f249, %f405;
	fma.rn.f32 	%f407, %f380, %f250, %f406;
	fma.rn.f32 	%f408, %f382, %f255, %f407;
	fma.rn.f32 	%f1339, %f384, %f256, %f408;
	fma.rn.f32 	%f409, %f153, %f257, %f1338;
	fma.rn.f32 	%f410, %f155, %f258, %f409;
	fma.rn.f32 	%f411, %f157, %f262, %f410;
	fma.rn.f32 	%f412, %f159, %f263, %f411;
	fma.rn.f32 	%f413, %f165, %f264, %f412;
	fma.rn.f32 	%f414, %f167, %f265, %f413;
	fma.rn.f32 	%f415, %f169, %f270, %f414;
	fma.rn.f32 	%f416, %f171, %f271, %f415;
	fma.rn.f32 	%f417, %f177, %f272, %f416;
	fma.rn.f32 	%f418, %f179, %f273, %f417;
	fma.rn.f32 	%f419, %f181, %f278, %f418;
	fma.rn.f32 	%f420, %f183, %f279, %f419;
	fma.rn.f32 	%f421, %f189, %f280, %f420;
	fma.rn.f32 	%f422, %f191, %f281, %f421;
	fma.rn.f32 	%f423, %f193, %f286, %f422;
	fma.rn.f32 	%f424, %f195, %f287, %f423;
	fma.rn.f32 	%f425, %f201, %f288, %f424;
	fma.rn.f32 	%f426, %f203, %f289, %f425;
	fma.rn.f32 	%f427, %f205, %f294, %f426;
	fma.rn.f32 	%f428, %f207, %f295, %f427;
	fma.rn.f32 	%f429, %f376, %f296, %f428;
	fma.rn.f32 	%f430, %f378, %f297, %f429;
	fma.rn.f32 	%f431, %f380, %f302, %f430;
	fma.rn.f32 	%f432, %f382, %f303, %f431;
	fma.rn.f32 	%f1338, %f384, %f304, %f432;
	fma.rn.f32 	%f433, %f153, %f305, %f1337;
	fma.rn.f32 	%f434, %f155, %f309, %f433;
	fma.rn.f32 	%f435, %f157, %f310, %f434;
	fma.rn.f32 	%f436, %f159, %f311, %f435;
	fma.rn.f32 	%f437, %f165, %f312, %f436;
	fma.rn.f32 	%f438, %f167, %f317, %f437;
	fma.rn.f32 	%f439, %f169, %f318, %f438;
	fma.rn.f32 	%f440, %f171, %f319, %f439;
	fma.rn.f32 	%f441, %f177, %f320, %f440;
	fma.rn.f32 	%f442, %f179, %f325, %f441;
	fma.rn.f32 	%f443, %f181, %f326, %f442;
	fma.rn.f32 	%f444, %f183, %f327, %f443;
	fma.rn.f32 	%f445, %f189, %f328, %f444;
	fma.rn.f32 	%f446, %f191, %f333, %f445;
	fma.rn.f32 	%f447, %f193, %f334, %f446;
	fma.rn.f32 	%f448, %f195, %f335, %f447;
	fma.rn.f32 	%f449, %f201, %f336, %f448;
	fma.rn.f32 	%f450, %f203, %f341, %f449;
	fma.rn.f32 	%f451, %f205, %f342, %f450;
	fma.rn.f32 	%f452, %f207, %f343, %f451;
	fma.rn.f32 	%f453, %f376, %f344, %f452;
	fma.rn.f32 	%f454, %f378, %f349, %f453;
	fma.rn.f32 	%f455, %f380, %f350, %f454;
	fma.rn.f32 	%f456, %f382, %f351, %f455;
	fma.rn.f32 	%f1337, %f384, %f352, %f456;
	fma.rn.f32 	%f457, %f167, %f136, %f1336;
	fma.rn.f32 	%f458, %f169, %f137, %f457;
	fma.rn.f32 	%f459, %f171, %f138, %f458;
	fma.rn.f32 	%f460, %f177, %f139, %f459;
	fma.rn.f32 	%f461, %f179, %f148, %f460;
	fma.rn.f32 	%f462, %f181, %f149, %f461;
	fma.rn.f32 	%f463, %f183, %f150, %f462;
	fma.rn.f32 	%f464, %f189, %f151, %f463;
	fma.rn.f32 	%f465, %f191, %f160, %f464;
	fma.rn.f32 	%f466, %f193, %f161, %f465;
	fma.rn.f32 	%f467, %f195, %f162, %f466;
	fma.rn.f32 	%f468, %f201, %f163, %f467;
	fma.rn.f32 	%f469, %f203, %f172, %f468;
	fma.rn.f32 	%f470, %f205, %f173, %f469;
	fma.rn.f32 	%f471, %f207, %f174, %f470;
	fma.rn.f32 	%f472, %f376, %f175, %f471;
	fma.rn.f32 	%f473, %f378, %f184, %f472;
	fma.rn.f32 	%f474, %f380, %f185, %f473;
	fma.rn.f32 	%f475, %f382, %f186, %f474;
	fma.rn.f32 	%f476, %f384, %f187, %f475;
	ld.shared.f32 	%f477, [%r71+864];
	fma.rn.f32 	%f478, %f477, %f196, %f476;
	ld.shared.f32 	%f479, [%r71+868];
	fma.rn.f32 	%f480, %f479, %f197, %f478;
	ld.shared.f32 	%f481, [%r71+872];
	fma.rn.f32 	%f482, %f481, %f198, %f480;
	ld.shared.f32 	%f483, [%r71+876];
	fma.rn.f32 	%f484, %f483, %f199, %f482;
	ld.shared.f32 	%f485, [%r71+880];
	fma.rn.f32 	%f1336, %f485, %f208, %f484;
	fma.rn.f32 	%f486, %f167, %f209, %f1335;
	fma.rn.f32 	%f487, %f169, %f210, %f486;
	fma.rn.f32 	%f488, %f171, %f211, %f487;
	fma.rn.f32 	%f489, %f177, %f215, %f488;
	fma.rn.f32 	%f490, %f179, %f216, %f489;
	fma.rn.f32 	%f491, %f181, %f217, %f490;
	fma.rn.f32 	%f492, %f183, %f218, %f491;
	fma.rn.f32 	%f493, %f189, %f223, %f492;
	fma.rn.f32 	%f494, %f191, %f224, %f493;
	fma.rn.f32 	%f495, %f193, %f225, %f494;
	fma.rn.f32 	%f496, %f195, %f226, %f495;
	fma.rn.f32 	%f497, %f201, %f231, %f496;
	fma.rn.f32 	%f498, %f203, %f232, %f497;
	fma.rn.f32 	%f499, %f205, %f233, %f498;
	fma.rn.f32 	%f500, %f207, %f234, %f499;
	fma.rn.f32 	%f501, %f376, %f239, %f500;
	fma.rn.f32 	%f502, %f378, %f240, %f501;
	fma.rn.f32 	%f503, %f380, %f241, %f502;
	fma.rn.f32 	%f504, %f382, %f242, %f503;
	fma.rn.f32 	%f505, %f384, %f247, %f504;
	fma.rn.f32 	%f506, %f477, %f248, %f505;
	fma.rn.f32 	%f507, %f479, %f249, %f506;
	fma.rn.f32 	%f508, %f481, %f250, %f507;
	fma.rn.f32 	%f509, %f483, %f255, %f508;
	fma.rn.f32 	%f1335, %f485, %f256, %f509;
	fma.rn.f32 	%f510, %f167, %f257, %f1334;
	fma.rn.f32 	%f511, %f169, %f258, %f510;
	fma.rn.f32 	%f512, %f171, %f262, %f511;
	fma.rn.f32 	%f513, %f177, %f263, %f512;
	fma.rn.f32 	%f514, %f179, %f264, %f513;
	fma.rn.f32 	%f515, %f181, %f265, %f514;
	fma.rn.f32 	%f516, %f183, %f270, %f515;
	fma.rn.f32 	%f517, %f189, %f271, %f516;
	fma.rn.f32 	%f518, %f191, %f272, %f517;
	fma.rn.f32 	%f519, %f193, %f273, %f518;
	fma.rn.f32 	%f520, %f195, %f278, %f519;
	fma.rn.f32 	%f521, %f201, %f279, %f520;
	fma.rn.f32 	%f522, %f203, %f280, %f521;
	fma.rn.f32 	%f523, %f205, %f281, %f522;
	fma.rn.f32 	%f524, %f207, %f286, %f523;
	fma.rn.f32 	%f525, %f376, %f287, %f524;
	fma.rn.f32 	%f526, %f378, %f288, %f525;
	fma.rn.f32 	%f527, %f380, %f289, %f526;
	fma.rn.f32 	%f528, %f382, %f294, %f527;
	fma.rn.f32 	%f529, %f384, %f295, %f528;
	fma.rn.f32 	%f530, %f477, %f296, %f529;
	fma.rn.f32 	%f531, %f479, %f297, %f530;
	fma.rn.f32 	%f532, %f481, %f302, %f531;
	fma.rn.f32 	%f533, %f483, %f303, %f532;
	fma.rn.f32 	%f1334, %f485, %f304, %f533;
	fma.rn.f32 	%f534, %f167, %f305, %f1333;
	fma.rn.f32 	%f535, %f169, %f309, %f534;
	fma.rn.f32 	%f536, %f171, %f310, %f535;
	fma.rn.f32 	%f537, %f177, %f311, %f536;
	fma.rn.f32 	%f538, %f179, %f312, %f537;
	fma.rn.f32 	%f539, %f181, %f317, %f538;
	fma.rn.f32 	%f540, %f183, %f318, %f539;
	fma.rn.f32 	%f541, %f189, %f319, %f540;
	fma.rn.f32 	%f542, %f191, %f320, %f541;
	fma.rn.f32 	%f543, %f193, %f325, %f542;
	fma.rn.f32 	%f544, %f195, %f326, %f543;
	fma.rn.f32 	%f545, %f201, %f327, %f544;
	fma.rn.f32 	%f546, %f203, %f328, %f545;
	fma.rn.f32 	%f547, %f205, %f333, %f546;
	fma.rn.f32 	%f548, %f207, %f334, %f547;
	fma.rn.f32 	%f549, %f376, %f335, %f548;
	fma.rn.f32 	%f550, %f378, %f336, %f549;
	fma.rn.f32 	%f551, %f380, %f341, %f550;
	fma.rn.f32 	%f552, %f382, %f342, %f551;
	fma.rn.f32 	%f553, %f384, %f343, %f552;
	fma.rn.f32 	%f554, %f477, %f344, %f553;
	fma.rn.f32 	%f555, %f479, %f349, %f554;
	fma.rn.f32 	%f556, %f481, %f350, %f555;
	fma.rn.f32 	%f557, %f483, %f351, %f556;
	fma.rn.f32 	%f1333, %f485, %f352, %f557;
	fma.rn.f32 	%f558, %f181, %f136, %f1332;
	fma.rn.f32 	%f559, %f183, %f137, %f558;
	fma.rn.f32 	%f560, %f189, %f138, %f559;
	fma.rn.f32 	%f561, %f191, %f139, %f560;
	fma.rn.f32 	%f562, %f193, %f148, %f561;
	fma.rn.f32 	%f563, %f195, %f149, %f562;
	fma.rn.f32 	%f564, %f201, %f150, %f563;
	fma.rn.f32 	%f565, %f203, %f151, %f564;
	fma.rn.f32 	%f566, %f205, %f160, %f565;
	fma.rn.f32 	%f567, %f207, %f161, %f566;
	fma.rn.f32 	%f568, %f376, %f162, %f567;
	fma.rn.f32 	%f569, %f378, %f163, %f568;
	fma.rn.f32 	%f570, %f380, %f172, %f569;
	fma.rn.f32 	%f571, %f382, %f173, %f570;
	fma.rn.f32 	%f572, %f384, %f174, %f571;
	fma.rn.f32 	%f573, %f477, %f175, %f572;
	fma.rn.f32 	%f574, %f479, %f184, %f573;
	fma.rn.f32 	%f575, %f481, %f185, %f574;
	fma.rn.f32 	%f576, %f483, %f186, %f575;
	fma.rn.f32 	%f577, %f485, %f187, %f576;
	ld.shared.f32 	%f578, [%r71+1008];
	fma.rn.f32 	%f579, %f578, %f196, %f577;
	ld.shared.f32 	%f580, [%r71+1012];
	fma.rn.f32 	%f581, %f580, %f197, %f579;
	ld.shared.f32 	%f582, [%r71+1016];
	fma.rn.f32 	%f583, %f582, %f198, %f581;
	ld.shared.f32 	%f584, [%r71+1020];
	fma.rn.f32 	%f585, %f584, %f199, %f583;
	ld.shared.f32 	%f586, [%r71+1024];
	fma.rn.f32 	%f1332, %f586, %f208, %f585;
	fma.rn.f32 	%f587, %f181, %f209, %f1331;
	fma.rn.f32 	%f588, %f183, %f210, %f587;
	fma.rn.f32 	%f589, %f189, %f211, %f588;
	fma.rn.f32 	%f590, %f191, %f215, %f589;
	fma.rn.f32 	%f591, %f193, %f216, %f590;
	fma.rn.f32 	%f592, %f195, %f217, %f591;
	fma.rn.f32 	%f593, %f201, %f218, %f592;
	fma.rn.f32 	%f594, %f203, %f223, %f593;
	fma.rn.f32 	%f595, %f205, %f224, %f594;
	fma.rn.f32 	%f596, %f207, %f225, %f595;
	fma.rn.f32 	%f597, %f376, %f226, %f596;
	fma.rn.f32 	%f598, %f378, %f231, %f597;
	fma.rn.f32 	%f599, %f380, %f232, %f598;
	fma.rn.f32 	%f600, %f382, %f233, %f599;
	fma.rn.f32 	%f601, %f384, %f234, %f600;
	fma.rn.f32 	%f602, %f477, %f239, %f601;
	fma.rn.f32 	%f603, %f479, %f240, %f602;
	fma.rn.f32 	%f604, %f481, %f241, %f603;
	fma.rn.f32 	%f605, %f483, %f242, %f604;
	fma.rn.f32 	%f606, %f485, %f247, %f605;
	fma.rn.f32 	%f607, %f578, %f248, %f606;
	fma.rn.f32 	%f608, %f580, %f249, %f607;
	fma.rn.f32 	%f609, %f582, %f250, %f608;
	fma.rn.f32 	%f610, %f584, %f255, %f609;
	fma.rn.f32 	%f1331, %f586, %f256, %f610;
	fma.rn.f32 	%f611, %f181, %f257, %f1330;
	fma.rn.f32 	%f612, %f183, %f258, %f611;
	fma.rn.f32 	%f613, %f189, %f262, %f612;
	fma.rn.f32 	%f614, %f191, %f263, %f613;
	fma.rn.f32 	%f615, %f193, %f264, %f614;
	fma.rn.f32 	%f616, %f195, %f265, %f615;
	fma.rn.f32 	%f617, %f201, %f270, %f616;
	fma.rn.f32 	%f618, %f203, %f271, %f617;
	fma.rn.f32 	%f619, %f205, %f272, %f618;
	fma.rn.f32 	%f620, %f207, %f273, %f619;
	fma.rn.f32 	%f621, %f376, %f278, %f620;
	fma.rn.f32 	%f622, %f378, %f279, %f621;
	fma.rn.f32 	%f623, %f380, %f280, %f622;
	fma.rn.f32 	%f624, %f382, %f281, %f623;
	fma.rn.f32 	%f625, %f384, %f286, %f624;
	fma.rn.f32 	%f626, %f477, %f287, %f625;
	fma.rn.f32 	%f627, %f479, %f288, %f626;
	fma.rn.f32 	%f628, %f481, %f289, %f627;
	fma.rn.f32 	%f629, %f483, %f294, %f628;
	fma.rn.f32 	%f630, %f485, %f295, %f629;
	fma.rn.f32 	%f631, %f578, %f296, %f630;
	fma.rn.f32 	%f632, %f580, %f297, %f631;
	fma.rn.f32 	%f633, %f582, %f302, %f632;
	fma.rn.f32 	%f634, %f584, %f303, %f633;
	fma.rn.f32 	%f1330, %f586, %f304, %f634;
	fma.rn.f32 	%f635, %f181, %f305, %f1329;
	fma.rn.f32 	%f636, %f183, %f309, %f635;
	fma.rn.f32 	%f637, %f189, %f310, %f636;
	fma.rn.f32 	%f638, %f191, %f311, %f637;
	fma.rn.f32 	%f639, %f193, %f312, %f638;
	fma.rn.f32 	%f640, %f195, %f317, %f639;
	fma.rn.f32 	%f641, %f201, %f318, %f640;
	fma.rn.f32 	%f642, %f203, %f319, %f641;
	fma.rn.f32 	%f643, %f205, %f320, %f642;
	fma.rn.f32 	%f644, %f207, %f325, %f643;
	fma.rn.f32 	%f645, %f376, %f326, %f644;
	fma.rn.f32 	%f646, %f378, %f327, %f645;
	fma.rn.f32 	%f647, %f380, %f328, %f646;
	fma.rn.f32 	%f648, %f382, %f333, %f647;
	fma.rn.f32 	%f649, %f384, %f334, %f648;
	fma.rn.f32 	%f650, %f477, %f335, %f649;
	fma.rn.f32 	%f651, %f479, %f336, %f650;
	fma.rn.f32 	%f652, %f481, %f341, %f651;
	fma.rn.f32 	%f653, %f483, %f342, %f652;
	fma.rn.f32 	%f654, %f485, %f343, %f653;
	fma.rn.f32 	%f655, %f578, %f344, %f654;
	fma.rn.f32 	%f656, %f580, %f349, %f655;
	fma.rn.f32 	%f657, %f582, %f350, %f656;
	fma.rn.f32 	%f658, %f584, %f351, %f657;
	fma.rn.f32 	%f1329, %f586, %f352, %f658;
	fma.rn.f32 	%f659, %f195, %f136, %f1328;
	fma.rn.f32 	%f660, %f201, %f137, %f659;
	fma.rn.f32 	%f661, %f203, %f138, %f660;
	fma.rn.f32 	%f662, %f205, %f139, %f661;
	fma.rn.f32 	%f663, %f207, %f148, %f662;
	fma.rn.f32 	%f664, %f376, %f149, %f663;
	fma.rn.f32 	%f665, %f378, %f150, %f664;
	fma.rn.f32 	%f666, %f380, %f151, %f665;
	fma.rn.f32 	%f667, %f382, %f160, %f666;
	fma.rn.f32 	%f668, %f384, %f161, %f667;
	fma.rn.f32 	%f669, %f477, %f162, %f668;
	fma.rn.f32 	%f670, %f479, %f163, %f669;
	fma.rn.f32 	%f671, %f481, %f172, %f670;
	fma.rn.f32 	%f672, %f483, %f173, %f671;
	fma.rn.f32 	%f673, %f485, %f174, %f672;
	fma.rn.f32 	%f674, %f578, %f175, %f673;
	fma.rn.f32 	%f675, %f580, %f184, %f674;
	fma.rn.f32 	%f676, %f582, %f185, %f675;
	fma.rn.f32 	%f677, %f584, %f186, %f676;
	fma.rn.f32 	%f678, %f586, %f187, %f677;
	ld.shared.f32 	%f679, [%r71+1152];
	fma.rn.f32 	%f680, %f679, %f196, %f678;
	ld.shared.f32 	%f681, [%r71+1156];
	fma.rn.f32 	%f682, %f681, %f197, %f680;
	ld.shared.f32 	%f683, [%r71+1160];
	fma.rn.f32 	%f684, %f683, %f198, %f682;
	ld.shared.f32 	%f685, [%r71+1164];
	fma.rn.f32 	%f686, %f685, %f199, %f684;
	ld.shared.f32 	%f687, [%r71+1168];
	fma.rn.f32 	%f1328, %f687, %f208, %f686;
	fma.rn.f32 	%f688, %f195, %f209, %f1327;
	fma.rn.f32 	%f689, %f201, %f210, %f688;
	fma.rn.f32 	%f690, %f203, %f211, %f689;
	fma.rn.f32 	%f691, %f205, %f215, %f690;
	fma.rn.f32 	%f692, %f207, %f216, %f691;
	fma.rn.f32 	%f693, %f376, %f217, %f692;
	fma.rn.f32 	%f694, %f378, %f218, %f693;
	fma.rn.f32 	%f695, %f380, %f223, %f694;
	fma.rn.f32 	%f696, %f382, %f224, %f695;
	fma.rn.f32 	%f697, %f384, %f225, %f696;
	fma.rn.f32 	%f698, %f477, %f226, %f697;
	fma.rn.f32 	%f699, %f479, %f231, %f698;
	fma.rn.f32 	%f700, %f481, %f232, %f699;
	fma.rn.f32 	%f701, %f483, %f233, %f700;
	fma.rn.f32 	%f702, %f485, %f234, %f701;
	fma.rn.f32 	%f703, %f578, %f239, %f702;
	fma.rn.f32 	%f704, %f580, %f240, %f703;
	fma.rn.f32 	%f705, %f582, %f241, %f704;
	fma.rn.f32 	%f706, %f584, %f242, %f705;
	fma.rn.f32 	%f707, %f586, %f247, %f706;
	fma.rn.f32 	%f708, %f679, %f248, %f707;
	fma.rn.f32 	%f709, %f681, %f249, %f708;
	fma.rn.f32 	%f710, %f683, %f250, %f709;
	fma.rn.f32 	%f711, %f685, %f255, %f710;
	fma.rn.f32 	%f1327, %f687, %f256, %f711;
	fma.rn.f32 	%f712, %f195, %f257, %f1326;
	fma.rn.f32 	%f713, %f201, %f258, %f712;
	fma.rn.f32 	%f714, %f203, %f262, %f713;
	fma.rn.f32 	%f715, %f205, %f263, %f714;
	fma.rn.f32 	%f716, %f207, %f264, %f715;
	fma.rn.f32 	%f717, %f376, %f265, %f716;
	fma.rn.f32 	%f718, %f378, %f270, %f717;
	fma.rn.f32 	%f719, %f380, %f271, %f718;
	fma.rn.f32 	%f720, %f382, %f272, %f719;
	fma.rn.f32 	%f721, %f384, %f273, %f720;
	fma.rn.f32 	%f722, %f477, %f278, %f721;
	fma.rn.f32 	%f723, %f479, %f279, %f722;
	fma.rn.f32 	%f724, %f481, %f280, %f723;
	fma.rn.f32 	%f725, %f483, %f281, %f724;
	fma.rn.f32 	%f726, %f485, %f286, %f725;
	fma.rn.f32 	%f727, %f578, %f287, %f726;
	fma.rn.f32 	%f728, %f580, %f288, %f727;
	fma.rn.f32 	%f729, %f582, %f289, %f728;
	fma.rn.f32 	%f730, %f584, %f294, %f729;
	fma.rn.f32 	%f731, %f586, %f295, %f730;
	fma.rn.f32 	%f732, %f679, %f296, %f731;
	fma.rn.f32 	%f733, %f681, %f297, %f732;
	fma.rn.f32 	%f734, %f683, %f302, %f733;
	fma.rn.f32 	%f735, %f685, %f303, %f734;
	fma.rn.f32 	%f1326, %f687, %f304, %f735;
	fma.rn.f32 	%f736, %f195, %f305, %f1325;
	fma.rn.f32 	%f737, %f201, %f309, %f736;
	fma.rn.f32 	%f738, %f203, %f310, %f737;
	fma.rn.f32 	%f739, %f205, %f311, %f738;
	fma.rn.f32 	%f740, %f207, %f312, %f739;
	fma.rn.f32 	%f741, %f376, %f317, %f740;
	fma.rn.f32 	%f742, %f378, %f318, %f741;
	fma.rn.f32 	%f743, %f380, %f319, %f742;
	fma.rn.f32 	%f744, %f382, %f320, %f743;
	fma.rn.f32 	%f745, %f384, %f325, %f744;
	fma.rn.f32 	%f746, %f477, %f326, %f745;
	fma.rn.f32 	%f747, %f479, %f327, %f746;
	fma.rn.f32 	%f748, %f481, %f328, %f747;
	fma.rn.f32 	%f749, %f483, %f333, %f748;
	fma.rn.f32 	%f750, %f485, %f334, %f749;
	fma.rn.f32 	%f751, %f578, %f335, %f750;
	fma.rn.f32 	%f752, %f580, %f336, %f751;
	fma.rn.f32 	%f753, %f582, %f341, %f752;
	fma.rn.f32 	%f754, %f584, %f342, %f753;
	fma.rn.f32 	%f755, %f586, %f343, %f754;
	fma.rn.f32 	%f756, %f679, %f344, %f755;
	fma.rn.f32 	%f757, %f681, %f349, %f756;
	fma.rn.f32 	%f758, %f683, %f350, %f757;
	fma.rn.f32 	%f759, %f685, %f351, %f758;
	fma.rn.f32 	%f1325, %f687, %f352, %f759;
	fma.rn.f32 	%f760, %f376, %f136, %f1324;
	fma.rn.f32 	%f761, %f378, %f137, %f760;
	fma.rn.f32 	%f762, %f380, %f138, %f761;
	fma.rn.f32 	%f763, %f382, %f139, %f762;
	fma.rn.f32 	%f764, %f384, %f148, %f763;
	fma.rn.f32 	%f765, %f477, %f149, %f764;
	fma.rn.f32 	%f766, %f479, %f150, %f765;
	fma.rn.f32 	%f767, %f481, %f151, %f766;
	fma.rn.f32 	%f768, %f483, %f160, %f767;
	fma.rn.f32 	%f769, %f485, %f161, %f768;
	fma.rn.f32 	%f770, %f578, %f162, %f769;
	fma.rn.f32 	%f771, %f580, %f163, %f770;
	fma.rn.f32 	%f772, %f582, %f172, %f771;
	fma.rn.f32 	%f773, %f584, %f173, %f772;
	fma.rn.f32 	%f774, %f586, %f174, %f773;
	fma.rn.f32 	%f775, %f679, %f175, %f774;
	fma.rn.f32 	%f776, %f681, %f184, %f775;
	fma.rn.f32 	%f777, %f683, %f185, %f776;
	fma.rn.f32 	%f778, %f685, %f186, %f777;
	fma.rn.f32 	%f779, %f687, %f187, %f778;
	ld.shared.f32 	%f780, [%r71+1296];
	fma.rn.f32 	%f781, %f780, %f196, %f779;
	ld.shared.f32 	%f782, [%r71+1300];
	fma.rn.f32 	%f783, %f782, %f197, %f781;
	ld.shared.f32 	%f784, [%r71+1304];
	fma.rn.f32 	%f785, %f784, %f198, %f783;
	ld.shared.f32 	%f786, [%r71+1308];
	fma.rn.f32 	%f787, %f786, %f199, %f785;
	ld.shared.f32 	%f788, [%r71+1312];
	fma.rn.f32 	%f1324, %f788, %f208, %f787;
	fma.rn.f32 	%f789, %f376, %f209, %f1323;
	fma.rn.f32 	%f790, %f378, %f210, %f789;
	fma.rn.f32 	%f791, %f380, %f211, %f790;
	fma.rn.f32 	%f792, %f382, %f215, %f791;
	fma.rn.f32 	%f793, %f384, %f216, %f792;
	fma.rn.f32 	%f794, %f477, %f217, %f793;
	fma.rn.f32 	%f795, %f479, %f218, %f794;
	fma.rn.f32 	%f796, %f481, %f223, %f795;
	fma.rn.f32 	%f797, %f483, %f224, %f796;
	fma.rn.f32 	%f798, %f485, %f225, %f797;
	fma.rn.f32 	%f799, %f578, %f226, %f798;
	fma.rn.f32 	%f800, %f580, %f231, %f799;
	fma.rn.f32 	%f801, %f582, %f232, %f800;
	fma.rn.f32 	%f802, %f584, %f233, %f801;
	fma.rn.f32 	%f803, %f586, %f234, %f802;
	fma.rn.f32 	%f804, %f679, %f239, %f803;
	fma.rn.f32 	%f805, %f681, %f240, %f804;
	fma.rn.f32 	%f806, %f683, %f241, %f805;
	fma.rn.f32 	%f807, %f685, %f242, %f806;
	fma.rn.f32 	%f808, %f687, %f247, %f807;
	fma.rn.f32 	%f809, %f780, %f248, %f808;
	fma.rn.f32 	%f810, %f782, %f249, %f809;
	fma.rn.f32 	%f811, %f784, %f250, %f810;
	fma.rn.f32 	%f812, %f786, %f255, %f811;
	fma.rn.f32 	%f1323, %f788, %f256, %f812;
	fma.rn.f32 	%f813, %f376, %f257, %f1322;
	fma.rn.f32 	%f814, %f378, %f258, %f813;
	fma.rn.f32 	%f815, %f380, %f262, %f814;
	fma.rn.f32 	%f816, %f382, %f263, %f815;
	fma.rn.f32 	%f817, %f384, %f264, %f816;
	fma.rn.f32 	%f818, %f477, %f265, %f817;
	fma.rn.f32 	%f819, %f479, %f270, %f818;
	fma.rn.f32 	%f820, %f481, %f271, %f819;
	fma.rn.f32 	%f821, %f483, %f272, %f820;
	fma.rn.f32 	%f822, %f485, %f273, %f821;
	fma.rn.f32 	%f823, %f578, %f278, %f822;
	fma.rn.f32 	%f824, %f580, %f279, %f823;
	fma.rn.f32 	%f825, %f582, %f280, %f824;
	fma.rn.f32 	%f826, %f584, %f281, %f825;
	fma.rn.f32 	%f827, %f586, %f286, %f826;
	fma.rn.f32 	%f828, %f679, %f287, %f827;
	fma.rn.f32 	%f829, %f681, %f288, %f828;
	fma.rn.f32 	%f830, %f683, %f289, %f829;
	fma.rn.f32 	%f831, %f685, %f294, %f830;
	fma.rn.f32 	%f832, %f687, %f295, %f831;
	fma.rn.f32 	%f833, %f780, %f296, %f832;
	fma.rn.f32 	%f834, %f782, %f297, %f833;
	fma.rn.f32 	%f835, %f784, %f302, %f834;
	fma.rn.f32 	%f836, %f786, %f303, %f835;
	fma.rn.f32 	%f1322, %f788, %f304, %f836;
	fma.rn.f32 	%f837, %f376, %f305, %f1321;
	fma.rn.f32 	%f838, %f378, %f309, %f837;
	fma.rn.f32 	%f839, %f380, %f310, %f838;
	fma.rn.f32 	%f840, %f382, %f311, %f839;
	fma.rn.f32 	%f841, %f384, %f312, %f840;
	fma.rn.f32 	%f842, %f477, %f317, %f841;
	fma.rn.f32 	%f843, %f479, %f318, %f842;
	fma.rn.f32 	%f844, %f481, %f319, %f843;
	fma.rn.f32 	%f845, %f483, %f320, %f844;
	fma.rn.f32 	%f846, %f485, %f325, %f845;
	fma.rn.f32 	%f847, %f578, %f326, %f846;
	fma.rn.f32 	%f848, %f580, %f327, %f847;
	fma.rn.f32 	%f849, %f582, %f328, %f848;
	fma.rn.f32 	%f850, %f584, %f333, %f849;
	fma.rn.f32 	%f851, %f586, %f334, %f850;
	fma.rn.f32 	%f852, %f679, %f335, %f851;
	fma.rn.f32 	%f853, %f681, %f336, %f852;
	fma.rn.f32 	%f854, %f683, %f341, %f853;
	fma.rn.f32 	%f855, %f685, %f342, %f854;
	fma.rn.f32 	%f856, %f687, %f343, %f855;
	fma.rn.f32 	%f857, %f780, %f344, %f856;
	fma.rn.f32 	%f858, %f782, %f349, %f857;
	fma.rn.f32 	%f859, %f784, %f350, %f858;
	fma.rn.f32 	%f860, %f786, %f351, %f859;
	fma.rn.f32 	%f1321, %f788, %f352, %f860;
	fma.rn.f32 	%f861, %f477, %f136, %f1320;
	fma.rn.f32 	%f862, %f479, %f137, %f861;
	fma.rn.f32 	%f863, %f481, %f138, %f862;
	fma.rn.f32 	%f864, %f483, %f139, %f863;
	fma.rn.f32 	%f865, %f485, %f148, %f864;
	fma.rn.f32 	%f866, %f578, %f149, %f865;
	fma.rn.f32 	%f867, %f580, %f150, %f866;
	fma.rn.f32 	%f868, %f582, %f151, %f867;
	fma.rn.f32 	%f869, %f584, %f160, %f868;
	fma.rn.f32 	%f870, %f586, %f161, %f869;
	fma.rn.f32 	%f871, %f679, %f162, %f870;
	fma.rn.f32 	%f872, %f681, %f163, %f871;
	fma.rn.f32 	%f873, %f683, %f172, %f872;
	fma.rn.f32 	%f874, %f685, %f173, %f873;
	fma.rn.f32 	%f875, %f687, %f174, %f874;
	fma.rn.f32 	%f876, %f780, %f175, %f875;
	fma.rn.f32 	%f877, %f782, %f184, %f876;
	fma.rn.f32 	%f878, %f784, %f185, %f877;
	fma.rn.f32 	%f879, %f786, %f186, %f878;
	fma.rn.f32 	%f880, %f788, %f187, %f879;
	ld.shared.f32 	%f881, [%r71+1440];
	fma.rn.f32 	%f882, %f881, %f196, %f880;
	ld.shared.f32 	%f883, [%r71+1444];
	fma.rn.f32 	%f884, %f883, %f197, %f882;
	ld.shared.f32 	%f885, [%r71+1448];
	fma.rn.f32 	%f886, %f885, %f198, %f884;
	ld.shared.f32 	%f887, [%r71+1452];
	fma.rn.f32 	%f888, %f887, %f199, %f886;
	ld.shared.f32 	%f889, [%r71+1456];
	fma.rn.f32 	%f1320, %f889, %f208, %f888;
	fma.rn.f32 	%f890, %f477, %f209, %f1319;
	fma.rn.f32 	%f891, %f479, %f210, %f890;
	fma.rn.f32 	%f892, %f481, %f211, %f891;
	fma.rn.f32 	%f893, %f483, %f215, %f892;
	fma.rn.f32 	%f894, %f485, %f216, %f893;
	fma.rn.f32 	%f895, %f578, %f217, %f894;
	fma.rn.f32 	%f896, %f580, %f218, %f895;
	fma.rn.f32 	%f897, %f582, %f223, %f896;
	fma.rn.f32 	%f898, %f584, %f224, %f897;
	fma.rn.f32 	%f899, %f586, %f225, %f898;
	fma.rn.f32 	%f900, %f679, %f226, %f899;
	fma.rn.f32 	%f901, %f681, %f231, %f900;
	fma.rn.f32 	%f902, %f683, %f232, %f901;
	fma.rn.f32 	%f903, %f685, %f233, %f902;
	fma.rn.f32 	%f904, %f687, %f234, %f903;
	fma.rn.f32 	%f905, %f780, %f239, %f904;
	fma.rn.f32 	%f906, %f782, %f240, %f905;
	fma.rn.f32 	%f907, %f784, %f241, %f906;
	fma.rn.f32 	%f908, %f786, %f242, %f907;
	fma.rn.f32 	%f909, %f788, %f247, %f908;
	fma.rn.f32 	%f910, %f881, %f248, %f909;
	fma.rn.f32 	%f911, %f883, %f249, %f910;
	fma.rn.f32 	%f912, %f885, %f250, %f911;
	fma.rn.f32 	%f913, %f887, %f255, %f912;
	fma.rn.f32 	%f1319, %f889, %f256, %f913;
	fma.rn.f32 	%f914, %f477, %f257, %f1318;
	fma.rn.f32 	%f915, %f479, %f258, %f914;
	fma.rn.f32 	%f916, %f481, %f262, %f915;
	fma.rn.f32 	%f917, %f483, %f263, %f916;
	fma.rn.f32 	%f918, %f485, %f264, %f917;
	fma.rn.f32 	%f919, %f578, %f265, %f918;
	fma.rn.f32 	%f920, %f580, %f270, %f919;
	fma.rn.f32 	%f921, %f582, %f271, %f920;
	fma.rn.f32 	%f922, %f584, %f272, %f921;
	fma.rn.f32 	%f923, %f586, %f273, %f922;
	fma.rn.f32 	%f924, %f679, %f278, %f923;
	fma.rn.f32 	%f925, %f681, %f279, %f924;
	fma.rn.f32 	%f926, %f683, %f280, %f925;
	fma.rn.f32 	%f927, %f685, %f281, %f926;
	fma.rn.f32 	%f928, %f687, %f286, %f927;
	fma.rn.f32 	%f929, %f780, %f287, %f928;
	fma.rn.f32 	%f930, %f782, %f288, %f929;
	fma.rn.f32 	%f931, %f784, %f289, %f930;
	fma.rn.f32 	%f932, %f786, %f294, %f931;
	fma.rn.f32 	%f933, %f788, %f295, %f932;
	fma.rn.f32 	%f934, %f881, %f296, %f933;
	fma.rn.f32 	%f935, %f883, %f297, %f934;
	fma.rn.f32 	%f936, %f885, %f302, %f935;
	fma.rn.f32 	%f937, %f887, %f303, %f936;
	fma.rn.f32 	%f1318, %f889, %f304, %f937;
	fma.rn.f32 	%f938, %f477, %f305, %f1317;
	fma.rn.f32 	%f939, %f479, %f309, %f938;
	fma.rn.f32 	%f940, %f481, %f310, %f939;
	fma.rn.f32 	%f941, %f483, %f311, %f940;
	fma.rn.f32 	%f942, %f485, %f312, %f941;
	fma.rn.f32 	%f943, %f578, %f317, %f942;
	fma.rn.f32 	%f944, %f580, %f318, %f943;
	fma.rn.f32 	%f945, %f582, %f319, %f944;
	fma.rn.f32 	%f946, %f584, %f320, %f945;
	fma.rn.f32 	%f947, %f586, %f325, %f946;
	fma.rn.f32 	%f948, %f679, %f326, %f947;
	fma.rn.f32 	%f949, %f681, %f327, %f948;
	fma.rn.f32 	%f950, %f683, %f328, %f949;
	fma.rn.f32 	%f951, %f685, %f333, %f950;
	fma.rn.f32 	%f952, %f687, %f334, %f951;
	fma.rn.f32 	%f953, %f780, %f335, %f952;
	fma.rn.f32 	%f954, %f782, %f336, %f953;
	fma.rn.f32 	%f955, %f784, %f341, %f954;
	fma.rn.f32 	%f956, %f786, %f342, %f955;
	fma.rn.f32 	%f957, %f788, %f343, %f956;
	fma.rn.f32 	%f958, %f881, %f344, %f957;
	fma.rn.f32 	%f959, %f883, %f349, %f958;
	fma.rn.f32 	%f960, %f885, %f350, %f959;
	fma.rn.f32 	%f961, %f887, %f351, %f960;
	fma.rn.f32 	%f1317, %f889, %f352, %f961;
	fma.rn.f32 	%f962, %f578, %f136, %f1316;
	fma.rn.f32 	%f963, %f580, %f137, %f962;
	fma.rn.f32 	%f964, %f582, %f138, %f963;
	fma.rn.f32 	%f965, %f584, %f139, %f964;
	fma.rn.f32 	%f966, %f586, %f148, %f965;
	fma.rn.f32 	%f967, %f679, %f149, %f966;
	fma.rn.f32 	%f968, %f681, %f150, %f967;
	fma.rn.f32 	%f969, %f683, %f151, %f968;
	fma.rn.f32 	%f970, %f685, %f160, %f969;
	fma.rn.f32 	%f971, %f687, %f161, %f970;
	fma.rn.f32 	%f972, %f780, %f162, %f971;
	fma.rn.f32 	%f973, %f782, %f163, %f972;
	fma.rn.f32 	%f974, %f784, %f172, %f973;
	fma.rn.f32 	%f975, %f786, %f173, %f974;
	fma.rn.f32 	%f976, %f788, %f174, %f975;
	fma.rn.f32 	%f977, %f881, %f175, %f976;
	fma.rn.f32 	%f978, %f883, %f184, %f977;
	fma.rn.f32 	%f979, %f885, %f185, %f978;
	fma.rn.f32 	%f980, %f887, %f186, %f979;
	fma.rn.f32 	%f981, %f889, %f187, %f980;
	ld.shared.f32 	%f982, [%r71+1584];
	fma.rn.f32 	%f983, %f982, %f196, %f981;
	ld.shared.f32 	%f984, [%r71+1588];
	fma.rn.f32 	%f985, %f984, %f197, %f983;
	ld.shared.f32 	%f986, [%r71+1592];
	fma.rn.f32 	%f987, %f986, %f198, %f985;
	ld.shared.f32 	%f988, [%r71+1596];
	fma.rn.f32 	%f989, %f988, %f199, %f987;
	ld.shared.f32 	%f990, [%r71+1600];
	fma.rn.f32 	%f1316, %f990, %f208, %f989;
	fma.rn.f32 	%f991, %f578, %f209, %f1315;
	fma.rn.f32 	%f992, %f580, %f210, %f991;
	fma.rn.f32 	%f993, %f582, %f211, %f992;
	fma.rn.f32 	%f994, %f584, %f215, %f993;
	fma.rn.f32 	%f995, %f586, %f216, %f994;
	fma.rn.f32 	%f996, %f679, %f217, %f995;
	fma.rn.f32 	%f997, %f681, %f218, %f996;
	fma.rn.f32 	%f998, %f683, %f223, %f997;
	fma.rn.f32 	%f999, %f685, %f224, %f998;
	fma.rn.f32 	%f1000, %f687, %f225, %f999;
	fma.rn.f32 	%f1001, %f780, %f226, %f1000;
	fma.rn.f32 	%f1002, %f782, %f231, %f1001;
	fma.rn.f32 	%f1003, %f784, %f232, %f1002;
	fma.rn.f32 	%f1004, %f786, %f233, %f1003;
	fma.rn.f32 	%f1005, %f788, %f234, %f1004;
	fma.rn.f32 	%f1006, %f881, %f239, %f1005;
	fma.rn.f32 	%f1007, %f883, %f240, %f1006;
	fma.rn.f32 	%f1008, %f885, %f241, %f1007;
	fma.rn.f32 	%f1009, %f887, %f242, %f1008;
	fma.rn.f32 	%f1010, %f889, %f247, %f1009;
	fma.rn.f32 	%f1011, %f982, %f248, %f1010;
	fma.rn.f32 	%f1012, %f984, %f249, %f1011;
	fma.rn.f32 	%f1013, %f986, %f250, %f1012;
	fma.rn.f32 	%f1014, %f988, %f255, %f1013;
	fma.rn.f32 	%f1315, %f990, %f256, %f1014;
	fma.rn.f32 	%f1015, %f578, %f257, %f1314;
	fma.rn.f32 	%f1016, %f580, %f258, %f1015;
	fma.rn.f32 	%f1017, %f582, %f262, %f1016;
	fma.rn.f32 	%f1018, %f584, %f263, %f1017;
	fma.rn.f32 	%f1019, %f586, %f264, %f1018;
	fma.rn.f32 	%f1020, %f679, %f265, %f1019;
	fma.rn.f32 	%f1021, %f681, %f270, %f1020;
	fma.rn.f32 	%f1022, %f683, %f271, %f1021;
	fma.rn.f32 	%f1023, %f685, %f272, %f1022;
	fma.rn.f32 	%f1024, %f687, %f273, %f1023;
	fma.rn.f32 	%f1025, %f780, %f278, %f1024;
	fma.rn.f32 	%f1026, %f782, %f279, %f1025;
	fma.rn.f32 	%f1027, %f784, %f280, %f1026;
	fma.rn.f32 	%f1028, %f786, %f281, %f1027;
	fma.rn.f32 	%f1029, %f788, %f286, %f1028;
	fma.rn.f32 	%f1030, %f881, %f287, %f1029;
	fma.rn.f32 	%f1031, %f883, %f288, %f1030;
	fma.rn.f32 	%f1032, %f885, %f289, %f1031;
	fma.rn.f32 	%f1033, %f887, %f294, %f1032;
	fma.rn.f32 	%f1034, %f889, %f295, %f1033;
	fma.rn.f32 	%f1035, %f982, %f296, %f1034;
	fma.rn.f32 	%f1036, %f984, %f297, %f1035;
	fma.rn.f32 	%f1037, %f986, %f302, %f1036;
	fma.rn.f32 	%f1038, %f988, %f303, %f1037;
	fma.rn.f32 	%f1314, %f990, %f304, %f1038;
	fma.rn.f32 	%f1039, %f578, %f305, %f1313;
	fma.rn.f32 	%f1040, %f580, %f309, %f1039;
	fma.rn.f32 	%f1041, %f582, %f310, %f1040;
	fma.rn.f32 	%f1042, %f584, %f311, %f1041;
	fma.rn.f32 	%f1043, %f586, %f312, %f1042;
	fma.rn.f32 	%f1044, %f679, %f317, %f1043;
	fma.rn.f32 	%f1045, %f681, %f318, %f1044;
	fma.rn.f32 	%f1046, %f683, %f319, %f1045;
	fma.rn.f32 	%f1047, %f685, %f320, %f1046;
	fma.rn.f32 	%f1048, %f687, %f325, %f1047;
	fma.rn.f32 	%f1049, %f780, %f326, %f1048;
	fma.rn.f32 	%f1050, %f782, %f327, %f1049;
	fma.rn.f32 	%f1051, %f784, %f328, %f1050;
	fma.rn.f32 	%f1052, %f786, %f333, %f1051;
	fma.rn.f32 	%f1053, %f788, %f334, %f1052;
	fma.rn.f32 	%f1054, %f881, %f335, %f1053;
	fma.rn.f32 	%f1055, %f883, %f336, %f1054;
	fma.rn.f32 	%f1056, %f885, %f341, %f1055;
	fma.rn.f32 	%f1057, %f887, %f342, %f1056;
	fma.rn.f32 	%f1058, %f889, %f343, %f1057;
	fma.rn.f32 	%f1059, %f982, %f344, %f1058;
	fma.rn.f32 	%f1060, %f984, %f349, %f1059;
	fma.rn.f32 	%f1061, %f986, %f350, %f1060;
	fma.rn.f32 	%f1062, %f988, %f351, %f1061;
	fma.rn.f32 	%f1313, %f990, %f352, %f1062;
	fma.rn.f32 	%f1063, %f679, %f136, %f1312;
	fma.rn.f32 	%f1064, %f681, %f137, %f1063;
	fma.rn.f32 	%f1065, %f683, %f138, %f1064;
	fma.rn.f32 	%f1066, %f685, %f139, %f1065;
	fma.rn.f32 	%f1067, %f687, %f148, %f1066;
	fma.rn.f32 	%f1068, %f780, %f149, %f1067;
	fma.rn.f32 	%f1069, %f782, %f150, %f1068;
	fma.rn.f32 	%f1070, %f784, %f151, %f1069;
	fma.rn.f32 	%f1071, %f786, %f160, %f1070;
	fma.rn.f32 	%f1072, %f788, %f161, %f1071;
	fma.rn.f32 	%f1073, %f881, %f162, %f1072;
	fma.rn.f32 	%f1074, %f883, %f163, %f1073;
	fma.rn.f32 	%f1075, %f885, %f172, %f1074;
	fma.rn.f32 	%f1076, %f887, %f173, %f1075;
	fma.rn.f32 	%f1077, %f889, %f174, %f1076;
	fma.rn.f32 	%f1078, %f982, %f175, %f1077;
	fma.rn.f32 	%f1079, %f984, %f184, %f1078;
	fma.rn.f32 	%f1080, %f986, %f185, %f1079;
	fma.rn.f32 	%f1081, %f988, %f186, %f1080;
	fma.rn.f32 	%f1082, %f990, %f187, %f1081;
	ld.shared.f32 	%f1083, [%r71+1728];
	fma.rn.f32 	%f1084, %f1083, %f196, %f1082;
	ld.shared.f32 	%f1085, [%r71+1732];
	fma.rn.f32 	%f1086, %f1085, %f197, %f1084;
	ld.shared.f32 	%f1087, [%r71+1736];
	fma.rn.f32 	%f1088, %f1087, %f198, %f1086;
	ld.shared.f32 	%f1089, [%r71+1740];
	fma.rn.f32 	%f1090, %f1089, %f199, %f1088;
	ld.shared.f32 	%f1091, [%r71+1744];
	fma.rn.f32 	%f1312, %f1091, %f208, %f1090;
	fma.rn.f32 	%f1092, %f679, %f209, %f1311;
	fma.rn.f32 	%f1093, %f681, %f210, %f1092;
	fma.rn.f32 	%f1094, %f683, %f211, %f1093;
	fma.rn.f32 	%f1095, %f685, %f215, %f1094;
	fma.rn.f32 	%f1096, %f687, %f216, %f1095;
	fma.rn.f32 	%f1097, %f780, %f217, %f1096;
	fma.rn.f32 	%f1098, %f782, %f218, %f1097;
	fma.rn.f32 	%f1099, %f784, %f223, %f1098;
	fma.rn.f32 	%f1100, %f786, %f224, %f1099;
	fma.rn.f32 	%f1101, %f788, %f225, %f1100;
	fma.rn.f32 	%f1102, %f881, %f226, %f1101;
	fma.rn.f32 	%f1103, %f883, %f231, %f1102;
	fma.rn.f32 	%f1104, %f885, %f232, %f1103;
	fma.rn.f32 	%f1105, %f887, %f233, %f1104;
	fma.rn.f32 	%f1106, %f889, %f234, %f1105;
	fma.rn.f32 	%f1107, %f982, %f239, %f1106;
	fma.rn.f32 	%f1108, %f984, %f240, %f1107;
	fma.rn.f32 	%f1109, %f986, %f241, %f1108;
	fma.rn.f32 	%f1110, %f988, %f242, %f1109;
	fma.rn.f32 	%f1111, %f990, %f247, %f1110;
	fma.rn.f32 	%f1112, %f1083, %f248, %f1111;
	fma.rn.f32 	%f1113, %f1085, %f249, %f1112;
	fma.rn.f32 	%f1114, %f1087, %f250, %f1113;
	fma.rn.f32 	%f1115, %f1089, %f255, %f1114;
	fma.rn.f32 	%f1311, %f1091, %f256, %f1115;
	fma.rn.f32 	%f1116, %f679, %f257, %f1310;
	fma.rn.f32 	%f1117, %f681, %f258, %f1116;
	fma.rn.f32 	%f1118, %f683, %f262, %f1117;
	fma.rn.f32 	%f1119, %f685, %f263, %f1118;
	fma.rn.f32 	%f1120, %f687, %f264, %f1119;
	fma.rn.f32 	%f1121, %f780, %f265, %f1120;
	fma.rn.f32 	%f1122, %f782, %f270, %f1121;
	fma.rn.f32 	%f1123, %f784, %f271, %f1122;
	fma.rn.f32 	%f1124, %f786, %f272, %f1123;
	fma.rn.f32 	%f1125, %f788, %f273, %f1124;
	fma.rn.f32 	%f1126, %f881, %f278, %f1125;
	fma.rn.f32 	%f1127, %f883, %f279, %f1126;
	fma.rn.f32 	%f1128, %f885, %f280, %f1127;
	fma.rn.f32 	%f1129, %f887, %f281, %f1128;
	fma.rn.f32 	%f1130, %f889, %f286, %f1129;
	fma.rn.f32 	%f1131, %f982, %f287, %f1130;
	fma.rn.f32 	%f1132, %f984, %f288, %f1131;
	fma.rn.f32 	%f1133, %f986, %f289, %f1132;
	fma.rn.f32 	%f1134, %f988, %f294, %f1133;
	fma.rn.f32 	%f1135, %f990, %f295, %f1134;
	fma.rn.f32 	%f1136, %f1083, %f296, %f1135;
	fma.rn.f32 	%f1137, %f1085, %f297, %f1136;
	fma.rn.f32 	%f1138, %f1087, %f302, %f1137;
	fma.rn.f32 	%f1139, %f1089, %f303, %f1138;
	fma.rn.f32 	%f1310, %f1091, %f304, %f1139;
	fma.rn.f32 	%f1140, %f679, %f305, %f1309;
	fma.rn.f32 	%f1141, %f681, %f309, %f1140;
	fma.rn.f32 	%f1142, %f683, %f310, %f1141;
	fma.rn.f32 	%f1143, %f685, %f311, %f1142;
	fma.rn.f32 	%f1144, %f687, %f312, %f1143;
	fma.rn.f32 	%f1145, %f780, %f317, %f1144;
	fma.rn.f32 	%f1146, %f782, %f318, %f1145;
	fma.rn.f32 	%f1147, %f784, %f319, %f1146;
	fma.rn.f32 	%f1148, %f786, %f320, %f1147;
	fma.rn.f32 	%f1149, %f788, %f325, %f1148;
	fma.rn.f32 	%f1150, %f881, %f326, %f1149;
	fma.rn.f32 	%f1151, %f883, %f327, %f1150;
	fma.rn.f32 	%f1152, %f885, %f328, %f1151;
	fma.rn.f32 	%f1153, %f887, %f333, %f1152;
	fma.rn.f32 	%f1154, %f889, %f334, %f1153;
	fma.rn.f32 	%f1155, %f982, %f335, %f1154;
	fma.rn.f32 	%f1156, %f984, %f336, %f1155;
	fma.rn.f32 	%f1157, %f986, %f341, %f1156;
	fma.rn.f32 	%f1158, %f988, %f342, %f1157;
	fma.rn.f32 	%f1159, %f990, %f343, %f1158;
	fma.rn.f32 	%f1160, %f1083, %f344, %f1159;
	fma.rn.f32 	%f1161, %f1085, %f349, %f1160;
	fma.rn.f32 	%f1162, %f1087, %f350, %f1161;
	fma.rn.f32 	%f1163, %f1089, %f351, %f1162;
	fma.rn.f32 	%f1309, %f1091, %f352, %f1163;
	fma.rn.f32 	%f1164, %f780, %f136, %f1308;
	fma.rn.f32 	%f1165, %f782, %f137, %f1164;
	fma.rn.f32 	%f1166, %f784, %f138, %f1165;
	fma.rn.f32 	%f1167, %f786, %f139, %f1166;
	fma.rn.f32 	%f1168, %f788, %f148, %f1167;
	fma.rn.f32 	%f1169, %f881, %f149, %f1168;
	fma.rn.f32 	%f1170, %f883, %f150, %f1169;
	fma.rn.f32 	%f1171, %f885, %f151, %f1170;
	fma.rn.f32 	%f1172, %f887, %f160, %f1171;
	fma.rn.f32 	%f1173, %f889, %f161, %f1172;
	fma.rn.f32 	%f1174, %f982, %f162, %f1173;
	fma.rn.f32 	%f1175, %f984, %f163, %f1174;
	fma.rn.f32 	%f1176, %f986, %f172, %f1175;
	fma.rn.f32 	%f1177, %f988, %f173, %f1176;
	fma.rn.f32 	%f1178, %f990, %f174, %f1177;
	fma.rn.f32 	%f1179, %f1083, %f175, %f1178;
	fma.rn.f32 	%f1180, %f1085, %f184, %f1179;
	fma.rn.f32 	%f1181, %f1087, %f185, %f1180;
	fma.rn.f32 	%f1182, %f1089, %f186, %f1181;
	fma.rn.f32 	%f1183, %f1091, %f187, %f1182;
	ld.shared.f32 	%f1184, [%r71+1872];
	fma.rn.f32 	%f1185, %f1184, %f196, %f1183;
	ld.shared.f32 	%f1186, [%r71+1876];
	fma.rn.f32 	%f1187, %f1186, %f197, %f1185;
	ld.shared.f32 	%f1188, [%r71+1880];
	fma.rn.f32 	%f1189, %f1188, %f198, %f1187;
	ld.shared.f32 	%f1190, [%r71+1884];
	fma.rn.f32 	%f1191, %f1190, %f199, %f1189;
	ld.shared.f32 	%f1192, [%r71+1888];
	fma.rn.f32 	%f1308, %f1192, %f208, %f1191;
	fma.rn.f32 	%f1193, %f780, %f209, %f1307;
	fma.rn.f32 	%f1194, %f782, %f210, %f1193;
	fma.rn.f32 	%f1195, %f784, %f211, %f1194;
	fma.rn.f32 	%f1196, %f786, %f215, %f1195;
	fma.rn.f32 	%f1197, %f788, %f216, %f1196;
	fma.rn.f32 	%f1198, %f881, %f217, %f1197;
	fma.rn.f32 	%f1199, %f883, %f218, %f1198;
	fma.rn.f32 	%f1200, %f885, %f223, %f1199;
	fma.rn.f32 	%f1201, %f887, %f224, %f1200;
	fma.rn.f32 	%f1202, %f889, %f225, %f1201;
	fma.rn.f32 	%f1203, %f982, %f226, %f1202;
	fma.rn.f32 	%f1204, %f984, %f231, %f1203;
	fma.rn.f32 	%f1205, %f986, %f232, %f1204;
	fma.rn.f32 	%f1206, %f988, %f233, %f1205;
	fma.rn.f32 	%f1207, %f990, %f234, %f1206;
	fma.rn.f32 	%f1208, %f1083, %f239, %f1207;
	fma.rn.f32 	%f1209, %f1085, %f240, %f1208;
	fma.rn.f32 	%f1210, %f1087, %f241, %f1209;
	fma.rn.f32 	%f1211, %f1089, %f242, %f1210;
	fma.rn.f32 	%f1212, %f1091, %f247, %f1211;
	fma.rn.f32 	%f1213, %f1184, %f248, %f1212;
	fma.rn.f32 	%f1214, %f1186, %f249, %f1213;
	fma.rn.f32 	%f1215, %f1188, %f250, %f1214;
	fma.rn.f32 	%f1216, %f1190, %f255, %f1215;
	fma.rn.f32 	%f1307, %f1192, %f256, %f1216;
	fma.rn.f32 	%f1217, %f780, %f257, %f1306;
	fma.rn.f32 	%f1218, %f782, %f258, %f1217;
	fma.rn.f32 	%f1219, %f784, %f262, %f1218;
	fma.rn.f32 	%f1220, %f786, %f263, %f1219;
	fma.rn.f32 	%f1221, %f788, %f264, %f1220;
	fma.rn.f32 	%f1222, %f881, %f265, %f1221;
	fma.rn.f32 	%f1223, %f883, %f270, %f1222;
	fma.rn.f32 	%f1224, %f885, %f271, %f1223;
	fma.rn.f32 	%f1225, %f887, %f272, %f1224;
	fma.rn.f32 	%f1226, %f889, %f273, %f1225;
	fma.rn.f32 	%f1227, %f982, %f278, %f1226;
	fma.rn.f32 	%f1228, %f984, %f279, %f1227;
	fma.rn.f32 	%f1229, %f986, %f280, %f1228;
	fma.rn.f32 	%f1230, %f988, %f281, %f1229;
	fma.rn.f32 	%f1231, %f990, %f286, %f1230;
	fma.rn.f32 	%f1232, %f1083, %f287, %f1231;
	fma.rn.f32 	%f1233, %f1085, %f288, %f1232;
	fma.rn.f32 	%f1234, %f1087, %f289, %f1233;
	fma.rn.f32 	%f1235, %f1089, %f294, %f1234;
	fma.rn.f32 	%f1236, %f1091, %f295, %f1235;
	fma.rn.f32 	%f1237, %f1184, %f296, %f1236;
	fma.rn.f32 	%f1238, %f1186, %f297, %f1237;
	fma.rn.f32 	%f1239, %f1188, %f302, %f1238;
	fma.rn.f32 	%f1240, %f1190, %f303, %f1239;
	fma.rn.f32 	%f1306, %f1192, %f304, %f1240;
	fma.rn.f32 	%f1241, %f780, %f305, %f1305;
	fma.rn.f32 	%f1242, %f782, %f309, %f1241;
	fma.rn.f32 	%f1243, %f784, %f310, %f1242;
	fma.rn.f32 	%f1244, %f786, %f311, %f1243;
	fma.rn.f32 	%f1245, %f788, %f312, %f1244;
	fma.rn.f32 	%f1246, %f881, %f317, %f1245;
	fma.rn.f32 	%f1247, %f883, %f318, %f1246;
	fma.rn.f32 	%f1248, %f885, %f319, %f1247;
	fma.rn.f32 	%f1249, %f887, %f320, %f1248;
	fma.rn.f32 	%f1250, %f889, %f325, %f1249;
	fma.rn.f32 	%f1251, %f982, %f326, %f1250;
	fma.rn.f32 	%f1252, %f984, %f327, %f1251;
	fma.rn.f32 	%f1253, %f986, %f328, %f1252;
	fma.rn.f32 	%f1254, %f988, %f333, %f1253;
	fma.rn.f32 	%f1255, %f990, %f334, %f1254;
	fma.rn.f32 	%f1256, %f1083, %f335, %f1255;
	fma.rn.f32 	%f1257, %f1085, %f336, %f1256;
	fma.rn.f32 	%f1258, %f1087, %f341, %f1257;
	fma.rn.f32 	%f1259, %f1089, %f342, %f1258;
	fma.rn.f32 	%f1260, %f1091, %f343, %f1259;
	fma.rn.f32 	%f1261, %f1184, %f344, %f1260;
	fma.rn.f32 	%f1262, %f1186, %f349, %f1261;
	fma.rn.f32 	%f1263, %f1188, %f350, %f1262;
	fma.rn.f32 	%f1264, %f1190, %f351, %f1263;
	fma.rn.f32 	%f1305, %f1192, %f352, %f1264;
	bar.sync 	0;
	add.s32 	%r372, %r372, %r168;
	add.s32 	%r371, %r371, 1;
	setp.ne.s32 	%p2, %r371, 0;
	mul.lo.s32 	%r73, %r167, %r165;
	add.s32 	%r370, %r370, %r73;
	add.s32 	%r369, %r369, %r73;
	@%p2 bra 	$L__BB3_2;
$L__BB3_3:
	ld.param.u32 	%r249, [_Z33convolution_shared_with_reductionIf6float4Li2ELi32ELi2ELi2ELi4ELi10EEvPT_S2_S2_iiiiiiiii_param_10];
	ld.param.u32 	%r209, [_Z33convolution_shared_with_reductionIf6float4Li2ELi32ELi2ELi2ELi4ELi10EEvPT_S2_S2_iiiiiiiii_param_9];
	ld.param.u32 	%r169, [_Z33convolution_shared_with_reductionIf6float4Li2ELi32ELi2ELi2ELi4ELi10EEvPT_S2_S2_iiiiiiiii_param_8];
	ld.param.u64 	%rd95, [_Z33convolution_shared_with_reductionIf6float4Li2ELi32ELi2ELi2ELi4ELi10EEvPT_S2_S2_iiiiiiiii_param_2];
	cvta.to.global.u64 	%rd1, %rd95;
	mov.u32 	%r74, %tid.y;
	mul.lo.s32 	%r75, %r74, 10;
	mov.u32 	%r76, %ctaid.y;
	mad.lo.s32 	%r77, %r76, 20, %r75;
	mov.u32 	%r78, %ctaid.z;
	shl.b32 	%r79, %r78, 3;
	mov.u32 	%r80, %tid.z;
	shl.b32 	%r81, %r80, 2;
	add.s32 	%r20, %r79, %r81;
	mov.u32 	%r82, %tid.x;
	mov.u32 	%r83, %ctaid.x;
	shl.b32 	%r84, %r83, 5;
	add.s32 	%r21, %r84, %r82;
	setp.ge.u32 	%p3, %r21, %r209;
	setp.ge.s32 	%p4, %r77, %r249;
	setp.ge.s32 	%p5, %r20, %r169;
	or.pred  	%p6, %p5, %p4;
	or.pred  	%p7, %p3, %p6;
	@%p7 bra 	$L__BB3_5;
	ld.param.u32 	%r329, [_Z33convolution_shared_with_reductionIf6float4Li2ELi32ELi2ELi2ELi4ELi10EEvPT_S2_S2_iiiiiiiii_param_11];
	ld.param.u32 	%r250, [_Z33convolution_shared_with_reductionIf6float4Li2ELi32ELi2ELi2ELi4ELi10EEvPT_S2_S2_iiiiiiiii_param_10];
	mad.lo.s32 	%r85, %r20, %r250, %r77;
	mad.lo.s32 	%r86, %r85, %r329, %r21;
	mul.wide.s32 	%rd13, %r86, 4;
	add.s64 	%rd14, %rd1, %rd13;
	st.global.f32 	[%rd14], %f1344;
$L__BB3_5:
	ld.param.u32 	%r251, [_Z33convolution_shared_with_reductionIf6float4Li2ELi32ELi2ELi2ELi4ELi10EEvPT_S2_S2_iiiiiiiii_param_10];
	ld.param.u32 	%r210, [_Z33convolution_shared_with_reductionIf6float4Li2ELi32ELi2ELi2ELi4ELi10EEvPT_S2_S2_iiiiiiiii_param_9];
	ld.param.u32 	%r170, [_Z33convolution_shared_with_reductionIf6float4Li2ELi32ELi2ELi2ELi4ELi10EEvPT_S2_S2_iiiiiiiii_param_8];
	setp.ge.s32 	%p8, %r77, %r251;
	setp.ge.u32 	%p9, %r21, %r210;
	add.s32 	%r22, %r20, 1;
	setp.ge.s32 	%p10, %r22, %r170;
	or.pred  	%p11, %p10, %p8;
	or.pred  	%p12, %p9, %p11;
	@%p12 bra 	$L__BB3_7;
	ld.param.u32 	%r330, [_Z33convolution_shared_with_reductionIf6float4Li2ELi32ELi2ELi2ELi4ELi10EEvPT_S2_S2_iiiiiiiii_param_11];
	ld.param.u32 	%r252, [_Z33convolution_shared_with_reductionIf6float4Li2ELi32ELi2ELi2ELi4ELi10EEvPT_S2_S2_iiiiiiiii_param_10];
	mad.lo.s32 	%r87, %r22, %r252, %r77;
	mad.lo.s32 	%r88, %r87, %r330, %r21;
	mul.wide.s32 	%rd15, %r88, 4;
	add.s64 	%rd16, %rd1, %rd15;
	st.global.f32 	[%rd16], %f1343;
$L__BB3_7:
	ld.param.u32 	%r253, [_Z33convolution_shared_with_reductionIf6float4Li2ELi32ELi2ELi2ELi4ELi10EEvPT_S2_S2_iiiiiiiii_param_10];
	ld.param.u32 	%r211, [_Z33convolution_shared_with_reductionIf6float4Li2ELi32ELi2ELi2ELi4ELi10EEvPT_S2_S2_iiiiiiiii_param_9];
	ld.param.u32 	%r171, [_Z33convolution_shared_with_reductionIf6float4Li2ELi32ELi2ELi2ELi4ELi10EEvPT_S2_S2_iiiiiiiii_param_8];
	setp.ge.s32 	%p13, %r77, %r253;
	setp.ge.u32 	%p14, %r21, %r211;
	add.s32 	%r23, %r20, 2;
	setp.ge.s32 	%p15, %r23, %r171;
	or.pred  	%p16, %p15, %p13;
	or.pred  	%p17, %p14, %p16;
	@%p17 bra 	$L__BB3_9;
	ld.param.u32 	%r331, [_Z33convolution_shared_with_reductionIf6float4Li2ELi32ELi2ELi2ELi4ELi10EEvPT_S2_S2_iiiiiiiii_param_11];
	ld.param.u32 	%r254, [_Z33convolution_shared_with_reductionIf6float4Li2ELi32ELi2ELi2ELi4ELi10EEvPT_S2_S2_iiiiiiiii_param_10];
	mad.lo.s32 	%r89, %r23, %r254, %r77;
	mad.lo.s32 	%r90, %r89, %r331, %r21;
	mul.wide.s32 	%rd17, %r90, 4;
	add.s64 	%rd18, %rd1, %rd17;
	st.global.f32 	[%rd18], %f1342;
$L__BB3_9:
	ld.param.u32 	%r255, [_Z33convolution_shared_with_reductionIf6float4Li2ELi32ELi2ELi2ELi4ELi10EEvPT_S2_S2_iiiiiiiii_param_10];
	ld.param.u32 	%r212, [_Z33convolution_shared_with_reductionIf6float4Li2ELi32ELi2ELi2ELi4ELi10EEvPT_S2_S2_iiiiiiiii_param_9];
	ld.param.u32 	%r172, [_Z33convolution_shared_with_reductionIf6float4Li2ELi32ELi2ELi2ELi4ELi10EEvPT_S2_S2_iiiiiiiii_param_8];
	setp.ge.s32 	%p18, %r77, %r255;
	setp.ge.u32 	%p19, %r21, %r212;
	add.s32 	%r24, %r20, 3;
	setp.ge.s32 	%p20, %r24, %r172;
	or.pred  	%p21, %p20, %p18;
	or.pred  	%p22, %p19, %p21;
	@%p22 bra 	$L__BB3_11;
	ld.param.u32 	%r332, [_Z33convolution_shared_with_reductionIf6float4Li2ELi32ELi2ELi2ELi4ELi10EEvPT_S2_S2_iiiiiiiii_param_11];
	ld.param.u32 	%r256, [_Z33convolution_shared_with_reductionIf6float4Li2ELi32ELi2ELi2ELi4ELi10EEvPT_S2_S2_iiiiiiiii_param_10];
	mad.lo.s32 	%r91, %r24, %r256, %r77;
	mad.lo.s32 	%r92, %r91, %r332, %r21;
	mul.wide.s32 	%rd19, %r92, 4;
	add.s64 	%rd20, %rd1, %rd19;
	st.global.f32 	[%rd20], %f1341;
$L__BB3_11:
	ld.param.u32 	%r257, [_Z33convolution_shared_with_reductionIf6float4Li2ELi32ELi2ELi2ELi4ELi10EEvPT_S2_S2_iiiiiiiii_param_10];
	ld.param.u32 	%r213, [_Z33convolution_shared_with_reductionIf6float4Li2ELi32ELi2ELi2ELi4ELi10EEvPT_S2_S2_iiiiiiiii_param_9];
	ld.param.u32 	%r173, [_Z33convolution_shared_with_reductionIf6float4Li2ELi32ELi2ELi2ELi4ELi10EEvPT_S2_S2_iiiiiiiii_param_8];
	setp.ge.s32 	%p23, %r20, %r173;
	setp.ge.u32 	%p24, %r21, %r213;
	add.s32 	%r25, %r77, 1;
	setp.ge.s32 	%p25, %r25, %r257;
	or.pred  	%p26, %p23, %p25;
	or.pred  	%p27, %p24, %p26;
	@%p27 bra 	$L__BB3_13;
	ld.param.u32 	%r333, [_Z33convolution_shared_with_reductionIf6float4Li2ELi32ELi2ELi2ELi4ELi10EEvPT_S2_S2_iiiiiiiii_param_11];
	ld.param.u32 	%r258, [_Z33convolution_shared_with_reductionIf6float4Li2ELi32ELi2ELi2ELi4ELi10EEvPT_S2_S2_iiiiiiiii_param_10];
	mad.lo.s32 	%r93, %r20, %r258, %r25;
	mad.lo.s32 	%r94, %r93, %r333, %r21;
	mul.wide.s32 	%rd21, %r94, 4;
	add.s64 	%rd22, %rd1, %rd21;
	st.global.f32 	[%rd22], %f1340;
$L__BB3_13:
	ld.param.u32 	%r259, [_Z33convolution_shared_with_reductionIf6float4Li2ELi32ELi2ELi2ELi4ELi10EEvPT_S2_S2_iiiiiiiii_param_10];
	ld.param.u32 	%r214, [_Z33convolution_shared_with_reductionIf6float4Li2ELi32ELi2ELi2ELi4ELi10EEvPT_S2_S2_iiiiiiiii_param_9];
	ld.param.u32 	%r174, [_Z33convolution_shared_with_reductionIf6float4Li2ELi32ELi2ELi2ELi4ELi10EEvPT_S2_S2_iiiiiiiii_param_8];
	setp.ge.s32 	%p28, %r25, %r259;
	setp.ge.s32 	%p29, %r22, %r174;
	setp.ge.u32 	%p30, %r21, %r214;
	or.pred  	%p31, %p29, %p28;
	or.pred  	%p32, %p30, %p31;
	@%p32 bra 	$L__BB3_15;
	ld.param.u32 	%r334, [_Z33convolution_shared_with_reductionIf6float4Li2ELi32ELi2ELi2ELi4ELi10EEvPT_S2_S2_iiiiiiiii_param_11];
	ld.param.u32 	%r260, [_Z33convolution_shared_with_reductionIf6float4Li2ELi32ELi2ELi2ELi4ELi10EEvPT_S2_S2_iiiiiiiii_param_10];
	mad.lo.s32 	%r95, %r22, %r260, %r25;
	mad.lo.s32 	%r96, %r95, %r334, %r21;
	mul.wide.s32 	%rd23, %r96, 4;
	add.s64 	%rd24, %rd1, %rd23;
	st.global.f32 	[%rd24], %f1339;
$L__BB3_15:
	ld.param.u32 	%r261, [_Z33convolution_shared_with_reductionIf6float4Li2ELi32ELi2ELi2ELi4ELi10EEvPT_S2_S2_iiiiiiiii_param_10];
	ld.param.u32 	%r215, [_Z33convolution_shared_with_reductionIf6float4Li2ELi32ELi2ELi2ELi4ELi10EEvPT_S2_S2_iiiiiiiii_param_9];
	ld.param.u32 	%r175, [_Z33convolution_shared_with_reductionIf6float4Li2ELi32ELi2ELi2ELi4ELi10EEvPT_S2_S2_iiiiiiiii_param_8];
	setp.ge.s32 	%p33, %r25, %r261;
	setp.ge.s32 	%p34, %r23, %r175;
	setp.ge.u32 	%p35, %r21, %r215;
	or.pred  	%p36, %p34, %p33;
	or.pred  	%p37, %p35, %p36;
	@%p37 bra 	$L__BB3_17;
	ld.param.u32 	%r335, [_Z33convolution_shared_with_reductionIf6float4Li2ELi32ELi2ELi2ELi4ELi10EEvPT_S2_S2_iiiiiiiii_param_11];
	ld.param.u32 	%r262, [_Z33convolution_shared_with_reductionIf6float4Li2ELi32ELi2ELi2ELi4ELi10EEvPT_S2_S2_iiiiiiiii_param_10];
	mad.lo.s32 	%r97, %r23, %r262, %r25;
	mad.lo.s32 	%r98, %r97, %r335, %r21;
	mul.wide.s32 	%rd25, %r98, 4;
	add.s64 	%rd26, %rd1, %rd25;
	st.global.f32 	[%rd26], %f1338;
$L__BB3_17:
	ld.param.u32 	%r263, [_Z33convolution_shared_with_reductionIf6float4Li2ELi32ELi2ELi2ELi4ELi10EEvPT_S2_S2_iiiiiiiii_param_10];
	ld.param.u32 	%r216, [_Z33convolution_shared_with_reductionIf6float4Li2ELi32ELi2ELi2ELi4ELi10EEvPT_S2_S2_iiiiiiiii_param_9];
	ld.param.u32 	%r176, [_Z33convolution_shared_with_reductionIf6float4Li2ELi32ELi2ELi2ELi4ELi10EEvPT_S2_S2_iiiiiiiii_param_8];
	setp.ge.s32 	%p38, %r25, %r263;
	setp.ge.s32 	%p39, %r24, %r176;
	setp.ge.u32 	%p40, %r21, %r216;
	or.pred  	%p41, %p39, %p38;
	or.pred  	%p42, %p40, %p41;
	@%p42 bra 	$L__BB3_19;
	ld.param.u32 	%r336, [_Z33convolution_shared_with_reductionIf6float4Li2ELi32ELi2ELi2ELi4ELi10EEvPT_S2_S2_iiiiiiiii_param_11];
	ld.param.u32 	%r264, [_Z33convolution_shared_with_reductionIf6float4Li2ELi32ELi2ELi2ELi4ELi10EEvPT_S2_S2_iiiiiiiii_param_10];
	mad.lo.s32 	%r99, %r24, %r264, %r25;
	mad.lo.s32 	%r100, %r99, %r336, %r21;
	mul.wide.s32 	%rd27, %r100, 4;
	add.s64 	%rd28, %rd1, %rd27;
	st.global.f32 	[%rd28], %f1337;
$L__BB3_19:
	ld.param.u32 	%r265, [_Z33convolution_shared_with_reductionIf6float4Li2ELi32ELi2ELi2ELi4ELi10EEvPT_S2_S2_iiiiiiiii_param_10];
	ld.param.u32 	%r217, [_Z33convolution_shared_with_reductionIf6float4Li2ELi32ELi2ELi2ELi4ELi10EEvPT_S2_S2_iiiiiiiii_param_9];
	ld.param.u32 	%r177, [_Z33convolution_shared_with_reductionIf6float4Li2ELi32ELi2ELi2ELi4ELi10EEvPT_S2_S2_iiiiiiiii_param_8];
	setp.ge.s32 	%p43, %r20, %r177;
	setp.ge.u32 	%p44, %r21, %r217;
	add.s32 	%r26, %r77, 2;
	setp.ge.s32 	%p45, %r26, %r265;
	or.pred  	%p46, %p43, %p45;
	or.pred  	%p47, %p44, %p46;
	@%p47 bra 	$L__BB3_21;
	ld.param.u32 	%r337, [_Z33convolution_shared_with_reductionIf6float4Li2ELi32ELi2ELi2ELi4ELi10EEvPT_S2_S2_iiiiiiiii_param_11];
	ld.param.u32 	%r266, [_Z33convolution_shared_with_reductionIf6float4Li2ELi32ELi2ELi2ELi4ELi10EEvPT_S2_S2_iiiiiiiii_param_10];
	mad.lo.s32 	%r101, %r20, %r266, %r26;
	mad.lo.s32 	%r102, %r101, %r337, %r21;
	mul.wide.s32 	%rd29, %r102, 4;
	add.s64 	%rd30, %rd1, %rd29;
	st.global.f32 	[%rd30], %f1336;
$L__BB3_21:
	ld.param.u32 	%r267, [_Z33convolution_shared_with_reductionIf6float4Li2ELi32ELi2ELi2ELi4ELi10EEvPT_S2_S2_iiiiiiiii_param_10];
	ld.param.u32 	%r218, [_Z33convolution_shared_with_reductionIf6float4Li2ELi32ELi2ELi2ELi4ELi10EEvPT_S2_S2_iiiiiiiii_param_9];
	ld.param.u32 	%r178, [_Z33convolution_shared_with_reductionIf6float4Li2ELi32ELi2ELi2ELi4ELi10EEvPT_S2_S2_iiiiiiiii_param_8];
	setp.ge.s32 	%p48, %r26, %r267;
	setp.ge.s32 	%p49, %r22, %r178;
	setp.ge.u32 	%p50, %r21, %r218;
	or.pred  	%p51, %p49, %p48;
	or.pred  	%p52, %p50, %p51;
	@%p52 bra 	$L__BB3_23;
	ld.param.u32 	%r338, [_Z33convolution_shared_with_reductionIf6float4Li2ELi32ELi2ELi2ELi4ELi10EEvPT_S2_S2_iiiiiiiii_param_11];
	ld.param.u32 	%r268, [_Z33convolution_shared_with_reductionIf6float4Li2ELi32ELi2ELi2ELi4ELi10EEvPT_S2_S2_iiiiiiiii_param_10];
	mad.lo.s32 	%r103, %r22, %r268, %r26;
	mad.lo.s32 	%r104, %r103, %r338, %r21;
	mul.wide.s32 	%rd31, %r104, 4;
	add.s64 	%rd32, %rd1, %rd31;
	st.global.f32 	[%rd32], %f1335;
$L__BB3_23:
	ld.param.u32 	%r269, [_Z33convolution_shared_with_reductionIf6float4Li2ELi32ELi2ELi2ELi4ELi10EEvPT_S2_S2_iiiiiiiii_param_10];
	ld.param.u32 	%r219, [_Z33convolution_shared_with_reductionIf6float4Li2ELi32ELi2ELi2ELi4ELi10EEvPT_S2_S2_iiiiiiiii_param_9];
	ld.param.u32 	%r179, [_Z33convolution_shared_with_reductionIf6float4Li2ELi32ELi2ELi2ELi4ELi10EEvPT_S2_S2_iiiiiiiii_param_8];
	setp.ge.s32 	%p53, %r26, %r269;
	setp.ge.s32 	%p54, %r23, %r179;
	setp.ge.u32 	%p55, %r21, %r219;
	or.pred  	%p56, %p54, %p53;
	or.pred  	%p57, %p55, %p56;
	@%p57 bra 	$L__BB3_25;
	ld.param.u32 	%r339, [_Z33convolution_shared_with_reductionIf6float4Li2ELi32ELi2ELi2ELi4ELi10EEvPT_S2_S2_iiiiiiiii_param_11];
	ld.param.u32 	%r270, [_Z33convolution_shared_with_reductionIf6float4Li2ELi32ELi2ELi2ELi4ELi10EEvPT_S2_S2_iiiiiiiii_param_10];
	mad.lo.s32 	%r105, %r23, %r270, %r26;
	mad.lo.s32 	%r106, %r105, %r339, %r21;
	mul.wide.s32 	%rd33, %r106, 4;
	add.s64 	%rd34, %rd1, %rd33;
	st.global.f32 	[%rd34], %f1334;
$L__BB3_25:
	ld.param.u32 	%r271, [_Z33convolution_shared_with_reductionIf6float4Li2ELi32ELi2ELi2ELi4ELi10EEvPT_S2_S2_iiiiiiiii_param_10];
	ld.param.u32 	%r220, [_Z33convolution_shared_with_reductionIf6float4Li2ELi32ELi2ELi2ELi4ELi10EEvPT_S2_S2_iiiiiiiii_param_9];
	ld.param.u32 	%r180, [_Z33convolution_shared_with_reductionIf6float4Li2ELi32ELi2ELi2ELi4ELi10EEvPT_S2_S2_iiiiiiiii_param_8];
	setp.ge.s32 	%p58, %r26, %r271;
	setp.ge.s32 	%p59, %r24, %r180;
	setp.ge.u32 	%p60, %r21, %r220;
	or.pred  	%p61, %p59, %p58;
	or.pred  	%p62, %p60, %p61;
	@%p62 bra 	$L__BB3_27;
	ld.param.u32 	%r340, [_Z33convolution_shared_with_reductionIf6float4Li2ELi32ELi2ELi2ELi4ELi10EEvPT_S2_S2_iiiiiiiii_param_11];
	ld.param.u32 	%r272, [_Z33convolution_shared_with_reductionIf6float4Li2ELi32ELi2ELi2ELi4ELi10EEvPT_S2_S2_iiiiiiiii_param_10];
	mad.lo.s32 	%r107, %r24, %r272, %r26;
	mad.lo.s32 	%r108, %r107, %r340, %r21;
	mul.wide.s32 	%rd35, %r108, 4;
	add.s64 	%rd36, %rd1, %rd35;
	st.global.f32 	[%rd36], %f1333;
$L__BB3_27:
	ld.param.u32 	%r273, [_Z33convolution_shared_with_reductionIf6float4Li2ELi32ELi2ELi2ELi4ELi10EEvPT_S2_S2_iiiiiiiii_param_10];
	ld.param.u32 	%r221, [_Z33convolution_shared_with_reductionIf6float4Li2ELi32ELi2ELi2ELi4ELi10EEvPT_S2_S2_iiiiiiiii_param_9];
	ld.param.u32 	%r181, [_Z33convolution_shared_with_reductionIf6float4Li2ELi32ELi2ELi2ELi4ELi10EEvPT_S2_S2_iiiiiiiii_param_8];
	setp.ge.s32 	%p63, %r20, %r181;
	setp.ge.u32 	%p64, %r21, %r221;
	add.s32 	%r27, %r77, 3;
	setp.ge.s32 	%p65, %r27, %r273;
	or.pred  	%p66, %p63, %p65;
	or.pred  	%p67, %p64, %p66;
	@%p67 bra 	$L__BB3_29;
	ld.param.u32 	%r341, [_Z33convolution_shared_with_reductionIf6float4Li2ELi32ELi2ELi2ELi4ELi10EEvPT_S2_S2_iiiiiiiii_param_11];
	ld.param.u32 	%r274, [_Z33convolution_shared_with_reductionIf6float4Li2ELi32ELi2ELi2ELi4ELi10EEvPT_S2_S2_iiiiiiiii_param_10];
	mad.lo.s32 	%r109, %r20, %r274, %r27;
	mad.lo.s32 	%r110, %r109, %r341, %r21;
	mul.wide.s32 	%rd37, %r110, 4;
	add.s64 	%rd38, %rd1, %rd37;
	st.global.f32 	[%rd38], %f1332;
$L__BB3_29:
	ld.param.u32 	%r275, [_Z33convolution_shared_with_reductionIf6float4Li2ELi32ELi2ELi2ELi4ELi10EEvPT_S2_S2_iiiiiiiii_param_10];
	ld.param.u32 	%r222, [_Z33convolution_shared_with_reductionIf6float4Li2ELi32ELi2ELi2ELi4ELi10EEvPT_S2_S2_iiiiiiiii_param_9];
	ld.param.u32 	%r182, [_Z33convolution_shared_with_reductionIf6float4Li2ELi32ELi2ELi2ELi4ELi10EEvPT_S2_S2_iiiiiiiii_param_8];
	setp.ge.s32 	%p68, %r27, %r275;
	setp.ge.s32 	%p69, %r22, %r182;
	setp.ge.u32 	%p70, %r21, %r222;
	or.pred  	%p71, %p69, %p68;
	or.pred  	%p72, %p70, %p71;
	@%p72 bra 	$L__BB3_31;
	ld.param.u32 	%r342, [_Z33convolution_shared_with_reductionIf6float4Li2ELi32ELi2ELi2ELi4ELi10EEvPT_S2_S2_iiiiiiiii_param_11];
	ld.param.u32 	%r276, [_Z33convolution_shared_with_reductionIf6float4Li2ELi32ELi2ELi2ELi4ELi10EEvPT_S2_S2_iiiiiiiii_param_10];
	mad.lo.s32 	%r111, %r22, %r276, %r27;
	mad.lo.s32 	%r112, %r111, %r342, %r21;
	mul.wide.s32 	%rd39, %r112, 4;
	add.s64 	%rd40, %rd1, %rd39;
	st.global.f32 	[%rd40], %f1331;
$L__BB3_31:
	ld.param.u32 	%r277, [_Z33convolution_shared_with_reductionIf6float4Li2ELi32ELi2ELi2ELi4ELi10EEvPT_S2_S2_iiiiiiiii_param_10];
	ld.param.u32 	%r223, [_Z33convolution_shared_with_reductionIf6float4Li2ELi32ELi2ELi2ELi4ELi10EEvPT_S2_S2_iiiiiiiii_param_9];
	ld.param.u32 	%r183, [_Z33convolution_shared_with_reductionIf6float4Li2ELi32ELi2ELi2ELi4ELi10EEvPT_S2_S2_iiiiiiiii_param_8];
	setp.ge.s32 	%p73, %r27, %r277;
	setp.ge.s32 	%p74, %r23, %r183;
	setp.ge.u32 	%p75, %r21, %r223;
	or.pred  	%p76, %p74, %p73;
	or.pred  	%p77, %p75, %p76;
	@%p77 bra 	$L__BB3_33;
	ld.param.u32 	%r343, [_Z33convolution_shared_with_reductionIf6float4Li2ELi32ELi2ELi2ELi4ELi10EEvPT_S2_S2_iiiiiiiii_param_11];
	ld.param.u32 	%r278, [_Z33convolution_shared_with_reductionIf6float4Li2ELi32ELi2ELi2ELi4ELi10EEvPT_S2_S2_iiiiiiiii_param_10];
	mad.lo.s32 	%r113, %r23, %r278, %r27;
	mad.lo.s32 	%r114, %r113, %r343, %r21;
	mul.wide.s32 	%rd41, %r114, 4;
	add.s64 	%rd42, %rd1, %rd41;
	st.global.f32 	[%rd42], %f1330;
$L__BB3_33:
	ld.param.u32 	%r279, [_Z33convolution_shared_with_reductionIf6float4Li2ELi32ELi2ELi2ELi4ELi10EEvPT_S2_S2_iiiiiiiii_param_10];
	ld.param.u32 	%r224, [_Z33convolution_shared_with_reductionIf6float4Li2ELi32ELi2ELi2ELi4ELi10EEvPT_S2_S2_iiiiiiiii_param_9];
	ld.param.u32 	%r184, [_Z33convolution_shared_with_reductionIf6float4Li2ELi32ELi2ELi2ELi4ELi10EEvPT_S2_S2_iiiiiiiii_param_8];
	setp.ge.s32 	%p78, %r27, %r279;
	setp.ge.s32 	%p79, %r24, %r184;
	setp.ge.u32 	%p80, %r21, %r224;
	or.pred  	%p81, %p79, %p78;
	or.pred  	%p82, %p80, %p81;
	@%p82 bra 	$L__BB3_35;
	ld.param.u32 	%r344, [_Z33convolution_shared_with_reductionIf6float4Li2ELi32ELi2ELi2ELi4ELi10EEvPT_S2_S2_iiiiiiiii_param_11];
	ld.param.u32 	%r280, [_Z33convolution_shared_with_reductionIf6float4Li2ELi32ELi2ELi2ELi4ELi10EEvPT_S2_S2_iiiiiiiii_param_10];
	mad.lo.s32 	%r115, %r24, %r280, %r27;
	mad.lo.s32 	%r116, %r115, %r344, %r21;
	mul.wide.s32 	%rd43, %r116, 4;
	add.s64 	%rd44, %rd1, %rd43;
	st.global.f32 	[%rd44], %f1329;
$L__BB3_35:
	ld.param.u32 	%r281, [_Z33convolution_shared_with_reductionIf6float4Li2ELi32ELi2ELi2ELi4ELi10EEvPT_S2_S2_iiiiiiiii_param_10];
	ld.param.u32 	%r225, [_Z33convolution_shared_with_reductionIf6float4Li2ELi32ELi2ELi2ELi4ELi10EEvPT_S2_S2_iiiiiiiii_param_9];
	ld.param.u32 	%r185, [_Z33convolution_shared_with_reductionIf6float4Li2ELi32ELi2ELi2ELi4ELi10EEvPT_S2_S2_iiiiiiiii_param_8];
	setp.ge.s32 	%p83, %r20, %r185;
	setp.ge.u32 	%p84, %r21, %r225;
	add.s32 	%r28, %r77, 4;
	setp.ge.s32 	%p85, %r28, %r281;
	or.pred  	%p86, %p83, %p85;
	or.pred  	%p87, %p84, %p86;
	@%p87 bra 	$L__BB3_37;
	ld.param.u32 	%r345, [_Z33convolution_shared_with_reductionIf6float4Li2ELi32ELi2ELi2ELi4ELi10EEvPT_S2_S2_iiiiiiiii_param_11];
	ld.param.u32 	%r282, [_Z33convolution_shared_with_reductionIf6float4Li2ELi32ELi2ELi2ELi4ELi10EEvPT_S2_S2_iiiiiiiii_param_10];
	mad.lo.s32 	%r117, %r20, %r282, %r28;
	mad.lo.s32 	%r118, %r117, %r345, %r21;
	mul.wide.s32 	%rd45, %r118, 4;
	add.s64 	%rd46, %rd1, %rd45;
	st.global.f32 	[%rd46], %f1328;
$L__BB3_37:
	ld.param.u32 	%r283, [_Z33convolution_shared_with_reductionIf6float4Li2ELi32ELi2ELi2ELi4ELi10EEvPT_S2_S2_iiiiiiiii_param_10];
	ld.param.u32 	%r226, [_Z33convolution_shared_with_reductionIf6float4Li2ELi32ELi2ELi2ELi4ELi10EEvPT_S2_S2_iiiiiiiii_param_9];
	ld.param.u32 	%r186, [_Z33convolution_shared_with_reductionIf6float4Li2ELi32ELi2ELi2ELi4ELi10EEvPT_S2_S2_iiiiiiiii_param_8];
	setp.ge.s32 	%p88, %r28, %r283;
	setp.ge.s32 	%p89, %r22, %r186;
	setp.ge.u32 	%p90, %r21, %r226;
	or.pred  	%p91, %p89, %p88;
	or.pred  	%p92, %p90, %p91;
	@%p92 bra 	$L__BB3_39;
	ld.param.u32 	%r346, [_Z33convolution_shared_with_reductionIf6float4Li2ELi32ELi2ELi2ELi4ELi10EEvPT_S2_S2_iiiiiiiii_param_11];
	ld.param.u32 	%r284, [_Z33convolution_shared_with_reductionIf6float4Li2ELi32ELi2ELi2ELi4ELi10EEvPT_S2_S2_iiiiiiiii_param_10];
	mad.lo.s32 	%r119, %r22, %r284, %r28;
	mad.lo.s32 	%r120, %r119, %r346, %r21;
	mul.wide.s32 	%rd47, %r120, 4;
	add.s64 	%rd48, %rd1, %rd47;
	st.global.f32 	[%rd48], %f1327;
$L__BB3_39:
	ld.param.u32 	%r285, [_Z33convolution_shared_with_reductionIf6float4Li2ELi32ELi2ELi2ELi4ELi10EEvPT_S2_S2_iiiiiiiii_param_10];
	ld.param.u32 	%r227, [_Z33convolution_shared_with_reductionIf6float4Li2ELi32ELi2ELi2ELi4ELi10EEvPT_S2_S2_iiiiiiiii_param_9];
	ld.param.u32 	%r187, [_Z33convolution_shared_with_reductionIf6float4Li2ELi32ELi2ELi2ELi4ELi10EEvPT_S2_S2_iiiiiiiii_param_8];
	setp.ge.s32 	%p93, %r28, %r285;
	setp.ge.s32 	%p94, %r23, %r187;
	setp.ge.u32 	%p95, %r21, %r227;
	or.pred  	%p96, %p94, %p93;
	or.pred  	%p97, %p95, %p96;
	@%p97 bra 	$L__BB3_41;
	ld.param.u32 	%r347, [_Z33convolution_shared_with_reductionIf6float4Li2ELi32ELi2ELi2ELi4ELi10EEvPT_S2_S2_iiiiiiiii_param_11];
	ld.param.u32 	%r286, [_Z33convolution_shared_with_reductionIf6float4Li2ELi32ELi2ELi2ELi4ELi10EEvPT_S2_S2_iiiiiiiii_param_10];
	mad.lo.s32 	%r121, %r23, %r286, %r28;
	mad.lo.s32 	%r122, %r121, %r347, %r21;
	mul.wide.s32 	%rd49, %r122, 4;
	add.s64 	%rd50, %rd1, %rd49;
	st.global.f32 	[%rd50], %f1326;
$L__BB3_41:
	ld.param.u32 	%r287, [_Z33convolution_shared_with_reductionIf6float4Li2ELi32ELi2ELi2ELi4ELi10EEvPT_S2_S2_iiiiiiiii_param_10];
	ld.param.u32 	%r228, [_Z33convolution_shared_with_reductionIf6float4Li2ELi32ELi2ELi2ELi4ELi10EEvPT_S2_S2_iiiiiiiii_param_9];
	ld.param.u32 	%r188, [_Z33convolution_shared_with_reductionIf6float4Li2ELi32ELi2ELi2ELi4ELi10EEvPT_S2_S2_iiiiiiiii_param_8];
	setp.ge.s32 	%p98, %r28, %r287;
	setp.ge.s32 	%p99, %r24, %r188;
	setp.ge.u32 	%p100, %r21, %r228;
	or.pred  	%p101, %p99, %p98;
	or.pred  	%p102, %p100, %p101;
	@%p102 bra 	$L__BB3_43;
	ld.param.u32 	%r348, [_Z33convolution_shared_with_reductionIf6float4Li2ELi32ELi2ELi2ELi4ELi10EEvPT_S2_S2_iiiiiiiii_param_11];
	ld.param.u32 	%r288, [_Z33convolution_shared_with_reductionIf6float4Li2ELi32ELi2ELi2ELi4ELi10EEvPT_S2_S2_iiiiiiiii_param_10];
	mad.lo.s32 	%r123, %r24, %r288, %r28;
	mad.lo.s32 	%r124, %r123, %r348, %r21;
	mul.wide.s32 	%rd51, %r124, 4;
	add.s64 	%rd52, %rd1, %rd51;
	st.global.f32 	[%rd52], %f1325;
$L__BB3_43:
	ld.param.u32 	%r289, [_Z33convolution_shared_with_reductionIf6float4Li2ELi32ELi2ELi2ELi4ELi10EEvPT_S2_S2_iiiiiiiii_param_10];
	ld.param.u32 	%r229, [_Z33convolution_shared_with_reductionIf6float4Li2ELi32ELi2ELi2ELi4ELi10EEvPT_S2_S2_iiiiiiiii_param_9];
	ld.param.u32 	%r189, [_Z33convolution_shared_with_reductionIf6float4Li2ELi32ELi2ELi2ELi4ELi10EEvPT_S2_S2_iiiiiiiii_param_8];
	setp.ge.s32 	%p103, %r20, %r189;
	setp.ge.u32 	%p104, %r21, %r229;
	add.s32 	%r29, %r77, 5;
	setp.ge.s32 	%p105, %r29, %r289;
	or.pred  	%p106, %p103, %p105;
	or.pred  	%p107, %p104, %p106;
	@%p107 bra 	$L__BB3_45;
	ld.param.u32 	%r349, [_Z33convolution_shared_with_reductionIf6float4Li2ELi32ELi2ELi2ELi4ELi10EEvPT_S2_S2_iiiiiiiii_param_11];
	ld.param.u32 	%r290, [_Z33convolution_shared_with_reductionIf6float4Li2ELi32ELi2ELi2ELi4ELi10EEvPT_S2_S2_iiiiiiiii_param_10];
	mad.lo.s32 	%r125, %r20, %r290, %r29;
	mad.lo.s32 	%r126, %r125, %r349, %r21;
	mul.wide.s32 	%rd53, %r126, 4;
	add.s64 	%rd54, %rd1, %rd53;
	st.global.f32 	[%rd54], %f1324;
$L__BB3_45:
	ld.param.u32 	%r291, [_Z33convolution_shared_with_reductionIf6float4Li2ELi32ELi2ELi2ELi4ELi10EEvPT_S2_S2_iiiiiiiii_param_10];
	ld.param.u32 	%r230, [_Z33convolution_shared_with_reductionIf6float4Li2ELi32ELi2ELi2ELi4ELi10EEvPT_S2_S2_iiiiiiiii_param_9];
	ld.param.u32 	%r190, [_Z33convolution_shared_with_reductionIf6float4Li2ELi32ELi2ELi2ELi4ELi10EEvPT_S2_S2_iiiiiiiii_param_8];
	setp.ge.s32 	%p108, %r29, %r291;
	setp.ge.s32 	%p109, %r22, %r190;
	setp.ge.u32 	%p110, %r21, %r230;
	or.pred  	%p111, %p109, %p108;
	or.pred  	%p112, %p110, %p111;
	@%p112 bra 	$L__BB3_47;
	ld.param.u32 	%r350, [_Z33convolution_shared_with_reductionIf6float4Li2ELi32ELi2ELi2ELi4ELi10EEvPT_S2_S2_iiiiiiiii_param_11];
	ld.param.u32 	%r292, [_Z33convolution_shared_with_reductionIf6float4Li2ELi32ELi2ELi2ELi4ELi10EEvPT_S2_S2_iiiiiiiii_param_10];
	mad.lo.s32 	%r127, %r22, %r292, %r29;
	mad.lo.s32 	%r128, %r127, %r350, %r21;
	mul.wide.s32 	%rd55, %r128, 4;
	add.s64 	%rd56, %rd1, %rd55;
	st.global.f32 	[%rd56], %f1323;
$L__BB3_47:
	ld.param.u32 	%r293, [_Z33convolution_shared_with_reductionIf6float4Li2ELi32ELi2ELi2ELi4ELi10EEvPT_S2_S2_iiiiiiiii_param_10];
	ld.param.u32 	%r231, [_Z33convolution_shared_with_reductionIf6float4Li2ELi32ELi2ELi2ELi4ELi10EEvPT_S2_S2_iiiiiiiii_param_9];
	ld.param.u32 	%r191, [_Z33convolution_shared_with_reductionIf6float4Li2ELi32ELi2ELi2ELi4ELi10EEvPT_S2_S2_iiiiiiiii_param_8];
	setp.ge.s32 	%p113, %r29, %r293;
	setp.ge.s32 	%p114, %r23, %r191;
	setp.ge.u32 	%p115, %r21, %r231;
	or.pred  	%p116, %p114, %p113;
	or.pred  	%p117, %p115, %p116;
	@%p117 bra 	$L__BB3_49;
	ld.param.u32 	%r351, [_Z33convolution_shared_with_reductionIf6float4Li2ELi32ELi2ELi2ELi4ELi10EEvPT_S2_S2_iiiiiiiii_param_11];
	ld.param.u32 	%r294, [_Z33convolution_shared_with_reductionIf6float4Li2ELi32ELi2ELi2ELi4ELi10EEvPT_S2_S2_iiiiiiiii_param_10];
	mad.lo.s32 	%r129, %r23, %r294, %r29;
	mad.lo.s32 	%r130, %r129, %r351, %r21;
	mul.wide.s32 	%rd57, %r130, 4;
	add.s64 	%rd58, %rd1, %rd57;
	st.global.f32 	[%rd58], %f1322;
$L__BB3_49:
	ld.param.u32 	%r295, [_Z33convolution_shared_with_reductionIf6float4Li2ELi32ELi2ELi2ELi4ELi10EEvPT_S2_S2_iiiiiiiii_param_10];
	ld.param.u32 	%r232, [_Z33convolution_shared_with_reductionIf6float4Li2ELi32ELi2ELi2ELi4ELi10EEvPT_S2_S2_iiiiiiiii_param_9];
	ld.param.u32 	%r192, [_Z33convolution_shared_with_reductionIf6float4Li2ELi32ELi2ELi2ELi4ELi10EEvPT_S2_S2_iiiiiiiii_param_8];
	setp.ge.s32 	%p118, %r29, %r295;
	setp.ge.s32 	%p119, %r24, %r192;
	setp.ge.u32 	%p120, %r21, %r232;
	or.pred  	%p121, %p119, %p118;
	or.pred  	%p122, %p120, %p121;
	@%p122 bra 	$L__BB3_51;
	ld.param.u32 	%r352, [_Z33convolution_shared_with_reductionIf6float4Li2ELi32ELi2ELi2ELi4ELi10EEvPT_S2_S2_iiiiiiiii_param_11];
	ld.param.u32 	%r296, [_Z33convolution_shared_with_reductionIf6float4Li2ELi32ELi2ELi2ELi4ELi10EEvPT_S2_S2_iiiiiiiii_param_10];
	mad.lo.s32 	%r131, %r24, %r296, %r29;
	mad.lo.s32 	%r132, %r131, %r352, %r21;
	mul.wide.s32 	%rd59, %r132, 4;
	add.s64 	%rd60, %rd1, %rd59;
	st.global.f32 	[%rd60], %f1321;
$L__BB3_51:
	ld.param.u32 	%r297, [_Z33convolution_shared_with_reductionIf6float4Li2ELi32ELi2ELi2ELi4ELi10EEvPT_S2_S2_iiiiiiiii_param_10];
	ld.param.u32 	%r233, [_Z33convolution_shared_with_reductionIf6float4Li2ELi32ELi2ELi2ELi4ELi10EEvPT_S2_S2_iiiiiiiii_param_9];
	ld.param.u32 	%r193, [_Z33convolution_shared_with_reductionIf6float4Li2ELi32ELi2ELi2ELi4ELi10EEvPT_S2_S2_iiiiiiiii_param_8];
	setp.ge.s32 	%p123, %r20, %r193;
	setp.ge.u32 	%p124, %r21, %r233;
	add.s32 	%r30, %r77, 6;
	setp.ge.s32 	%p125, %r30, %r297;
	or.pred  	%p126, %p123, %p125;
	or.pred  	%p127, %p124, %p126;
	@%p127 bra 	$L__BB3_53;
	ld.param.u32 	%r353, [_Z33convolution_shared_with_reductionIf6float4Li2ELi32ELi2ELi2ELi4ELi10EEvPT_S2_S2_iiiiiiiii_param_11];
	ld.param.u32 	%r298, [_Z33convolution_shared_with_reductionIf6float4Li2ELi32ELi2ELi2ELi4ELi10EEvPT_S2_S2_iiiiiiiii_param_10];
	mad.lo.s32 	%r133, %r20, %r298, %r30;
	mad.lo.s32 	%r134, %r133, %r353, %r21;
	mul.wide.s32 	%rd61, %r134, 4;
	add.s64 	%rd62, %rd1, %rd61;
	st.global.f32 	[%rd62], %f1320;
$L__BB3_53:
	ld.param.u32 	%r299, [_Z33convolution_shared_with_reductionIf6float4Li2ELi32ELi2ELi2ELi4ELi10EEvPT_S2_S2_iiiiiiiii_param_10];
	ld.param.u32 	%r234, [_Z33convolution_shared_with_reductionIf6float4Li2ELi32ELi2ELi2ELi4ELi10EEvPT_S2_S2_iiiiiiiii_param_9];
	ld.param.u32 	%r194, [_Z33convolution_shared_with_reductionIf6float4Li2ELi32ELi2ELi2ELi4ELi10EEvPT_S2_S2_iiiiiiiii_param_8];
	setp.ge.s32 	%p128, %r30, %r299;
	setp.ge.s32 	%p129, %r22, %r194;
	setp.ge.u32 	%p130, %r21, %r234;
	or.pred  	%p131, %p129, %p128;
	or.pred  	%p132, %p130, %p131;
	@%p132 bra 	$L__BB3_55;
	ld.param.u32 	%r354, [_Z33convolution_shared_with_reductionIf6float4Li2ELi32ELi2ELi2ELi4ELi10EEvPT_S2_S2_iiiiiiiii_param_11];
	ld.param.u32 	%r300, [_Z33convolution_shared_with_reductionIf6float4Li2ELi32ELi2ELi2ELi4ELi10EEvPT_S2_S2_iiiiiiiii_param_10];
	mad.lo.s32 	%r135, %r22, %r300, %r30;
	mad.lo.s32 	%r136, %r135, %r354, %r21;
	mul.wide.s32 	%rd63, %r136, 4;
	add.s64 	%rd64, %rd1, %rd63;
	st.global.f32 	[%rd64], %f1319;
$L__BB3_55:
	ld.param.u32 	%r301, [_Z33convolution_shared_with_reductionIf6float4Li2ELi32ELi2ELi2ELi4ELi10EEvPT_S2_S2_iiiiiiiii_param_10];
	ld.param.u32 	%r235, [_Z33convolution_shared_with_reductionIf6float4Li2ELi32ELi2ELi2ELi4ELi10EEvPT_S2_S2_iiiiiiiii_param_9];
	ld.param.u32 	%r195, [_Z33convolution_shared_with_reductionIf6float4Li2ELi32ELi2ELi2ELi4ELi10EEvPT_S2_S2_iiiiiiiii_param_8];
	setp.ge.s32 	%p133, %r30, %r301;
	setp.ge.s32 	%p134, %r23, %r195;
	setp.ge.u32 	%p135, %r21, %r235;
	or.pred  	%p136, %p134, %p133;
	or.pred  	%p137, %p135, %p136;
	@%p137 bra 	$L__BB3_57;
	ld.param.u32 	%r355, [_Z33convolution_shared_with_reductionIf6float4Li2ELi32ELi2ELi2ELi4ELi10EEvPT_S2_S2_iiiiiiiii_param_11];
	ld.param.u32 	%r302, [_Z33convolution_shared_with_reductionIf6float4Li2ELi32ELi2ELi2ELi4ELi10EEvPT_S2_S2_iiiiiiiii_param_10];
	mad.lo.s32 	%r137, %r23, %r302, %r30;
	mad.lo.s32 	%r138, %r137, %r355, %r21;
	mul.wide.s32 	%rd65, %r138, 4;
	add.s64 	%rd66, %rd1, %rd65;
	st.global.f32 	[%rd66], %f1318;
$L__BB3_57:
	ld.param.u32 	%r303, [_Z33convolution_shared_with_reductionIf6float4Li2ELi32ELi2ELi2ELi4ELi10EEvPT_S2_S2_iiiiiiiii_param_10];
	ld.param.u32 	%r236, [_Z33convolution_shared_with_reductionIf6float4Li2ELi32ELi2ELi2ELi4ELi10EEvPT_S2_S2_iiiiiiiii_param_9];
	ld.param.u32 	%r196, [_Z33convolution_shared_with_reductionIf6float4Li2ELi32ELi2ELi2ELi4ELi10EEvPT_S2_S2_iiiiiiiii_param_8];
	setp.ge.s32 	%p138, %r30, %r303;
	setp.ge.s32 	%p139, %r24, %r196;
	setp.ge.u32 	%p140, %r21, %r236;
	or.pred  	%p141, %p139, %p138;
	or.pred  	%p142, %p140, %p141;
	@%p142 bra 	$L__BB3_59;
	ld.param.u32 	%r356, [_Z33convolution_shared_with_reductionIf6float4Li2ELi32ELi2ELi2ELi4ELi10EEvPT_S2_S2_iiiiiiiii_param_11];
	ld.param.u32 	%r304, [_Z33convolution_shared_with_reductionIf6float4Li2ELi32ELi2ELi2ELi4ELi10EEvPT_S2_S2_iiiiiiiii_param_10];
	mad.lo.s32 	%r139, %r24, %r304, %r30;
	mad.lo.s32 	%r140, %r139, %r356, %r21;
	mul.wide.s32 	%rd67, %r140, 4;
	add.s64 	%rd68, %rd1, %rd67;
	st.global.f32 	[%rd68], %f1317;
$L__BB3_59:
	ld.param.u32 	%r305, [_Z33convolution_shared_with_reductionIf6float4Li2ELi32ELi2ELi2ELi4ELi10EEvPT_S2_S2_iiiiiiiii_param_10];
	ld.param.u32 	%r237, [_Z33convolution_shared_with_reductionIf6float4Li2ELi32ELi2ELi2ELi4ELi10EEvPT_S2_S2_iiiiiiiii_param_9];
	ld.param.u32 	%r197, [_Z33convolution_shared_with_reductionIf6float4Li2ELi32ELi2ELi2ELi4ELi10EEvPT_S2_S2_iiiiiiiii_param_8];
	setp.ge.s32 	%p143, %r20, %r197;
	setp.ge.u32 	%p144, %r21, %r237;
	add.s32 	%r31, %r77, 7;
	setp.ge.s32 	%p145, %r31, %r305;
	or.pred  	%p146, %p143, %p145;
	or.pred  	%p147, %p144, %p146;
	@%p147 bra 	$L__BB3_61;
	ld.param.u32 	%r357, [_Z33convolution_shared_with_reductionIf6float4Li2ELi32ELi2ELi2ELi4ELi10EEvPT_S2_S2_iiiiiiiii_param_11];
	ld.param.u32 	%r306, [_Z33convolution_shared_with_reductionIf6float4Li2ELi32ELi2ELi2ELi4ELi10EEvPT_S2_S2_iiiiiiiii_param_10];
	mad.lo.s32 	%r141, %r20, %r306, %r31;
	mad.lo.s32 	%r142, %r141, %r357, %r21;
	mul.wide.s32 	%rd69, %r142, 4;
	add.s64 	%rd70, %rd1, %rd69;
	st.global.f32 	[%rd70], %f1316;
$L__BB3_61:
	ld.param.u32 	%r307, [_Z33convolution_shared_with_reductionIf6float4Li2ELi32ELi2ELi2ELi4ELi10EEvPT_S2_S2_iiiiiiiii_param_10];
	ld.param.u32 	%r238, [_Z33convolution_shared_with_reductionIf6float4Li2ELi32ELi2ELi2ELi4ELi10EEvPT_S2_S2_iiiiiiiii_param_9];
	ld.param.u32 	%r198, [_Z33convolution_shared_with_reductionIf6float4Li2ELi32ELi2ELi2ELi4ELi10EEvPT_S2_S2_iiiiiiiii_param_8];
	setp.ge.s32 	%p148, %r31, %r307;
	setp.ge.s32 	%p149, %r22, %r198;
	setp.ge.u32 	%p150, %r21, %r238;
	or.pred  	%p151, %p149, %p148;
	or.pred  	%p152, %p150, %p151;
	@%p152 bra 	$L__BB3_63;
	ld.param.u32 	%r358, [_Z33convolution_shared_with_reductionIf6float4Li2ELi32ELi2ELi2ELi4ELi10EEvPT_S2_S2_iiiiiiiii_param_11];
	ld.param.u32 	%r308, [_Z33convolution_shared_with_reductionIf6float4Li2ELi32ELi2ELi2ELi4ELi10EEvPT_S2_S2_iiiiiiiii_param_10];
	mad.lo.s32 	%r143, %r22, %r308, %r31;
	mad.lo.s32 	%r144, %r143, %r358, %r21;
	mul.wide.s32 	%rd71, %r144, 4;
	add.s64 	%rd72, %rd1, %rd71;
	st.global.f32 	[%rd72], %f1315;
$L__BB3_63:
	ld.param.u32 	%r309, [_Z33convolution_shared_with_reductionIf6float4Li2ELi32ELi2ELi2ELi4ELi10EEvPT_S2_S2_iiiiiiiii_param_10];
	ld.param.u32 	%r239, [_Z33convolution_shared_with_reductionIf6float4Li2ELi32ELi2ELi2ELi4ELi10EEvPT_S2_S2_iiiiiiiii_param_9];
	ld.param.u32 	%r199, [_Z33convolution_shared_with_reductionIf6float4Li2ELi32ELi2ELi2ELi4ELi10EEvPT_S2_S2_iiiiiiiii_param_8];
	setp.ge.s32 	%p153, %r31, %r309;
	setp.ge.s32 	%p154, %r23, %r199;
	setp.ge.u32 	%p155, %r21, %r239;
	or.pred  	%p156, %p154, %p153;
	or.pred  	%p157, %p155, %p156;
	@%p157 bra 	$L__BB3_65;
	ld.param.u32 	%r359, [_Z33convolution_shared_with_reductionIf6float4Li2ELi32ELi2ELi2ELi4ELi10EEvPT_S2_S2_iiiiiiiii_param_11];
	ld.param.u32 	%r310, [_Z33convolution_shared_with_reductionIf6float4Li2ELi32ELi2ELi2ELi4ELi10EEvPT_S2_S2_iiiiiiiii_param_10];
	mad.lo.s32 	%r145, %r23, %r310, %r31;
	mad.lo.s32 	%r146, %r145, %r359, %r21;
	mul.wide.s32 	%rd73, %r146, 4;
	add.s64 	%rd74, %rd1, %rd73;
	st.global.f32 	[%rd74], %f1314;
$L__BB3_65:
	ld.param.u32 	%r311, [_Z33convolution_shared_with_reductionIf6float4Li2ELi32ELi2ELi2ELi4ELi10EEvPT_S2_S2_iiiiiiiii_param_10];
	ld.param.u32 	%r240, [_Z33convolution_shared_with_reductionIf6float4Li2ELi32ELi2ELi2ELi4ELi10EEvPT_S2_S2_iiiiiiiii_param_9];
	ld.param.u32 	%r200, [_Z33convolution_shared_with_reductionIf6float4Li2ELi32ELi2ELi2ELi4ELi10EEvPT_S2_S2_iiiiiiiii_param_8];
	setp.ge.s32 	%p158, %r31, %r311;
	setp.ge.s32 	%p159, %r24, %r200;
	setp.ge.u32 	%p160, %r21, %r240;
	or.pred  	%p161, %p159, %p158;
	or.pred  	%p162, %p160, %p161;
	@%p162 bra 	$L__BB3_67;
	ld.param.u32 	%r360, [_Z33convolution_shared_with_reductionIf6float4Li2ELi32ELi2ELi2ELi4ELi10EEvPT_S2_S2_iiiiiiiii_param_11];
	ld.param.u32 	%r312, [_Z33convolution_shared_with_reductionIf6float4Li2ELi32ELi2ELi2ELi4ELi10EEvPT_S2_S2_iiiiiiiii_param_10];
	mad.lo.s32 	%r147, %r24, %r312, %r31;
	mad.lo.s32 	%r148, %r147, %r360, %r21;
	mul.wide.s32 	%rd75, %r148, 4;
	add.s64 	%rd76, %rd1, %rd75;
	st.global.f32 	[%rd76], %f1313;
$L__BB3_67:
	ld.param.u32 	%r313, [_Z33convolution_shared_with_reductionIf6float4Li2ELi32ELi2ELi2ELi4ELi10EEvPT_S2_S2_iiiiiiiii_param_10];
	ld.param.u32 	%r241, [_Z33convolution_shared_with_reductionIf6float4Li2ELi32ELi2ELi2ELi4ELi10EEvPT_S2_S2_iiiiiiiii_param_9];
	ld.param.u32 	%r201, [_Z33convolution_shared_with_reductionIf6float4Li2ELi32ELi2ELi2ELi4ELi10EEvPT_S2_S2_iiiiiiiii_param_8];
	setp.ge.s32 	%p163, %r20, %r201;
	setp.ge.u32 	%p164, %r21, %r241;
	add.s32 	%r32, %r77, 8;
	setp.ge.s32 	%p165, %r32, %r313;
	or.pred  	%p166, %p163, %p165;
	or.pred  	%p167, %p164, %p166;
	@%p167 bra 	$L__BB3_69;
	ld.param.u32 	%r361, [_Z33convolution_shared_with_reductionIf6float4Li2ELi32ELi2ELi2ELi4ELi10EEvPT_S2_S2_iiiiiiiii_param_11];
	ld.param.u32 	%r314, [_Z33convolution_shared_with_reductionIf6float4Li2ELi32ELi2ELi2ELi4ELi10EEvPT_S2_S2_iiiiiiiii_param_10];
	mad.lo.s32 	%r149, %r20, %r314, %r32;
	mad.lo.s32 	%r150, %r149, %r361, %r21;
	mul.wide.s32 	%rd77, %r150, 4;
	add.s64 	%rd78, %rd1, %rd77;
	st.global.f32 	[%rd78], %f1312;
$L__BB3_69:
	ld.param.u32 	%r315, [_Z33convolution_shared_with_reductionIf6float4Li2ELi32ELi2ELi2ELi4ELi10EEvPT_S2_S2_iiiiiiiii_param_10];
	ld.param.u32 	%r242, [_Z33convolution_shared_with_reductionIf6float4Li2ELi32ELi2ELi2ELi4ELi10EEvPT_S2_S2_iiiiiiiii_param_9];
	ld.param.u32 	%r202, [_Z33convolution_shared_with_reductionIf6float4Li2ELi32ELi2ELi2ELi4ELi10EEvPT_S2_S2_iiiiiiiii_param_8];
	setp.ge.s32 	%p168, %r32, %r315;
	setp.ge.s32 	%p169, %r22, %r202;
	setp.ge.u32 	%p170, %r21, %r242;
	or.pred  	%p171, %p169, %p168;
	or.pred  	%p172, %p170, %p171;
	@%p172 bra 	$L__BB3_71;
	ld.param.u32 	%r362, [_Z33convolution_shared_with_reductionIf6float4Li2ELi32ELi2ELi2ELi4ELi10EEvPT_S2_S2_iiiiiiiii_param_11];
	ld.param.u32 	%r316, [_Z33convolution_shared_with_reductionIf6float4Li2ELi32ELi2ELi2ELi4ELi10EEvPT_S2_S2_iiiiiiiii_param_10];
	mad.lo.s32 	%r151, %r22, %r316, %r32;
	mad.lo.s32 	%r152, %r151, %r362, %r21;
	mul.wide.s32 	%rd79, %r152, 4;
	add.s64 	%rd80, %rd1, %rd79;
	st.global.f32 	[%rd80], %f1311;
$L__BB3_71:
	ld.param.u32 	%r317, [_Z33convolution_shared_with_reductionIf6float4Li2ELi32ELi2ELi2ELi4ELi10EEvPT_S2_S2_iiiiiiiii_param_10];
	ld.param.u32 	%r243, [_Z33convolution_shared_with_reductionIf6float4Li2ELi32ELi2ELi2ELi4ELi10EEvPT_S2_S2_iiiiiiiii_param_9];
	ld.param.u32 	%r203, [_Z33convolution_shared_with_reductionIf6float4Li2ELi32ELi2ELi2ELi4ELi10EEvPT_S2_S2_iiiiiiiii_param_8];
	setp.ge.s32 	%p173, %r32, %r317;
	setp.ge.s32 	%p174, %r23, %r203;
	setp.ge.u32 	%p175, %r21, %r243;
	or.pred  	%p176, %p174, %p173;
	or.pred  	%p177, %p175, %p176;
	@%p177 bra 	$L__BB3_73;
	ld.param.u32 	%r363, [_Z33convolution_shared_with_reductionIf6float4Li2ELi32ELi2ELi2ELi4ELi10EEvPT_S2_S2_iiiiiiiii_param_11];
	ld.param.u32 	%r318, [_Z33convolution_shared_with_reductionIf6float4Li2ELi32ELi2ELi2ELi4ELi10EEvPT_S2_S2_iiiiiiiii_param_10];
	mad.lo.s32 	%r153, %r23, %r318, %r32;
	mad.lo.s32 	%r154, %r153, %r363, %r21;
	mul.wide.s32 	%rd81, %r154, 4;
	add.s64 	%rd82, %rd1, %rd81;
	st.global.f32 	[%rd82], %f1310;
$L__BB3_73:
	ld.param.u32 	%r319, [_Z33convolution_shared_with_reductionIf6float4Li2ELi32ELi2ELi2ELi4ELi10EEvPT_S2_S2_iiiiiiiii_param_10];
	ld.param.u32 	%r244, [_Z33convolution_shared_with_reductionIf6float4Li2ELi32ELi2ELi2ELi4ELi10EEvPT_S2_S2_iiiiiiiii_param_9];
	ld.param.u32 	%r204, [_Z33convolution_shared_with_reductionIf6float4Li2ELi32ELi2ELi2ELi4ELi10EEvPT_S2_S2_iiiiiiiii_param_8];
	setp.ge.s32 	%p178, %r32, %r319;
	setp.ge.s32 	%p179, %r24, %r204;
	setp.ge.u32 	%p180, %r21, %r244;
	or.pred  	%p181, %p179, %p178;
	or.pred  	%p182, %p180, %p181;
	@%p182 bra 	$L__BB3_75;
	ld.param.u32 	%r364, [_Z33convolution_shared_with_reductionIf6float4Li2ELi32ELi2ELi2ELi4ELi10EEvPT_S2_S2_iiiiiiiii_param_11];
	ld.param.u32 	%r320, [_Z33convolution_shared_with_reductionIf6float4Li2ELi32ELi2ELi2ELi4ELi10EEvPT_S2_S2_iiiiiiiii_param_10];
	mad.lo.s32 	%r155, %r24, %r320, %r32;
	mad.lo.s32 	%r156, %r155, %r364, %r21;
	mul.wide.s32 	%rd83, %r156, 4;
	add.s64 	%rd84, %rd1, %rd83;
	st.global.f32 	[%rd84], %f1309;
$L__BB3_75:
	ld.param.u32 	%r321, [_Z33convolution_shared_with_reductionIf6float4Li2ELi32ELi2ELi2ELi4ELi10EEvPT_S2_S2_iiiiiiiii_param_10];
	ld.param.u32 	%r245, [_Z33convolution_shared_with_reductionIf6float4Li2ELi32ELi2ELi2ELi4ELi10EEvPT_S2_S2_iiiiiiiii_param_9];
	ld.param.u32 	%r205, [_Z33convolution_shared_with_reductionIf6float4Li2ELi32ELi2ELi2ELi4ELi10EEvPT_S2_S2_iiiiiiiii_param_8];
	setp.ge.s32 	%p183, %r20, %r205;
	setp.ge.u32 	%p184, %r21, %r245;
	add.s32 	%r33, %r77, 9;
	setp.ge.s32 	%p185, %r33, %r321;
	or.pred  	%p186, %p183, %p185;
	or.pred  	%p187, %p184, %p186;
	@%p187 bra 	$L__BB3_77;
	ld.param.u32 	%r365, [_Z33convolution_shared_with_reductionIf6float4Li2ELi32ELi2ELi2ELi4ELi10EEvPT_S2_S2_iiiiiiiii_param_11];
	ld.param.u32 	%r322, [_Z33convolution_shared_with_reductionIf6float4Li2ELi32ELi2ELi2ELi4ELi10EEvPT_S2_S2_iiiiiiiii_param_10];
	mad.lo.s32 	%r157, %r20, %r322, %r33;
	mad.lo.s32 	%r158, %r157, %r365, %r21;
	mul.wide.s32 	%rd85, %r158, 4;
	add.s64 	%rd86, %rd1, %rd85;
	st.global.f32 	[%rd86], %f1308;
$L__BB3_77:
	ld.param.u32 	%r323, [_Z33convolution_shared_with_reductionIf6float4Li2ELi32ELi2ELi2ELi4ELi10EEvPT_S2_S2_iiiiiiiii_param_10];
	ld.param.u32 	%r246, [_Z33convolution_shared_with_reductionIf6float4Li2ELi32ELi2ELi2ELi4ELi10EEvPT_S2_S2_iiiiiiiii_param_9];
	ld.param.u32 	%r206, [_Z33convolution_shared_with_reductionIf6float4Li2ELi32ELi2ELi2ELi4ELi10EEvPT_S2_S2_iiiiiiiii_param_8];
	setp.ge.s32 	%p188, %r33, %r323;
	setp.ge.s32 	%p189, %r22, %r206;
	setp.ge.u32 	%p190, %r21, %r246;
	or.pred  	%p191, %p189, %p188;
	or.pred  	%p192, %p190, %p191;
	@%p192 bra 	$L__BB3_79;
	ld.param.u32 	%r366, [_Z33convolution_shared_with_reductionIf6float4Li2ELi32ELi2ELi2ELi4ELi10EEvPT_S2_S2_iiiiiiiii_param_11];
	ld.param.u32 	%r324, [_Z33convolution_shared_with_reductionIf6float4Li2ELi32ELi2ELi2ELi4ELi10EEvPT_S2_S2_iiiiiiiii_param_10];
	mad.lo.s32 	%r159, %r22, %r324, %r33;
	mad.lo.s32 	%r160, %r159, %r366, %r21;
	mul.wide.s32 	%rd87, %r160, 4;
	add.s64 	%rd88, %rd1, %rd87;
	st.global.f32 	[%rd88], %f1307;
$L__BB3_79:
	ld.param.u32 	%r325, [_Z33convolution_shared_with_reductionIf6float4Li2ELi32ELi2ELi2ELi4ELi10EEvPT_S2_S2_iiiiiiiii_param_10];
	ld.param.u32 	%r247, [_Z33convolution_shared_with_reductionIf6float4Li2ELi32ELi2ELi2ELi4ELi10EEvPT_S2_S2_iiiiiiiii_param_9];
	ld.param.u32 	%r207, [_Z33convolution_shared_with_reductionIf6float4Li2ELi32ELi2ELi2ELi4ELi10EEvPT_S2_S2_iiiiiiiii_param_8];
	setp.ge.s32 	%p193, %r33, %r325;
	setp.ge.s32 	%p194, %r23, %r207;
	setp.ge.u32 	%p195, %r21, %r247;
	or.pred  	%p196, %p194, %p193;
	or.pred  	%p197, %p195, %p196;
	@%p197 bra 	$L__BB3_81;
	ld.param.u32 	%r367, [_Z33convolution_shared_with_reductionIf6float4Li2ELi32ELi2ELi2ELi4ELi10EEvPT_S2_S2_iiiiiiiii_param_11];
	ld.param.u32 	%r326, [_Z33convolution_shared_with_reductionIf6float4Li2ELi32ELi2ELi2ELi4ELi10EEvPT_S2_S2_iiiiiiiii_param_10];
	mad.lo.s32 	%r161, %r23, %r326, %r33;
	mad.lo.s32 	%r162, %r161, %r367, %r21;
	mul.wide.s32 	%rd89, %r162, 4;
	add.s64 	%rd90, %rd1, %rd89;
	st.global.f32 	[%rd90], %f1306;
$L__BB3_81:
	ld.param.u32 	%r327, [_Z33convolution_shared_with_reductionIf6float4Li2ELi32ELi2ELi2ELi4ELi10EEvPT_S2_S2_iiiiiiiii_param_10];
	ld.param.u32 	%r248, [_Z33convolution_shared_with_reductionIf6float4Li2ELi32ELi2ELi2ELi4ELi10EEvPT_S2_S2_iiiiiiiii_param_9];
	ld.param.u32 	%r208, [_Z33convolution_shared_with_reductionIf6float4Li2ELi32ELi2ELi2ELi4ELi10EEvPT_S2_S2_iiiiiiiii_param_8];
	setp.ge.s32 	%p198, %r33, %r327;
	setp.ge.s32 	%p199, %r24, %r208;
	setp.ge.u32 	%p200, %r21, %r248;
	or.pred  	%p201, %p199, %p198;
	or.pred  	%p202, %p200, %p201;
	@%p202 bra 	$L__BB3_83;
	ld.param.u32 	%r368, [_Z33convolution_shared_with_reductionIf6float4Li2ELi32ELi2ELi2ELi4ELi10EEvPT_S2_S2_iiiiiiiii_param_11];
	ld.param.u32 	%r328, [_Z33convolution_shared_with_reductionIf6float4Li2ELi32ELi2ELi2ELi4ELi10EEvPT_S2_S2_iiiiiiiii_param_10];
	mad.lo.s32 	%r163, %r24, %r328, %r33;
	mad.lo.s32 	%r164, %r163, %r368, %r21;
	mul.wide.s32 	%rd91, %r164, 4;
	add.s64 	%rd92, %rd1, %rd91;
	st.global.f32 	[%rd92], %f1305;
$L__BB3_83:
	ret;

}
	// .globl	_Z22convolution_validationIfLi2ELi32ELi2ELi2ELi4EEvPT_S1_S1_iiiiiiiii
.visible .entry _Z22convolution_validationIfLi2ELi32ELi2ELi2ELi4EEvPT_S1_S1_iiiiiiiii(
	.param .u64 .ptr .align 1 _Z22convolution_validationIfLi2ELi32ELi2ELi2ELi4EEvPT_S1_S1_iiiiiiiii_param_0,
	.param .u64 .ptr .align 1 _Z22convolution_validationIfLi2ELi32ELi2ELi2ELi4EEvPT_S1_S1_iiiiiiiii_param_1,
	.param .u64 .ptr .align 1 _Z22convolution_validationIfLi2ELi32ELi2ELi2ELi4EEvPT_S1_S1_iiiiiiiii_param_2,
	.param .u32 _Z22convolution_validationIfLi2ELi32ELi2ELi2ELi4EEvPT_S1_S1_iiiiiiiii_param_3,
	.param .u32 _Z22convolution_validationIfLi2ELi32ELi2ELi2ELi4EEvPT_S1_S1_iiiiiiiii_param_4,
	.param .u32 _Z22convolution_validationIfLi2ELi32ELi2ELi2ELi4EEvPT_S1_S1_iiiiiiiii_param_5,
	.param .u32 _Z22convolution_validationIfLi2ELi32ELi2ELi2ELi4EEvPT_S1_S1_iiiiiiiii_param_6,
	.param .u32 _Z22convolution_validationIfLi2ELi32ELi2ELi2ELi4EEvPT_S1_S1_iiiiiiiii_param_7,
	.param .u32 _Z22convolution_validationIfLi2ELi32ELi2ELi2ELi4EEvPT_S1_S1_iiiiiiiii_param_8,
	.param .u32 _Z22convolution_validationIfLi2ELi32ELi2ELi2ELi4EEvPT_S1_S1_iiiiiiiii_param_9,
	.param .u32 _Z22convolution_validationIfLi2ELi32ELi2ELi2ELi4EEvPT_S1_S1_iiiiiiiii_param_10,
	.param .u32 _Z22convolution_validationIfLi2ELi32ELi2ELi2ELi4EEvPT_S1_S1_iiiiiiiii_param_11
)
{
	.reg .pred 	%p<8>;
	.reg .b32 	%r<43>;
	.reg .b32 	%f<82>;
	.reg .b64 	%rd<19>;

	ld.param.u64 	%rd3, [_Z22convolution_validationIfLi2ELi32ELi2ELi2ELi4EEvPT_S1_S1_iiiiiiiii_param_0];
	ld.param.u64 	%rd4, [_Z22convolution_validationIfLi2ELi32ELi2ELi2ELi4EEvPT_S1_S1_iiiiiiiii_param_1];
	ld.param.u64 	%rd5, [_Z22convolution_validationIfLi2ELi32ELi2ELi2ELi4EEvPT_S1_S1_iiiiiiiii_param_2];
	ld.param.u32 	%r16, [_Z22convolution_validationIfLi2ELi32ELi2ELi2ELi4EEvPT_S1_S1_iiiiiiiii_param_3];
	ld.param.u32 	%r17, [_Z22convolution_validationIfLi2ELi32ELi2ELi2ELi4EEvPT_S1_S1_iiiiiiiii_param_4];
	ld.param.u32 	%r18, [_Z22convolution_validationIfLi2ELi32ELi2ELi2ELi4EEvPT_S1_S1_iiiiiiiii_param_5];
	ld.param.u32 	%r19, [_Z22convolution_validationIfLi2ELi32ELi2ELi2ELi4EEvPT_S1_S1_iiiiiiiii_param_6];
	ld.param.u32 	%r20, [_Z22convolution_validationIfLi2ELi32ELi2ELi2ELi4EEvPT_S1_S1_iiiiiiiii_param_7];
	ld.param.u32 	%r23, [_Z22convolution_validationIfLi2ELi32ELi2ELi2ELi4EEvPT_S1_S1_iiiiiiiii_param_8];
	ld.param.u32 	%r24, [_Z22convolution_validationIfLi2ELi32ELi2ELi2ELi4EEvPT_S1_S1_iiiiiiiii_param_9];
	ld.param.u32 	%r25, [_Z22convolution_validationIfLi2ELi32ELi2ELi2ELi4EEvPT_S1_S1_iiiiiiiii_param_10];
	ld.param.u32 	%r22, [_Z22convolution_validationIfLi2ELi32ELi2ELi2ELi4EEvPT_S1_S1_iiiiiiiii_param_11];
	mov.u32 	%r1, %tid.x;
	mov.u32 	%r26, %ctaid.x;
	shl.b32 	%r2, %r26, 5;
	add.s32 	%r3, %r2, %r1;
	mov.u32 	%r27, %tid.y;
	mov.u32 	%r28, %ctaid.y;
	shl.b32 	%r29, %r28, 1;
	add.s32 	%r30, %r29, %r27;
	mov.u32 	%r31, %tid.z;
	mov.u32 	%r32, %ctaid.z;
	shl.b32 	%r33, %r32, 1;
	add.s32 	%r5, %r33, %r31;
	setp.ge.s32 	%p1, %r5, %r23;
	setp.ge.s32 	%p2, %r30, %r25;
	or.pred  	%p3, %p1, %p2;
	setp.ge.s32 	%p4, %r3, %r24;
	or.pred  	%p5, %p4, %p3;
	@%p5 bra 	$L__BB4_5;
	setp.lt.s32 	%p6, %r16, 1;
	mov.f32 	%f81, 0f00000000;
	@%p6 bra 	$L__BB4_4;
	shr.u32 	%r34, %r5, 3;
	and.b32  	%r35, %r5, 7;
	mul.lo.s32 	%r36, %r20, %r34;
	neg.s32 	%r42, %r16;
	mad.lo.s32 	%r37, %r18, %r30, %r1;
	add.s32 	%r41, %r37, %r2;
	mul.lo.s32 	%r8, %r18, %r17;
	cvta.to.global.u64 	%rd6, %rd4;
	add.s64 	%rd1, %rd6, 48;
	mad.lo.s32 	%r40, %r35, 25, %r36;
	cvta.to.global.u64 	%rd2, %rd3;
	mov.f32 	%f81, 0f00000000;
	mul.wide.s32 	%rd11, %r18, 4;
$L__BB4_3:
	mul.wide.s32 	%rd7, %r40, 4;
	add.s64 	%rd8, %rd1, %rd7;
	mul.wide.s32 	%rd9, %r41, 4;
	add.s64 	%rd10, %rd2, %rd9;
	ld.global.nc.f32 	%f6, [%rd10];
	ld.global.nc.f32 	%f7, [%rd8+-48];
	fma.rn.f32 	%f8, %f6, %f7, %f81;
	ld.global.nc.f32 	%f9, [%rd10+4];
	ld.global.nc.f32 	%f10, [%rd8+-44];
	fma.rn.f32 	%f11, %f9, %f10, %f8;
	ld.global.nc.f32 	%f12, [%rd10+8];
	ld.global.nc.f32 	%f13, [%rd8+-40];
	fma.rn.f32 	%f14, %f12, %f13, %f11;
	ld.global.nc.f32 	%f15, [%rd10+12];
	ld.global.nc.f32 	%f16, [%rd8+-36];
	fma.rn.f32 	%f17, %f15, %f16, %f14;
	ld.global.nc.f32 	%f18, [%rd10+16];
	ld.global.nc.f32 	%f19, [%rd8+-32];
	fma.rn.f32 	%f20, %f18, %f19, %f17;
	add.s64 	%rd12, %rd10, %rd11;
	ld.global.nc.f32 	%f21, [%rd12];
	ld.global.nc.f32 	%f22, [%rd8+-28];
	fma.rn.f32 	%f23, %f21, %f22, %f20;
	ld.global.nc.f32 	%f24, [%rd12+4];
	ld.global.nc.f32 	%f25, [%rd8+-24];
	fma.rn.f32 	%f26, %f24, %f25, %f23;
	ld.global.nc.f32 	%f27, [%rd12+8];
	ld.global.nc.f32 	%f28, [%rd8+-20];
	fma.rn.f32 	%f29, %f27, %f28, %f26;
	ld.global.nc.f32 	%f30, [%rd12+12];
	ld.global.nc.f32 	%f31, [%rd8+-16];
	fma.rn.f32 	%f32, %f30, %f31, %f29;
	ld.global.nc.f32 	%f33, [%rd12+16];
	ld.global.nc.f32 	%f34, [%rd8+-12];
	fma.rn.f32 	%f35, %f33, %f34, %f32;
	add.s64 	%rd13, %rd12, %rd11;
	ld.global.nc.f32 	%f36, [%rd13];
	ld.global.nc.f32 	%f37, [%rd8+-8];
	fma.rn.f32 	%f38, %f36, %f37, %f35;
	ld.global.nc.f32 	%f39, [%rd13+4];
	ld.global.nc.f32 	%f40, [%rd8+-4];
	fma.rn.f32 	%f41, %f39, %f40, %f38;
	ld.global.nc.f32 	%f42, [%rd13+8];
	ld.global.nc.f32 	%f43, [%rd8];
	fma.rn.f32 	%f44, %f42, %f43, %f41;
	ld.global.nc.f32 	%f45, [%rd13+12];
	ld.global.nc.f32 	%f46, [%rd8+4];
	fma.rn.f32 	%f47, %f45, %f46, %f44;
	ld.global.nc.f32 	%f48, [%rd13+16];
	ld.global.nc.f32 	%f49, [%rd8+8];
	fma.rn.f32 	%f50, %f48, %f49, %f47;
	add.s64 	%rd14, %rd13, %rd11;
	ld.global.nc.f32 	%f51, [%rd14];
	ld.global.nc.f32 	%f52, [%rd8+12];
	fma.rn.f32 	%f53, %f51, %f52, %f50;
	ld.global.nc.f32 	%f54, [%rd14+4];
	ld.global.nc.f32 	%f55, [%rd8+16];
	fma.rn.f32 	%f56, %f54, %f55, %f53;
	ld.global.nc.f32 	%f57, [%rd14+8];
	ld.global.nc.f32 	%f58, [%rd8+20];
	fma.rn.f32 	%f59, %f57, %f58, %f56;
	ld.global.nc.f32 	%f60, [%rd14+12];
	ld.global.nc.f32 	%f61, [%rd8+24];
	fma.rn.f32 	%f62, %f60, %f61, %f59;
	ld.global.nc.f32 	%f63, [%rd14+16];
	ld.global.nc.f32 	%f64, [%rd8+28];
	fma.rn.f32 	%f65, %f63, %f64, %f62;
	add.s64 	%rd15, %rd14, %rd11;
	ld.global.nc.f32 	%f66, [%rd15];
	ld.global.nc.f32 	%f67, [%rd8+32];
	fma.rn.f32 	%f68, %f66, %f67, %f65;
	ld.global.nc.f32 	%f69, [%rd15+4];
	ld.global.nc.f32 	%f70, [%rd8+36];
	fma.rn.f32 	%f71, %f69, %f70, %f68;
	ld.global.nc.f32 	%f72, [%rd15+8];
	ld.global.nc.f32 	%f73, [%rd8+40];
	fma.rn.f32 	%f74, %f72, %f73, %f71;
	ld.global.nc.f32 	%f75, [%rd15+12];
	ld.global.nc.f32 	%f76, [%rd8+44];
	fma.rn.f32 	%f77, %f75, %f76, %f74;
	ld.global.nc.f32 	%f78, [%rd15+16];
	ld.global.nc.f32 	%f79, [%rd8+48];
	fma.rn.f32 	%f81, %f78, %f79, %f77;
	add.s32 	%r42, %r42, 1;
	setp.ne.s32 	%p7, %r42, 0;
	add.s32 	%r41, %r41, %r8;
	add.s32 	%r40, %r40, %r19;
	@%p7 bra 	$L__BB4_3;
$L__BB4_4:
	mad.lo.s32 	%r38, %r25, %r5, %r30;
	mad.lo.s32 	%r39, %r38, %r22, %r3;
	cvta.to.global.u64 	%rd16, %rd5;
	mul.wide.s32 	%rd17, %r39, 4;
	add.s64 	%rd18, %rd16, %rd17;
	st.global.f32 	[%rd18], %f81;
$L__BB4_5:
	ret;

}
	// .globl	_Z33convolution_shared_with_reductionIf6float4Li3ELi32ELi2ELi2ELi2ELi16EEvPT_S2_S2_iiiiiiiii
.visible .entry _Z33convolution_shared_with_reductionIf6float4Li3ELi32ELi2ELi2ELi2ELi16EEvPT_S2_S2_iiiiiiiii(
	.param .u64 .ptr .align 1 _Z33convolution_shared_with_reductionIf6float4Li3ELi32ELi2ELi2ELi2ELi16EEvPT_S2_S2_iiiiiiiii_param_0,
	.param .u64 .ptr .align 1 _Z33convolution_shared_with_reductionIf6float4Li3ELi32ELi2ELi2ELi2ELi16EEvPT_S2_S2_iiiiiiiii_param_1,
	.param .u64 .ptr .align 1 _Z33convolution_shared_with_reductionIf6float4Li3ELi32ELi2ELi2ELi2ELi16EEvPT_S2_S2_iiiiiiiii_param_2,
	.param .u32 _Z33convolution_shared_with_reductionIf6float4Li3ELi32ELi2ELi2ELi2ELi16EEvPT_S2_S2_iiiiiiiii_param_3,
	.param .u32 _Z33convolution_shared_with_reductionIf6float4Li3ELi32ELi2ELi2ELi2ELi16EEvPT_S2_S2_iiiiiiiii_param_4,
	.param .u32 _Z33convolution_shared_with_reductionIf6float4Li3ELi32ELi2ELi2ELi2ELi16EEvPT_S2_S2_iiiiiiiii_param_5,
	.param .u32 _Z33convolution_shared_with_reductionIf6float4Li3ELi32ELi2ELi2ELi2ELi16EEvPT_S2_S2_iiiiiiiii_param_6,
	.param .u32 _Z33convolution_shared_with_reductionIf6float4Li3ELi32ELi2ELi2ELi2ELi16EEvPT_S2_S2_iiiiiiiii_param_7,
	.param .u32 _Z33convolution_shared_with_reductionIf6float4Li3ELi32ELi2ELi2ELi2ELi16EEvPT_S2_S2_iiiiiiiii_param_8,
	.param .u32 _Z33convolution_shared_with_reductionIf6float4Li3ELi32ELi2ELi2ELi2ELi16EEvPT_S2_S2_iiiiiiiii_param_9,
	.param .u32 _Z33convolution_shared_with_reductionIf6float4Li3ELi32ELi2ELi2ELi2ELi16EEvPT_S2_S2_iiiiiiiii_param_10,
	.param .u32 _Z33convolution_shared_with_reductionIf6float4Li3ELi32ELi2ELi2ELi2ELi16EEvPT_S2_S2_iiiiiiiii_param_11
)
{
	.reg .pred 	%p<163>;
	.reg .b16 	%rs<19>;
	.reg .b32 	%r<477>;
	.reg .b32 	%f<2065>;
	.reg .b64 	%rd<131>;

	ld.param.u32 	%r41, [_Z33convolution_shared_with_reductionIf6float4Li3ELi32ELi2ELi2ELi2ELi16EEvPT_S2_S2_iiiiiiiii_param_3];
	ld.param.u32 	%r45, [_Z33convolution_shared_with_reductionIf6float4Li3ELi32ELi2ELi2ELi2ELi16EEvPT_S2_S2_iiiiiiiii_param_7];
	mov.u32 	%r50, %ctaid.x;
	shl.b32 	%r1, %r50, 5;
	mov.u32 	%r51, %ctaid.y;
	shl.b32 	%r2, %r51, 5;
	mov.u32 	%r3, %ctaid.z;
	mov.u32 	%r4, %tid.x;
	mov.u32 	%r5, %tid.y;
	mov.u32 	%r6, %tid.z;
	setp.lt.s32 	%p1, %r41, 1;
	mov.f32 	%f2033, 0f00000000;
	mov.f32 	%f2034, %f2033;
	mov.f32 	%f2035, %f2033;
	mov.f32 	%f2036, %f2033;
	mov.f32 	%f2037, %f2033;
	mov.f32 	%f2038, %f2033;
	mov.f32 	%f2039, %f2033;
	mov.f32 	%f2040, %f2033;
	mov.f32 	%f2041, %f2033;
	mov.f32 	%f2042, %f2033;
	mov.f32 	%f2043, %f2033;
	mov.f32 	%f2044, %f2033;
	mov.f32 	%f2045, %f2033;
	mov.f32 	%f2046, %f2033;
	mov.f32 	%f2047, %f2033;
	mov.f32 	%f2048, %f2033;
	mov.f32 	%f2049, %f2033;
	mov.f32 	%f2050, %f2033;
	mov.f32 	%f2051, %f2033;
	mov.f32 	%f2052, %f2033;
	mov.f32 	%f2053, %f2033;
	mov.f32 	%f2054, %f2033;
	mov.f32 	%f2055, %f2033;
	mov.f32 	%f2056, %f2033;
	mov.f32 	%f2057, %f2033;
	mov.f32 	%f2058, %f2033;
	mov.f32 	%f2059, %f2033;
	mov.f32 	%f2060, %f2033;
	mov.f32 	%f2061, %f2033;
	mov.f32 	%f2062, %f2033;
	mov.f32 	%f2063, %f2033;
	mov.f32 	%f2064, %f2033;
	@%p1 bra 	$L__BB5_3;
	ld.param.u32 	%r309, [_Z33convolution_shared_with_reductionIf6float4Li3ELi32ELi2ELi2ELi2ELi16EEvPT_S2_S2_iiiiiiiii_param_5];
	shl.b32 	%r52, %r5, 5;
	add.s32 	%r53, %r52, %r4;
	shl.b32 	%r54, %r6, 6;
	add.s32 	%r55, %r53, %r54;
	shl.b32 	%r56, %r55, 2;
	cvt.u16.u32 	%rs1, %r55;
	mul.hi.u16 	%rs2, %rs1, -13107;
	shr.u16 	%rs3, %rs2, 3;
	cvt.u32.u16 	%r57, %rs3;
	mul.lo.s16 	%rs4, %rs3, 10;
	sub.s16 	%rs5, %rs1, %rs4;
	shl.b16 	%rs6, %rs5, 2;
	cvt.u32.u16 	%r58, %rs6;
	add.s16 	%rs7, %rs1, 128;
	mul.hi.u16 	%rs8, %rs7, -13107;
	shr.u16 	%rs9, %rs8, 3;
	cvt.u32.u16 	%r59, %rs9;
	mul.lo.s16 	%rs10, %rs9, 10;
	sub.s16 	%rs11, %rs7, %rs10;
	shl.b16 	%rs12, %rs11, 2;
	cvt.u32.u16 	%r60, %rs12;
	add.s16 	%rs13, %rs1, 256;
	mul.hi.u16 	%rs14, %rs13, -13107;
	shr.u16 	%rs15, %rs14, 3;
	cvt.u32.u16 	%r61, %rs15;
	mul.lo.s16 	%rs16, %rs15, 10;
	sub.s16 	%rs17, %rs13, %rs16;
	shl.b16 	%rs18, %rs17, 2;
	cvt.u32.u16 	%r62, %rs18;
	mad.lo.s32 	%r476, %r45, %r3, %r56;
	neg.s32 	%r475, %r41;
	add.s32 	%r63, %r61, %r2;
	mad.lo.s32 	%r64, %r309, %r63, %r1;
	add.s32 	%r474, %r64, %r62;
	add.s32 	%r65, %r59, %r2;
	mad.lo.s32 	%r66, %r309, %r65, %r1;
	add.s32 	%r473, %r66, %r60;
	add.s32 	%r67, %r57, %r2;
	mad.lo.s32 	%r68, %r309, %r67, %r1;
	add.s32 	%r472, %r68, %r58;
	mov.f32 	%f2033, 0f00000000;
$L__BB5_2:
	ld.param.u32 	%r311, [_Z33convolution_shared_with_reductionIf6float4Li3ELi32ELi2ELi2ELi2ELi16EEvPT_S2_S2_iiiiiiiii_param_6];
	ld.param.u32 	%r310, [_Z33convolution_shared_with_reductionIf6float4Li3ELi32ELi2ELi2ELi2ELi16EEvPT_S2_S2_iiiiiiiii_param_5];
	ld.param.u32 	%r308, [_Z33convolution_shared_with_reductionIf6float4Li3ELi32ELi2ELi2ELi2ELi16EEvPT_S2_S2_iiiiiiiii_param_4];
	ld.param.u64 	%rd129, [_Z33convolution_shared_with_reductionIf6float4Li3ELi32ELi2ELi2ELi2ELi16EEvPT_S2_S2_iiiiiiiii_param_1];
	ld.param.u64 	%rd128, [_Z33convolution_shared_with_reductionIf6float4Li3ELi32ELi2ELi2ELi2ELi16EEvPT_S2_S2_iiiiiiiii_param_0];
	cvta.to.global.u64 	%rd5, %rd128;
	mul.wide.s32 	%rd6, %r472, 4;
	add.s64 	%rd7, %rd5, %rd6;
	ld.global.nc.v4.f32 	{%f99, %f100, %f101, %f102}, [%rd7];
	mov.u32 	%r69, %tid.y;
	shl.b32 	%r70, %r69, 5;
	mov.u32 	%r71, %tid.x;
	add.s32 	%r72, %r70, %r71;
	mov.u32 	%r73, %tid.z;
	shl.b32 	%r74, %r73, 6;
	add.s32 	%r75, %r72, %r74;
	shl.b32 	%r76, %r75, 4;
	mov.u32 	%r77, shared_convolution_shared_load_LoadType;
	add.s32 	%r78, %r77, 6144;
	add.s32 	%r79, %r78, %r76;
	st.shared.v4.f32 	[%r79+-6144], {%f99, %f100, %f101, %f102};
	mul.wide.s32 	%rd8, %r473, 4;
	add.s64 	%rd9, %rd5, %rd8;
	ld.global.nc.v4.f32 	{%f103, %f104, %f105, %f106}, [%rd9];
	st.shared.v4.f32 	[%r79+-4096], {%f103, %f104, %f105, %f106};
	mul.wide.s32 	%rd10, %r474, 4;
	add.s64 	%rd11, %rd5, %rd10;
	ld.global.nc.v4.f32 	{%f107, %f108, %f109, %f110}, [%rd11];
	st.shared.v4.f32 	[%r79+-2048], {%f107, %f108, %f109, %f110};
	cvta.to.global.u64 	%rd12, %rd129;
	mul.wide.s32 	%rd13, %r476, 4;
	add.s64 	%rd14, %rd12, %rd13;
	ld.global.nc.v4.f32 	{%f111, %f112, %f113, %f114}, [%rd14];
	st.shared.v4.f32 	[%r79], {%f111, %f112, %f113, %f114};
	bar.sync 	0;
	mad.lo.s32 	%r80, %r69, 608, %r72;
	shl.b32 	%r81, %r80, 2;
	add.s32 	%r82, %r77, %r81;
	ld.shared.f32 	%f115, [%r82];
	mad.lo.s32 	%r83, %r73, 392, %r78;
	ld.shared.f32 	%f116, [%r83];
	fma.rn.f32 	%f117, %f115, %f116, %f2064;
	ld.shared.f32 	%f118, [%r82+4];
	ld.shared.v2.f32 	{%f119, %f120}, [%r83];
	mov.b32 	%r84, %f120;
	mov.b64 	%rd15, {%r85, %r84};
	fma.rn.f32 	%f121, %f118, %f120, %f117;
	ld.shared.f32 	%f122, [%r82+8];
	ld.shared.f32 	%f123, [%r83+8];
	fma.rn.f32 	%f124, %f122, %f123, %f121;
	ld.shared.f32 	%f125, [%r82+12];
	ld.shared.v2.f32 	{%f126, %f127}, [%r83+8];
	mov.b32 	%r86, %f127;
	mov.b64 	%rd16, {%r87, %r86};
	fma.rn.f32 	%f128, %f125, %f127, %f124;
	ld.shared.f32 	%f129, [%r82+16];
	ld.shared.f32 	%f130, [%r83+16];
	fma.rn.f32 	%f131, %f129, %f130, %f128;
	ld.shared.f32 	%f132, [%r82+20];
	ld.shared.v2.f32 	{%f133, %f134}, [%r83+16];
	mov.b32 	%r88, %f134;
	mov.b64 	%rd17, {%r89, %r88};
	fma.rn.f32 	%f135, %f132, %f134, %f131;
	ld.shared.f32 	%f136, [%r82+24];
	ld.shared.f32 	%f137, [%r83+24];
	fma.rn.f32 	%f138, %f136, %f137, %f135;
	ld.shared.f32 	%f139, [%r82+160];
	ld.shared.v2.f32 	{%f140, %f141}, [%r83+24];
	mov.b32 	%r90, %f141;
	mov.b64 	%rd18, {%r91, %r90};
	fma.rn.f32 	%f142, %f139, %f141, %f138;
	ld.shared.f32 	%f143, [%r82+164];
	ld.shared.f32 	%f144, [%r83+32];
	fma.rn.f32 	%f145, %f143, %f144, %f142;
	ld.shared.f32 	%f146, [%r82+168];
	ld.shared.v2.f32 	{%f147, %f148}, [%r83+32];
	mov.b32 	%r92, %f148;
	mov.b64 	%rd19, {%r93, %r92};
	fma.rn.f32 	%f149, %f146, %f148, %f145;
	ld.shared.f32 	%f150, [%r82+172];
	ld.shared.f32 	%f151, [%r83+40];
	fma.rn.f32 	%f152, %f150, %f151, %f149;
	ld.shared.f32 	%f153, [%r82+176];
	ld.shared.v2.f32 	{%f154, %f155}, [%r83+40];
	mov.b32 	%r94, %f155;
	mov.b64 	%rd20, {%r95, %r94};
	fma.rn.f32 	%f156, %f153, %f155, %f152;
	ld.shared.f32 	%f157, [%r82+180];
	ld.shared.f32 	%f158, [%r83+48];
	fma.rn.f32 	%f159, %f157, %f158, %f156;
	ld.shared.f32 	%f160, [%r82+184];
	ld.shared.v2.f32 	{%f161, %f162}, [%r83+48];
	mov.b32 	%r96, %f162;
	mov.b64 	%rd21, {%r97, %r96};
	fma.rn.f32 	%f163, %f160, %f162, %f159;
	ld.shared.f32 	%f164, [%r82+320];
	ld.shared.f32 	%f165, [%r83+56];
	fma.rn.f32 	%f166, %f164, %f165, %f163;
	ld.shared.f32 	%f167, [%r82+324];
	ld.shared.v2.f32 	{%f168, %f169}, [%r83+56];
	mov.b32 	%r98, %f169;
	mov.b64 	%rd22, {%r99, %r98};
	fma.rn.f32 	%f170, %f167, %f169, %f166;
	ld.shared.f32 	%f171, [%r82+328];
	ld.shared.f32 	%f172, [%r83+64];
	fma.rn.f32 	%f173, %f171, %f172, %f170;
	ld.shared.f32 	%f174, [%r82+332];
	ld.shared.v2.f32 	{%f175, %f176}, [%r83+64];
	mov.b32 	%r100, %f176;
	mov.b64 	%rd23, {%r101, %r100};
	fma.rn.f32 	%f177, %f174, %f176, %f173;
	ld.shared.f32 	%f178, [%r82+336];
	ld.shared.f32 	%f179, [%r83+72];
	fma.rn.f32 	%f180, %f178, %f179, %f177;
	ld.shared.f32 	%f181, [%r82+340];
	ld.shared.v2.f32 	{%f182, %f183}, [%r83+72];
	mov.b32 	%r102, %f183;
	mov.b64 	%rd24, {%r103, %r102};
	fma.rn.f32 	%f184, %f181, %f183, %f180;
	ld.shared.f32 	%f185, [%r82+344];
	ld.shared.f32 	%f186, [%r83+80];
	fma.rn.f32 	%f187, %f185, %f186, %f184;
	ld.shared.f32 	%f188, [%r82+480];
	ld.shared.v2.f32 	{%f189, %f190}, [%r83+80];
	mov.b32 	%r104, %f190;
	mov.b64 	%rd25, {%r105, %r104};
	fma.rn.f32 	%f191, %f188, %f190, %f187;
	ld.shared.f32 	%f192, [%r82+484];
	ld.shared.f32 	%f193, [%r83+88];
	fma.rn.f32 	%f194, %f192, %f193, %f191;
	ld.shared.f32 	%f195, [%r82+488];
	ld.shared.v2.f32 	{%f196, %f197}, [%r83+88];
	mov.b32 	%r106, %f197;
	mov.b64 	%rd26, {%r107, %r106};
	fma.rn.f32 	%f198, %f195, %f197, %f194;
	ld.shared.f32 	%f199, [%r82+492];
	ld.shared.f32 	%f200, [%r83+96];
	fma.rn.f32 	%f201, %f199, %f200, %f198;
	ld.shared.f32 	%f202, [%r82+496];
	ld.shared.v2.f32 	{%f203, %f204}, [%r83+96];
	mov.b32 	%r108, %f204;
	mov.b64 	%rd27, {%r109, %r108};
	fma.rn.f32 	%f205, %f202, %f204, %f201;
	ld.shared.f32 	%f206, [%r82+500];
	ld.shared.f32 	%f207, [%r83+104];
	fma.rn.f32 	%f208, %f206, %f207, %f205;
	ld.shared.f32 	%f209, [%r82+504];
	ld.shared.v2.f32 	{%f210, %f211}, [%r83+104];
	mov.b32 	%r110, %f211;
	mov.b64 	%rd28, {%r111, %r110};
	fma.rn.f32 	%f212, %f209, %f211, %f208;
	ld.shared.f32 	%f213, [%r82+640];
	ld.shared.f32 	%f214, [%r83+112];
	fma.rn.f32 	%f215, %f213, %f214, %f212;
	ld.shared.f32 	%f216, [%r82+644];
	ld.shared.v2.f32 	{%f217, %f218}, [%r83+112];
	mov.b32 	%r112, %f218;
	mov.b64 	%rd29, {%r113, %r112};
	fma.rn.f32 	%f219, %f216, %f218, %f215;
	ld.shared.f32 	%f220, [%r82+648];
	ld.shared.f32 	%f221, [%r83+120];
	fma.rn.f32 	%f222, %f220, %f221, %f219;
	ld.shared.f32 	%f223, [%r82+652];
	ld.shared.v2.f32 	{%f224, %f225}, [%r83+120];
	mov.b32 	%r114, %f225;
	mov.b64 	%rd30, {%r115, %r114};
	fma.rn.f32 	%f226, %f223, %f225, %f222;
	ld.shared.f32 	%f227, [%r82+656];
	ld.shared.f32 	%f228, [%r83+128];
	fma.rn.f32 	%f229, %f227, %f228, %f226;
	ld.shared.f32 	%f230, [%r82+660];
	ld.shared.v2.f32 	{%f231, %f232}, [%r83+128];
	mov.b32 	%r116, %f232;
	mov.b64 	%rd31, {%r117, %r116};
	fma.rn.f32 	%f233, %f230, %f232, %f229;
	ld.shared.f32 	%f234, [%r82+664];
	ld.shared.f32 	%f235, [%r83+136];
	fma.rn.f32 	%f236, %f234, %f235, %f233;
	ld.shared.f32 	%f237, [%r82+800];
	ld.shared.v2.f32 	{%f238, %f239}, [%r83+136];
	mov.b32 	%r118, %f239;
	mov.b64 	%rd32, {%r119, %r118};
	fma.rn.f32 	%f240, %f237, %f239, %f236;
	ld.shared.f32 	%f241, [%r82+804];
	ld.shared.f32 	%f242, [%r83+144];
	fma.rn.f32 	%f243, %f241, %f242, %f240;
	ld.shared.f32 	%f244, [%r82+808];
	ld.shared.v2.f32 	{%f245, %f246}, [%r83+144];
	mov.b32 	%r120, %f246;
	mov.b64 	%rd33, {%r121, %r120};
	fma.rn.f32 	%f247, %f244, %f246, %f243;
	ld.shared.f32 	%f248, [%r82+812];
	ld.shared.f32 	%f249, [%r83+152];
	fma.rn.f32 	%f250, %f248, %f249, %f247;
	ld.shared.f32 	%f251, [%r82+816];
	ld.shared.v2.f32 	{%f252, %f253}, [%r83+152];
	mov.b32 	%r122, %f253;
	mov.b64 	%rd34, {%r123, %r122};
	fma.rn.f32 	%f254, %f251, %f253, %f250;
	ld.shared.f32 	%f255, [%r82+820];
	ld.shared.f32 	%f256, [%r83+160];
	fma.rn.f32 	%f257, %f255, %f256, %f254;
	ld.shared.f32 	%f258, [%r82+824];
	ld.shared.v2.f32 	{%f259, %f260}, [%r83+160];
	mov.b32 	%r124, %f260;
	mov.b64 	%rd35, {%r125, %r124};
	fma.rn.f32 	%f261, %f258, %f260, %f257;
	ld.shared.f32 	%f262, [%r82+960];
	ld.shared.f32 	%f263, [%r83+168];
	fma.rn.f32 	%f264, %f262, %f263, %f261;
	ld.shared.f32 	%f265, [%r82+964];
	ld.shared.v2.f32 	{%f266, %f267}, [%r83+168];
	mov.b32 	%r126, %f267;
	mov.b64 	%rd36, {%r127, %r126};
	fma.rn.f32 	%f268, %f265, %f267, %f264;
	ld.shared.f32 	%f269, [%r82+968];
	ld.shared.f32 	%f270, [%r83+176];
	fma.rn.f32 	%f271, %f269, %f270, %f268;
	ld.shared.f32 	%f272, [%r82+972];
	ld.shared.v2.f32 	{%f273, %f274}, [%r83+176];
	mov.b32 	%r128, %f274;
	mov.b64 	%rd37, {%r129, %r128};
	fma.rn.f32 	%f275, %f272, %f274, %f271;
	ld.shared.f32 	%f276, [%r82+976];
	ld.shared.f32 	%f277, [%r83+184];
	fma.rn.f32 	%f278, %f276, %f277, %f275;
	ld.shared.f32 	%f279, [%r82+980];
	ld.shared.v2.f32 	{%f280, %f281}, [%r83+184];
	mov.b32 	%r130, %f281;
	mov.b64 	%rd38, {%r131, %r130};
	fma.rn.f32 	%f282, %f279, %f281, %f278;
	ld.shared.f32 	%f283, [%r82+984];
	ld.shared.f32 	%f284, [%r83+192];
	fma.rn.f32 	%f2064, %f283, %f284, %f282;
	ld.shared.v2.f32 	{%f285, %f286}, [%r83+192];
	mov.b32 	%r132, %f286;
	mov.b64 	%rd39, {%r133, %r132};
	fma.rn.f32 	%f287, %f115, %f286, %f2063;
	ld.shared.f32 	%f288, [%r83+200];
	fma.rn.f32 	%f289, %f118, %f288, %f287;
	ld.shared.v2.f32 	{%f290, %f291}, [%r83+200];
	mov.b32 	%r134, %f291;
	mov.b64 	%rd40, {%r135, %r134};
	fma.rn.f32 	%f292, %f122, %f291, %f289;
	ld.shared.f32 	%f293, [%r83+208];
	fma.rn.f32 	%f294, %f125, %f293, %f292;
	ld.shared.v2.f32 	{%f295, %f296}, [%r83+208];
	mov.b32 	%r136, %f296;
	mov.b64 	%rd41, {%r137, %r136};
	fma.rn.f32 	%f297, %f129, %f296, %f294;
	ld.shared.f32 	%f298, [%r83+216];
	fma.rn.f32 	%f299, %f132, %f298, %f297;
	ld.shared.v2.f32 	{%f300, %f301}, [%r83+216];
	mov.b32 	%r138, %f301;
	mov.b64 	%rd42, {%r139, %r138};
	fma.rn.f32 	%f302, %f136, %f301, %f299;
	ld.shared.f32 	%f303, [%r83+224];
	fma.rn.f32 	%f304, %f139, %f303, %f302;
	ld.shared.v2.f32 	{%f305, %f306}, [%r83+224];
	mov.b32 	%r140, %f306;
	mov.b64 	%rd43, {%r141, %r140};
	fma.rn.f32 	%f307, %f143, %f306, %f304;
	ld.shared.f32 	%f308, [%r83+232];
	fma.rn.f32 	%f309, %f146, %f308, %f307;
	ld.shared.v2.f32 	{%f310, %f311}, [%r83+232];
	mov.b32 	%r142, %f311;
	mov.b64 	%rd44, {%r143, %r142};
	fma.rn.f32 	%f312, %f150, %f311, %f309;
	ld.shared.f32 	%f313, [%r83+240];
	fma.rn.f32 	%f314, %f153, %f313, %f312;
	ld.shared.v2.f32 	{%f315, %f316}, [%r83+240];
	mov.b32 	%r144, %f316;
	mov.b64 	%rd45, {%r145, %r144};
	fma.rn.f32 	%f317, %f157, %f316, %f314;
	ld.shared.f32 	%f318, [%r83+248];
	fma.rn.f32 	%f319, %f160, %f318, %f317;
	ld.shared.v2.f32 	{%f320, %f321}, [%r83+248];
	mov.b32 	%r146, %f321;
	mov.b64 	%rd46, {%r147, %r146};
	fma.rn.f32 	%f322, %f164, %f321, %f319;
	ld.shared.f32 	%f323, [%r83+256];
	fma.rn.f32 	%f324, %f167, %f323, %f322;
	ld.shared.v2.f32 	{%f325, %f326}, [%r83+256];
	mov.b32 	%r148, %f326;
	mov.b64 	%rd47, {%r149, %r148};
	fma.rn.f32 	%f327, %f171, %f326, %f324;
	ld.shared.f32 	%f328, [%r83+264];
	fma.rn.f32 	%f329, %f174, %f328, %f327;
	ld.shared.v2.f32 	{%f330, %f331}, [%r83+264];
	mov.b32 	%r150, %f331;
	mov.b64 	%rd48, {%r151, %r150};
	fma.rn.f32 	%f332, %f178, %f331, %f329;
	ld.shared.f32 	%f333, [%r83+272];
	fma.rn.f32 	%f334, %f181, %f333, %f332;
	ld.shared.v2.f32 	{%f335, %f336}, [%r83+272];
	mov.b32 	%r152, %f336;
	mov.b64 	%rd49, {%r153, %r152};
	fma.rn.f32 	%f337, %f185, %f336, %f334;
	ld.shared.f32 	%f338, [%r83+280];
	fma.rn.f32 	%f339, %f188, %f338, %f337;
	ld.shared.v2.f32 	{%f340, %f341}, [%r83+280];
	mov.b32 	%r154, %f341;
	mov.b64 	%rd50, {%r155, %r154};
	fma.rn.f32 	%f342, %f192, %f341, %f339;
	ld.shared.f32 	%f343, [%r83+288];
	fma.rn.f32 	%f344, %f195, %f343, %f342;
	ld.shared.v2.f32 	{%f345, %f346}, [%r83+288];
	mov.b32 	%r156, %f346;
	mov.b64 	%rd51, {%r157, %r156};
	fma.rn.f32 	%f347, %f199, %f346, %f344;
	ld.shared.f32 	%f348, [%r83+296];
	fma.rn.f32 	%f349, %f202, %f348, %f347;
	ld.shared.v2.f32 	{%f350, %f351}, [%r83+296];
	mov.b32 	%r158, %f351;
	mov.b64 	%rd52, {%r159, %r158};
	fma.rn.f32 	%f352, %f206, %f351, %f349;
	ld.shared.f32 	%f353, [%r83+304];
	fma.rn.f32 	%f354, %f209, %f353, %f352;
	ld.shared.v2.f32 	{%f355, %f356}, [%r83+304];
	mov.b32 	%r160, %f356;
	mov.b64 	%rd53, {%r161, %r160};
	fma.rn.f32 	%f357, %f213, %f356, %f354;
	ld.shared.f32 	%f358, [%r83+312];
	fma.rn.f32 	%f359, %f216, %f358, %f357;
	ld.shared.v2.f32 	{%f360, %f361}, [%r83+312];
	mov.b32 	%r162, %f361;
	mov.b64 	%rd54, {%r163, %r162};
	fma.rn.f32 	%f362, %f220, %f361, %f359;
	ld.shared.f32 	%f363, [%r83+320];
	fma.rn.f32 	%f364, %f223, %f363, %f362;
	ld.shared.v2.f32 	{%f365, %f366}, [%r83+320];
	mov.b32 	%r164, %f366;
	mov.b64 	%rd55, {%r165, %r164};
	fma.rn.f32 	%f367, %f227, %f366, %f364;
	ld.shared.f32 	%f368, [%r83+328];
	fma.rn.f32 	%f369, %f230, %f368, %f367;
	ld.shared.v2.f32 	{%f370, %f371}, [%r83+328];
	mov.b32 	%r166, %f371;
	mov.b64 	%rd56, {%r167, %r166};
	fma.rn.f32 	%f372, %f234, %f371, %f369;
	ld.shared.f32 	%f373, [%r83+336];
	fma.rn.f32 	%f374, %f237, %f373, %f372;
	ld.shared.v2.f32 	{%f375, %f376}, [%r83+336];
	mov.b32 	%r168, %f376;
	mov.b64 	%rd57, {%r169, %r168};
	fma.rn.f32 	%f377, %f241, %f376, %f374;
	ld.shared.f32 	%f378, [%r83+344];
	fma.rn.f32 	%f379, %f244, %f378, %f377;
	ld.shared.v2.f32 	{%f380, %f381}, [%r83+344];
	mov.b32 	%r170, %f381;
	mov.b64 	%rd58, {%r171, %r170};
	fma.rn.f32 	%f382, %f248, %f381, %f379;
	ld.shared.f32 	%f383, [%r83+352];
	fma.rn.f32 	%f384, %f251, %f383, %f382;
	ld.shared.v2.f32 	{%f385, %f386}, [%r83+352];
	mov.b32 	%r172, %f386;
	mov.b64 	%rd59, {%r173, %r172};
	fma.rn.f32 	%f387, %f255, %f386, %f384;
	ld.shared.f32 	%f388, [%r83+360];
	fma.rn.f32 	%f389, %f258, %f388, %f387;
	ld.shared.v2.f32 	{%f390, %f391}, [%r83+360];
	mov.b32 	%r174, %f391;
	mov.b64 	%rd60, {%r175, %r174};
	fma.rn.f32 	%f392, %f262, %f391, %f389;
	ld.shared.f32 	%f393, [%r83+368];
	fma.rn.f32 	%f394, %f265, %f393, %f392;
	ld.shared.v2.f32 	{%f395, %f396}, [%r83+368];
	mov.b32 	%r176, %f396;
	mov.b64 	%rd61, {%r177, %r176};
	fma.rn.f32 	%f397, %f269, %f396, %f394;
	ld.shared.f32 	%f398, [%r83+376];
	fma.rn.f32 	%f399, %f272, %f398, %f397;
	ld.shared.v2.f32 	{%f400, %f401}, [%r83+376];
	mov.b32 	%r178, %f401;
	mov.b64 	%rd62, {%r179, %r178};
	fma.rn.f32 	%f402, %f276, %f401, %f399;
	ld.shared.f32 	%f403, [%r83+384];
	fma.rn.f32 	%f404, %f279, %f403, %f402;
	ld.shared.v2.f32 	{%f405, %f406}, [%r83+384];
	mov.b32 	%r180, %f406;
	mov.b64 	%rd63, {%r181, %r180};
	fma.rn.f32 	%f2063, %f283, %f406, %f404;
	fma.rn.f32 	%f407, %f139, %f116, %f2062;
	fma.rn.f32 	%f408, %f143, %f120, %f407;
	fma.rn.f32 	%f409, %f146, %f123, %f408;
	fma.rn.f32 	%f410, %f150, %f127, %f409;
	fma.rn.f32 	%f411, %f153, %f130, %f410;
	fma.rn.f32 	%f412, %f157, %f134, %f411;
	fma.rn.f32 	%f413, %f160, %f137, %f412;
	fma.rn.f32 	%f414, %f164, %f141, %f413;
	fma.rn.f32 	%f415, %f167, %f144, %f414;
	fma.rn.f32 	%f416, %f171, %f148, %f415;
	fma.rn.f32 	%f417, %f174, %f151, %f416;
	fma.rn.f32 	%f418, %f178, %f155, %f417;
	fma.rn.f32 	%f419, %f181, %f158, %f418;
	fma.rn.f32 	%f420, %f185, %f162, %f419;
	fma.rn.f32 	%f421, %f188, %f165, %f420;
	fma.rn.f32 	%f422, %f192, %f169, %f421;
	fma.rn.f32 	%f423, %f195, %f172, %f422;
	fma.rn.f32 	%f424, %f199, %f176, %f423;
	fma.rn.f32 	%f425, %f202, %f179, %f424;
	fma.rn.f32 	%f426, %f206, %f183, %f425;
	fma.rn.f32 	%f427, %f209, %f186, %f426;
	fma.rn.f32 	%f428, %f213, %f190, %f427;
	fma.rn.f32 	%f429, %f216, %f193, %f428;
	fma.rn.f32 	%f430, %f220, %f197, %f429;
	fma.rn.f32 	%f431, %f223, %f200, %f430;
	fma.rn.f32 	%f432, %f227, %f204, %f431;
	fma.rn.f32 	%f433, %f230, %f207, %f432;
	fma.rn.f32 	%f434, %f234, %f211, %f433;
	fma.rn.f32 	%f435, %f237, %f214, %f434;
	fma.rn.f32 	%f436, %f241, %f218, %f435;
	fma.rn.f32 	%f437, %f244, %f221, %f436;
	fma.rn.f32 	%f438, %f248, %f225, %f437;
	fma.rn.f32 	%f439, %f251, %f228, %f438;
	fma.rn.f32 	%f440, %f255, %f232, %f439;
	fma.rn.f32 	%f441, %f258, %f235, %f440;
	fma.rn.f32 	%f442, %f262, %f239, %f441;
	fma.rn.f32 	%f443, %f265, %f242, %f442;
	fma.rn.f32 	%f444, %f269, %f246, %f443;
	fma.rn.f32 	%f445, %f272, %f249, %f444;
	fma.rn.f32 	%f446, %f276, %f253, %f445;
	fma.rn.f32 	%f447, %f279, %f256, %f446;
	fma.rn.f32 	%f448, %f283, %f260, %f447;
	ld.shared.f32 	%f449, [%r82+1120];
	fma.rn.f32 	%f450, %f449, %f263, %f448;
	ld.shared.f32 	%f451, [%r82+1124];
	fma.rn.f32 	%f452, %f451, %f267, %f450;
	ld.shared.f32 	%f453, [%r82+1128];
	fma.rn.f32 	%f454, %f453, %f270, %f452;
	ld.shared.f32 	%f455, [%r82+1132];
	fma.rn.f32 	%f456, %f455, %f274, %f454;
	ld.shared.f32 	%f457, [%r82+1136];
	fma.rn.f32 	%f458, %f457, %f277, %f456;
	ld.shared.f32 	%f459, [%r82+1140];
	fma.rn.f32 	%f460, %f459, %f281, %f458;
	ld.shared.f32 	%f461, [%r82+1144];
	fma.rn.f32 	%f2062, %f461, %f284, %f460;
	fma.rn.f32 	%f462, %f139, %f286, %f2061;
	fma.rn.f32 	%f463, %f143, %f288, %f462;
	fma.rn.f32 	%f464, %f146, %f291, %f463;
	fma.rn.f32 	%f465, %f150, %f293, %f464;
	fma.rn.f32 	%f466, %f153, %f296, %f465;
	fma.rn.f32 	%f467, %f157, %f298, %f466;
	fma.rn.f32 	%f468, %f160, %f301, %f467;
	fma.rn.f32 	%f469, %f164, %f303, %f468;
	fma.rn.f32 	%f470, %f167, %f306, %f469;
	fma.rn.f32 	%f471, %f171, %f308, %f470;
	fma.rn.f32 	%f472, %f174, %f311, %f471;
	fma.rn.f32 	%f473, %f178, %f313, %f472;
	fma.rn.f32 	%f474, %f181, %f316, %f473;
	fma.rn.f32 	%f475, %f185, %f318, %f474;
	fma.rn.f32 	%f476, %f188, %f321, %f475;
	fma.rn.f32 	%f477, %f192, %f323, %f476;
	fma.rn.f32 	%f478, %f195, %f326, %f477;
	fma.rn.f32 	%f479, %f199, %f328, %f478;
	fma.rn.f32 	%f480, %f202, %f331, %f479;
	fma.rn.f32 	%f481, %f206, %f333, %f480;
	fma.rn.f32 	%f482, %f209, %f336, %f481;
	fma.rn.f32 	%f483, %f213, %f338, %f482;
	fma.rn.f32 	%f484, %f216, %f341, %f483;
	fma.rn.f32 	%f485, %f220, %f343, %f484;
	fma.rn.f32 	%f486, %f223, %f346, %f485;
	fma.rn.f32 	%f487, %f227, %f348, %f486;
	fma.rn.f32 	%f488, %f230, %f351, %f487;
	fma.rn.f32 	%f489, %f234, %f353, %f488;
	fma.rn.f32 	%f490, %f237, %f356, %f489;
	fma.rn.f32 	%f491, %f241, %f358, %f490;
	fma.rn.f32 	%f492, %f244, %f361, %f491;
	fma.rn.f32 	%f493, %f248, %f363, %f492;
	fma.rn.f32 	%f494, %f251, %f366, %f493;
	fma.rn.f32 	%f495, %f255, %f368, %f494;
	fma.rn.f32 	%f496, %f258, %f371, %f495;
	fma.rn.f32 	%f497, %f262, %f373, %f496;
	fma.rn.f32 	%f498, %f265, %f376, %f497;
	fma.rn.f32 	%f499, %f269, %f378, %f498;
	fma.rn.f32 	%f500, %f272, %f381, %f499;
	fma.rn.f32 	%f501, %f276, %f383, %f500;
	fma.rn.f32 	%f502, %f279, %f386, %f501;
	fma.rn.f32 	%f503, %f283, %f388, %f502;
	fma.rn.f32 	%f504, %f449, %f391, %f503;
	fma.rn.f32 	%f505, %f451, %f393, %f504;
	fma.rn.f32 	%f506, %f453, %f396, %f505;
	fma.rn.f32 	%f507, %f455, %f398, %f506;
	fma.rn.f32 	%f508, %f457, %f401, %f507;
	fma.rn.f32 	%f509, %f459, %f403, %f508;
	fma.rn.f32 	%f2061, %f461, %f406, %f509;
	fma.rn.f32 	%f510, %f164, %f116, %f2060;
	fma.rn.f32 	%f511, %f167, %f120, %f510;
	fma.rn.f32 	%f512, %f171, %f123, %f511;
	fma.rn.f32 	%f513, %f174, %f127, %f512;
	fma.rn.f32 	%f514, %f178, %f130, %f513;
	fma.rn.f32 	%f515, %f181, %f134, %f514;
	fma.rn.f32 	%f516, %f185, %f137, %f515;
	fma.rn.f32 	%f517, %f188, %f141, %f516;
	fma.rn.f32 	%f518, %f192, %f144, %f517;
	fma.rn.f32 	%f519, %f195, %f148, %f518;
	fma.rn.f32 	%f520, %f199, %f151, %f519;
	fma.rn.f32 	%f521, %f202, %f155, %f520;
	fma.rn.f32 	%f522, %f206, %f158, %f521;
	fma.rn.f32 	%f523, %f209, %f162, %f522;
	fma.rn.f32 	%f524, %f213, %f165, %f523;
	fma.rn.f32 	%f525, %f216, %f169, %f524;
	fma.rn.f32 	%f526, %f220, %f172, %f525;
	fma.rn.f32 	%f527, %f223, %f176, %f526;
	fma.rn.f32 	%f528, %f227, %f179, %f527;
	fma.rn.f32 	%f529, %f230, %f183, %f528;
	fma.rn.f32 	%f530, %f234, %f186, %f529;
	fma.rn.f32 	%f531, %f237, %f190, %f530;
	fma.rn.f32 	%f532, %f241, %f193, %f531;
	fma.rn.f32 	%f533, %f244, %f197, %f532;
	fma.rn.f32 	%f534, %f248, %f200, %f533;
	fma.rn.f32 	%f535, %f251, %f204, %f534;
	fma.rn.f32 	%f536, %f255, %f207, %f535;
	fma.rn.f32 	%f537, %f258, %f211, %f536;
	fma.rn.f32 	%f538, %f262, %f214, %f537;
	fma.rn.f32 	%f539, %f265, %f218, %f538;
	fma.rn.f32 	%f540, %f269, %f221, %f539;
	fma.rn.f32 	%f541, %f272, %f225, %f540;
	fma.rn.f32 	%f542, %f276, %f228, %f541;
	fma.rn.f32 	%f543, %f279, %f232, %f542;
	fma.rn.f32 	%f544, %f283, %f235, %f543;
	fma.rn.f32 	%f545, %f449, %f239, %f544;
	fma.rn.f32 	%f546, %f451, %f242, %f545;
	fma.rn.f32 	%f547, %f453, %f246, %f546;
	fma.rn.f32 	%f548, %f455, %f249, %f547;
	fma.rn.f32 	%f549, %f457, %f253, %f548;
	fma.rn.f32 	%f550, %f459, %f256, %f549;
	fma.rn.f32 	%f551, %f461, %f260, %f550;
	ld.shared.f32 	%f552, [%r82+1280];
	fma.rn.f32 	%f553, %f552, %f263, %f551;
	ld.shared.f32 	%f554, [%r82+1284];
	fma.rn.f32 	%f555, %f554, %f267, %f553;
	ld.shared.f32 	%f556, [%r82+1288];
	fma.rn.f32 	%f557, %f556, %f270, %f555;
	ld.shared.f32 	%f558, [%r82+1292];
	fma.rn.f32 	%f559, %f558, %f274, %f557;
	ld.shared.f32 	%f560, [%r82+1296];
	fma.rn.f32 	%f561, %f560, %f277, %f559;
	ld.shared.f32 	%f562, [%r82+1300];
	fma.rn.f32 	%f563, %f562, %f281, %f561;
	ld.shared.f32 	%f564, [%r82+1304];
	fma.rn.f32 	%f2060, %f564, %f284, %f563;
	fma.rn.f32 	%f565, %f164, %f286, %f2059;
	fma.rn.f32 	%f566, %f167, %f288, %f565;
	fma.rn.f32 	%f567, %f171, %f291, %f566;
	fma.rn.f32 	%f568, %f174, %f293, %f567;
	fma.rn.f32 	%f569, %f178, %f296, %f568;
	fma.rn.f32 	%f570, %f181, %f298, %f569;
	fma.rn.f32 	%f571, %f185, %f301, %f570;
	fma.rn.f32 	%f572, %f188, %f303, %f571;
	fma.rn.f32 	%f573, %f192, %f306, %f572;
	fma.rn.f32 	%f574, %f195, %f308, %f573;
	fma.rn.f32 	%f575, %f199, %f311, %f574;
	fma.rn.f32 	%f576, %f202, %f313, %f575;
	fma.rn.f32 	%f577, %f206, %f316, %f576;
	fma.rn.f32 	%f578, %f209, %f318, %f577;
	fma.rn.f32 	%f579, %f213, %f321, %f578;
	fma.rn.f32 	%f580, %f216, %f323, %f579;
	fma.rn.f32 	%f581, %f220, %f326, %f580;
	fma.rn.f32 	%f582, %f223, %f328, %f581;
	fma.rn.f32 	%f583, %f227, %f331, %f582;
	fma.rn.f32 	%f584, %f230, %f333, %f583;
	fma.rn.f32 	%f585, %f234, %f336, %f584;
	fma.rn.f32 	%f586, %f237, %f338, %f585;
	fma.rn.f32 	%f587, %f241, %f341, %f586;
	fma.rn.f32 	%f588, %f244, %f343, %f587;
	fma.rn.f32 	%f589, %f248, %f346, %f588;
	fma.rn.f32 	%f590, %f251, %f348, %f589;
	fma.rn.f32 	%f591, %f255, %f351, %f590;
	fma.rn.f32 	%f592, %f258, %f353, %f591;
	fma.rn.f32 	%f593, %f262, %f356, %f592;
	fma.rn.f32 	%f594, %f265, %f358, %f593;
	fma.rn.f32 	%f595, %f269, %f361, %f594;
	fma.rn.f32 	%f596, %f272, %f363, %f595;
	fma.rn.f32 	%f597, %f276, %f366, %f596;
	fma.rn.f32 	%f598, %f279, %f368, %f597;
	fma.rn.f32 	%f599, %f283, %f371, %f598;
	fma.rn.f32 	%f600, %f449, %f373, %f599;
	fma.rn.f32 	%f601, %f451, %f376, %f600;
	fma.rn.f32 	%f602, %f453, %f378, %f601;
	fma.rn.f32 	%f603, %f455, %f381, %f602;
	fma.rn.f32 	%f604, %f457, %f383, %f603;
	fma.rn.f32 	%f605, %f459, %f386, %f604;
	fma.rn.f32 	%f606, %f461, %f388, %f605;
	fma.rn.f32 	%f607, %f552, %f391, %f606;
	fma.rn.f32 	%f608, %f554, %f393, %f607;
	fma.rn.f32 	%f609, %f556, %f396, %f608;
	fma.rn.f32 	%f610, %f558, %f398, %f609;
	fma.rn.f32 	%f611, %f560, %f401, %f610;
	fma.rn.f32 	%f612, %f562, %f403, %f611;
	fma.rn.f32 	%f2059, %f564, %f406, %f612;
	fma.rn.f32 	%f613, %f188, %f116, %f2058;
	fma.rn.f32 	%f614, %f192, %f120, %f613;
	fma.rn.f32 	%f615, %f195, %f123, %f614;
	fma.rn.f32 	%f616, %f199, %f127, %f615;
	fma.rn.f32 	%f617, %f202, %f130, %f616;
	fma.rn.f32 	%f618, %f206, %f134, %f617;
	fma.rn.f32 	%f619, %f209, %f137, %f618;
	fma.rn.f32 	%f620, %f213, %f141, %f619;
	fma.rn.f32 	%f621, %f216, %f144, %f620;
	fma.rn.f32 	%f622, %f220, %f148, %f621;
	fma.rn.f32 	%f623, %f223, %f151, %f622;
	fma.rn.f32 	%f624, %f227, %f155, %f623;
	fma.rn.f32 	%f625, %f230, %f158, %f624;
	fma.rn.f32 	%f626, %f234, %f162, %f625;
	fma.rn.f32 	%f627, %f237, %f165, %f626;
	fma.rn.f32 	%f628, %f241, %f169, %f627;
	fma.rn.f32 	%f629, %f244, %f172, %f628;
	fma.rn.f32 	%f630, %f248, %f176, %f629;
	fma.rn.f32 	%f631, %f251, %f179, %f630;
	fma.rn.f32 	%f632, %f255, %f183, %f631;
	fma.rn.f32 	%f633, %f258, %f186, %f632;
	fma.rn.f32 	%f634, %f262, %f190, %f633;
	fma.rn.f32 	%f635, %f265, %f193, %f634;
	fma.rn.f32 	%f636, %f269, %f197, %f635;
	fma.rn.f32 	%f637, %f272, %f200, %f636;
	fma.rn.f32 	%f638, %f276, %f204, %f637;
	fma.rn.f32 	%f639, %f279, %f207, %f638;
	fma.rn.f32 	%f640, %f283, %f211, %f639;
	fma.rn.f32 	%f641, %f449, %f214, %f640;
	fma.rn.f32 	%f642, %f451, %f218, %f641;
	fma.rn.f32 	%f643, %f453, %f221, %f642;
	fma.rn.f32 	%f644, %f455, %f225, %f643;
	fma.rn.f32 	%f645, %f457, %f228, %f644;
	fma.rn.f32 	%f646, %f459, %f232, %f645;
	fma.rn.f32 	%f647, %f461, %f235, %f646;
	fma.rn.f32 	%f648, %f552, %f239, %f647;
	fma.rn.f32 	%f649, %f554, %f242, %f648;
	fma.rn.f32 	%f650, %f556, %f246, %f649;
	fma.rn.f32 	%f651, %f558, %f249, %f650;
	fma.rn.f32 	%f652, %f560, %f253, %f651;
	fma.rn.f32 	%f653, %f562, %f256, %f652;
	fma.rn.f32 	%f654, %f564, %f260, %f653;
	ld.shared.f32 	%f655, [%r82+1440];
	fma.rn.f32 	%f656, %f655, %f263, %f654;
	ld.shared.f32 	%f657, [%r82+1444];
	fma.rn.f32 	%f658, %f657, %f267, %f656;
	ld.shared.f32 	%f659, [%r82+1448];
	fma.rn.f32 	%f660, %f659, %f270, %f658;
	ld.shared.f32 	%f661, [%r82+1452];
	fma.rn.f32 	%f662, %f661, %f274, %f660;
	ld.shared.f32 	%f663, [%r82+1456];
	fma.rn.f32 	%f664, %f663, %f277, %f662;
	ld.shared.f32 	%f665, [%r82+1460];
	fma.rn.f32 	%f666, %f665, %f281, %f664;
	ld.shared.f32 	%f667, [%r82+1464];
	fma.rn.f32 	%f2058, %f667, %f284, %f666;
	fma.rn.f32 	%f668, %f188, %f286, %f2057;
	fma.rn.f32 	%f669, %f192, %f288, %f668;
	fma.rn.f32 	%f670, %f195, %f291, %f669;
	fma.rn.f32 	%f671, %f199, %f293, %f670;
	fma.rn.f32 	%f672, %f202, %f296, %f671;
	fma.rn.f32 	%f673, %f206, %f298, %f672;
	fma.rn.f32 	%f674, %f209, %f301, %f673;
	fma.rn.f32 	%f675, %f213, %f303, %f674;
	fma.rn.f32 	%f676, %f216, %f306, %f675;
	fma.rn.f32 	%f677, %f220, %f308, %f676;
	fma.rn.f32 	%f678, %f223, %f311, %f677;
	fma.rn.f32 	%f679, %f227, %f313, %f678;
	fma.rn.f32 	%f680, %f230, %f316, %f679;
	fma.rn.f32 	%f681, %f234, %f318, %f680;
	fma.rn.f32 	%f682, %f237, %f321, %f681;
	fma.rn.f32 	%f683, %f241, %f323, %f682;
	fma.rn.f32 	%f684, %f244, %f326, %f683;
	fma.rn.f32 	%f685, %f248, %f328, %f684;
	fma.rn.f32 	%f686, %f251, %f331, %f685;
	fma.rn.f32 	%f687, %f255, %f333, %f686;
	fma.rn.f32 	%f688, %f258, %f336, %f687;
	fma.rn.f32 	%f689, %f262, %f338, %f688;
	fma.rn.f32 	%f690, %f265, %f341, %f689;
	fma.rn.f32 	%f691, %f269, %f343, %f690;
	fma.rn.f32 	%f692, %f272, %f346, %f691;
	fma.rn.f32 	%f693, %f276, %f348, %f692;
	fma.rn.f32 	%f694, %f279, %f351, %f693;
	fma.rn.f32 	%f695, %f283, %f353, %f694;
	fma.rn.f32 	%f696, %f449, %f356, %f695;
	fma.rn.f32 	%f697, %f451, %f358, %f696;
	fma.rn.f32 	%f698, %f453, %f361, %f697;
	fma.rn.f32 	%f699, %f455, %f363, %f698;
	fma.rn.f32 	%f700, %f457, %f366, %f699;
	fma.rn.f32 	%f701, %f459, %f368, %f700;
	fma.rn.f32 	%f702, %f461, %f371, %f701;
	fma.rn.f32 	%f703, %f552, %f373, %f702;
	fma.rn.f32 	%f704, %f554, %f376, %f703;
	fma.rn.f32 	%f705, %f556, %f378, %f704;
	fma.rn.f32 	%f706, %f558, %f381, %f705;
	fma.rn.f32 	%f707, %f560, %f383, %f706;
	fma.rn.f32 	%f708, %f562, %f386, %f707;
	fma.rn.f32 	%f709, %f564, %f388, %f708;
	fma.rn.f32 	%f710, %f655, %f391, %f709;
	fma.rn.f32 	%f711, %f657, %f393, %f710;
	fma.rn.f32 	%f712, %f659, %f396, %f711;
	fma.rn.f32 	%f713, %f661, %f398, %f712;
	fma.rn.f32 	%f714, %f663, %f401, %f713;
	fma.rn.f32 	%f715, %f665, %f403, %f714;
	fma.rn.f32 	%f2057, %f667, %f406, %f715;
	fma.rn.f32 	%f716, %f213, %f116, %f2056;
	fma.rn.f32 	%f717, %f216, %f120, %f716;
	fma.rn.f32 	%f718, %f220, %f123, %f717;
	fma.rn.f32 	%f719, %f223, %f127, %f718;
	fma.rn.f32 	%f720, %f227, %f130, %f719;
	fma.rn.f32 	%f721, %f230, %f134, %f720;
	fma.rn.f32 	%f722, %f234, %f137, %f721;
	fma.rn.f32 	%f723, %f237, %f141, %f722;
	fma.rn.f32 	%f724, %f241, %f144, %f723;
	fma.rn.f32 	%f725, %f244, %f148, %f724;
	fma.rn.f32 	%f726, %f248, %f151, %f725;
	fma.rn.f32 	%f727, %f251, %f155, %f726;
	fma.rn.f32 	%f728, %f255, %f158, %f727;
	fma.rn.f32 	%f729, %f258, %f162, %f728;
	fma.rn.f32 	%f730, %f262, %f165, %f729;
	fma.rn.f32 	%f731, %f265, %f169, %f730;
	fma.rn.f32 	%f732, %f269, %f172, %f731;
	fma.rn.f32 	%f733, %f272, %f176, %f732;
	fma.rn.f32 	%f734, %f276, %f179, %f733;
	fma.rn.f32 	%f735, %f279, %f183, %f734;
	fma.rn.f32 	%f736, %f283, %f186, %f735;
	fma.rn.f32 	%f737, %f449, %f190, %f736;
	fma.rn.f32 	%f738, %f451, %f193, %f737;
	fma.rn.f32 	%f739, %f453, %f197, %f738;
	fma.rn.f32 	%f740, %f455, %f200, %f739;
	fma.rn.f32 	%f741, %f457, %f204, %f740;
	fma.rn.f32 	%f742, %f459, %f207, %f741;
	fma.rn.f32 	%f743, %f461, %f211, %f742;
	fma.rn.f32 	%f744, %f552, %f214, %f743;
	fma.rn.f32 	%f745, %f554, %f218, %f744;
	fma.rn.f32 	%f746, %f556, %f221, %f745;
	fma.rn.f32 	%f747, %f558, %f225, %f746;
	fma.rn.f32 	%f748, %f560, %f228, %f747;
	fma.rn.f32 	%f749, %f562, %f232, %f748;
	fma.rn.f32 	%f750, %f564, %f235, %f749;
	fma.rn.f32 	%f751, %f655, %f239, %f750;
	fma.rn.f32 	%f752, %f657, %f242, %f751;
	fma.rn.f32 	%f753, %f659, %f246, %f752;
	fma.rn.f32 	%f754, %f661, %f249, %f753;
	fma.rn.f32 	%f755, %f663, %f253, %f754;
	fma.rn.f32 	%f756, %f665, %f256, %f755;
	fma.rn.f32 	%f757, %f667, %f260, %f756;
	ld.shared.f32 	%f758, [%r82+1600];
	fma.rn.f32 	%f759, %f758, %f263, %f757;
	ld.shared.f32 	%f760, [%r82+1604];
	fma.rn.f32 	%f761, %f760, %f267, %f759;
	ld.shared.f32 	%f762, [%r82+1608];
	fma.rn.f32 	%f763, %f762, %f270, %f761;
	ld.shared.f32 	%f764, [%r82+1612];
	fma.rn.f32 	%f765, %f764, %f274, %f763;
	ld.shared.f32 	%f766, [%r82+1616];
	fma.rn.f32 	%f767, %f766, %f277, %f765;
	ld.shared.f32 	%f768, [%r82+1620];
	fma.rn.f32 	%f769, %f768, %f281, %f767;
	ld.shared.f32 	%f770, [%r82+1624];
	fma.rn.f32 	%f2056, %f770, %f284, %f769;
	fma.rn.f32 	%f771, %f213, %f286, %f2055;
	fma.rn.f32 	%f772, %f216, %f288, %f771;
	fma.rn.f32 	%f773, %f220, %f291, %f772;
	fma.rn.f32 	%f774, %f223, %f293, %f773;
	fma.rn.f32 	%f775, %f227, %f296, %f774;
	fma.rn.f32 	%f776, %f230, %f298, %f775;
	fma.rn.f32 	%f777, %f234, %f301, %f776;
	fma.rn.f32 	%f778, %f237, %f303, %f777;
	fma.rn.f32 	%f779, %f241, %f306, %f778;
	fma.rn.f32 	%f780, %f244, %f308, %f779;
	fma.rn.f32 	%f781, %f248, %f311, %f780;
	fma.rn.f32 	%f782, %f251, %f313, %f781;
	fma.rn.f32 	%f783, %f255, %f316, %f782;
	fma.rn.f32 	%f784, %f258, %f318, %f783;
	fma.rn.f32 	%f785, %f262, %f321, %f784;
	fma.rn.f32 	%f786, %f265, %f323, %f785;
	fma.rn.f32 	%f787, %f269, %f326, %f786;
	fma.rn.f32 	%f788, %f272, %f328, %f787;
	fma.rn.f32 	%f789, %f276, %f331, %f788;
	fma.rn.f32 	%f790, %f279, %f333, %f789;
	fma.rn.f32 	%f791, %f283, %f336, %f790;
	fma.rn.f32 	%f792, %f449, %f338, %f791;
	fma.rn.f32 	%f793, %f451, %f341, %f792;
	fma.rn.f32 	%f794, %f453, %f343, %f793;
	fma.rn.f32 	%f795, %f455, %f346, %f794;
	fma.rn.f32 	%f796, %f457, %f348, %f795;
	fma.rn.f32 	%f797, %f459, %f351, %f796;
	fma.rn.f32 	%f798, %f461, %f353, %f797;
	fma.rn.f32 	%f799, %f552, %f356, %f798;
	fma.rn.f32 	%f800, %f554, %f358, %f799;
	fma.rn.f32 	%f801, %f556, %f361, %f800;
	fma.rn.f32 	%f802, %f558, %f363, %f801;
	fma.rn.f32 	%f803, %f560, %f366, %f802;
	fma.rn.f32 	%f804, %f562, %f368, %f803;
	fma.rn.f32 	%f805, %f564, %f371, %f804;
	fma.rn.f32 	%f806, %f655, %f373, %f805;
	fma.rn.f32 	%f807, %f657, %f376, %f806;
	fma.rn.f32 	%f808, %f659, %f378, %f807;
	fma.rn.f32 	%f809, %f661, %f381, %f808;
	fma.rn.f32 	%f810, %f663, %f383, %f809;
	fma.rn.f32 	%f811, %f665, %f386, %f810;
	fma.rn.f32 	%f812, %f667, %f388, %f811;
	fma.rn.f32 	%f813, %f758, %f391, %f812;
	fma.rn.f32 	%f814, %f760, %f393, %f813;
	fma.rn.f32 	%f815, %f762, %f396, %f814;
	fma.rn.f32 	%f816, %f764, %f398, %f815;
	fma.rn.f32 	%f817, %f766, %f401, %f816;
	fma.rn.f32 	%f818, %f768, %f403, %f817;
	fma.rn.f32 	%f2055, %f770, %f406, %f818;
	fma.rn.f32 	%f819, %f237, %f116, %f2054;
	fma.rn.f32 	%f820, %f241, %f120, %f819;
	fma.rn.f32 	%f821, %f244, %f123, %f820;
	fma.rn.f32 	%f822, %f248, %f127, %f821;
	fma.rn.f32 	%f823, %f251, %f130, %f822;
	fma.rn.f32 	%f824, %f255, %f134, %f823;
	fma.rn.f32 	%f825, %f258, %f137, %f824;
	fma.rn.f32 	%f826, %f262, %f141, %f825;
	fma.rn.f32 	%f827, %f265, %f144, %f826;
	fma.rn.f32 	%f828, %f269, %f148, %f827;
	fma.rn.f32 	%f829, %f272, %f151, %f828;
	fma.rn.f32 	%f830, %f276, %f155, %f829;
	fma.rn.f32 	%f831, %f279, %f158, %f830;
	fma.rn.f32 	%f832, %f283, %f162, %f831;
	fma.rn.f32 	%f833, %f449, %f165, %f832;
	fma.rn.f32 	%f834, %f451, %f169, %f833;
	fma.rn.f32 	%f835, %f453, %f172, %f834;
	fma.rn.f32 	%f836, %f455, %f176, %f835;
	fma.rn.f32 	%f837, %f457, %f179, %f836;
	fma.rn.f32 	%f838, %f459, %f183, %f837;
	fma.rn.f32 	%f839, %f461, %f186, %f838;
	fma.rn.f32 	%f840, %f552, %f190, %f839;
	fma.rn.f32 	%f841, %f554, %f193, %f840;
	fma.rn.f32 	%f842, %f556, %f197, %f841;
	fma.rn.f32 	%f843, %f558, %f200, %f842;
	fma.rn.f32 	%f844, %f560, %f204, %f843;
	fma.rn.f32 	%f845, %f562, %f207, %f844;
	fma.rn.f32 	%f846, %f564, %f211, %f845;
	fma.rn.f32 	%f847, %f655, %f214, %f846;
	fma.rn.f32 	%f848, %f657, %f218, %f847;
	fma.rn.f32 	%f849, %f659, %f221, %f848;
	fma.rn.f32 	%f850, %f661, %f225, %f849;
	fma.rn.f32 	%f851, %f663, %f228, %f850;
	fma.rn.f32 	%f852, %f665, %f232, %f851;
	fma.rn.f32 	%f853, %f667, %f235, %f852;
	fma.rn.f32 	%f854, %f758, %f239, %f853;
	fma.rn.f32 	%f855, %f760, %f242, %f854;
	fma.rn.f32 	%f856, %f762, %f246, %f855;
	fma.rn.f32 	%f857, %f764, %f249, %f856;
	fma.rn.f32 	%f858, %f766, %f253, %f857;
	fma.rn.f32 	%f859, %f768, %f256, %f858;
	fma.rn.f32 	%f860, %f770, %f260, %f859;
	ld.shared.f32 	%f861, [%r82+1760];
	fma.rn.f32 	%f862, %f861, %f263, %f860;
	ld.shared.f32 	%f863, [%r82+1764];
	fma.rn.f32 	%f864, %f863, %f267, %f862;
	ld.shared.f32 	%f865, [%r82+1768];
	fma.rn.f32 	%f866, %f865, %f270, %f864;
	ld.shared.f32 	%f867, [%r82+1772];
	fma.rn.f32 	%f868, %f867, %f274, %f866;
	ld.shared.f32 	%f869, [%r82+1776];
	fma.rn.f32 	%f870, %f869, %f277, %f868;
	ld.shared.f32 	%f871, [%r82+1780];
	fma.rn.f32 	%f872, %f871, %f281, %f870;
	ld.shared.f32 	%f873, [%r82+1784];
	fma.rn.f32 	%f2054, %f873, %f284, %f872;
	fma.rn.f32 	%f874, %f237, %f286, %f2053;
	fma.rn.f32 	%f875, %f241, %f288, %f874;
	fma.rn.f32 	%f876, %f244, %f291, %f875;
	fma.rn.f32 	%f877, %f248, %f293, %f876;
	fma.rn.f32 	%f878, %f251, %f296, %f877;
	fma.rn.f32 	%f879, %f255, %f298, %f878;
	fma.rn.f32 	%f880, %f258, %f301, %f879;
	fma.rn.f32 	%f881, %f262, %f303, %f880;
	fma.rn.f32 	%f882, %f265, %f306, %f881;
	fma.rn.f32 	%f883, %f269, %f308, %f882;
	fma.rn.f32 	%f884, %f272, %f311, %f883;
	fma.rn.f32 	%f885, %f276, %f313, %f884;
	fma.rn.f32 	%f886, %f279, %f316, %f885;
	fma.rn.f32 	%f887, %f283, %f318, %f886;
	fma.rn.f32 	%f888, %f449, %f321, %f887;
	fma.rn.f32 	%f889, %f451, %f323, %f888;
	fma.rn.f32 	%f890, %f453, %f326, %f889;
	fma.rn.f32 	%f891, %f455, %f328, %f890;
	fma.rn.f32 	%f892, %f457, %f331, %f891;
	fma.rn.f32 	%f893, %f459, %f333, %f892;
	fma.rn.f32 	%f894, %f461, %f336, %f893;
	fma.rn.f32 	%f895, %f552, %f338, %f894;
	fma.rn.f32 	%f896, %f554, %f341, %f895;
	fma.rn.f32 	%f897, %f556, %f343, %f896;
	fma.rn.f32 	%f898, %f558, %f346, %f897;
	fma.rn.f32 	%f899, %f560, %f348, %f898;
	fma.rn.f32 	%f900, %f562, %f351, %f899;
	fma.rn.f32 	%f901, %f564, %f353, %f900;
	fma.rn.f32 	%f902, %f655, %f356, %f901;
	fma.rn.f32 	%f903, %f657, %f358, %f902;
	fma.rn.f32 	%f904, %f659, %f361, %f903;
	fma.rn.f32 	%f905, %f661, %f363, %f904;
	fma.rn.f32 	%f906, %f663, %f366, %f905;
	fma.rn.f32 	%f907, %f665, %f368, %f906;
	fma.rn.f32 	%f908, %f667, %f371, %f907;
	fma.rn.f32 	%f909, %f758, %f373, %f908;
	fma.rn.f32 	%f910, %f760, %f376, %f909;
	fma.rn.f32 	%f911, %f762, %f378, %f910;
	fma.rn.f32 	%f912, %f764, %f381, %f911;
	fma.rn.f32 	%f913, %f766, %f383, %f912;
	fma.rn.f32 	%f914, %f768, %f386, %f913;
	fma.rn.f32 	%f915, %f770, %f388, %f914;
	fma.rn.f32 	%f916, %f861, %f391, %f915;
	fma.rn.f32 	%f917, %f863, %f393, %f916;
	fma.rn.f32 	%f918, %f865, %f396, %f917;
	fma.rn.f32 	%f919, %f867, %f398, %f918;
	fma.rn.f32 	%f920, %f869, %f401, %f919;
	fma.rn.f32 	%f921, %f871, %f403, %f920;
	fma.rn.f32 	%f2053, %f873, %f406, %f921;
	fma.rn.f32 	%f922, %f262, %f116, %f2052;
	fma.rn.f32 	%f923, %f265, %f120, %f922;
	fma.rn.f32 	%f924, %f269, %f123, %f923;
	fma.rn.f32 	%f925, %f272, %f127, %f924;
	fma.rn.f32 	%f926, %f276, %f130, %f925;
	fma.rn.f32 	%f927, %f279, %f134, %f926;
	fma.rn.f32 	%f928, %f283, %f137, %f927;
	fma.rn.f32 	%f929, %f449, %f141, %f928;
	fma.rn.f32 	%f930, %f451, %f144, %f929;
	fma.rn.f32 	%f931, %f453, %f148, %f930;
	fma.rn.f32 	%f932, %f455, %f151, %f931;
	fma.rn.f32 	%f933, %f457, %f155, %f932;
	fma.rn.f32 	%f934, %f459, %f158, %f933;
	fma.rn.f32 	%f935, %f461, %f162, %f934;
	fma.rn.f32 	%f936, %f552, %f165, %f935;
	fma.rn.f32 	%f937, %f554, %f169, %f936;
	fma.rn.f32 	%f938, %f556, %f172, %f937;
	fma.rn.f32 	%f939, %f558, %f176, %f938;
	fma.rn.f32 	%f940, %f560, %f179, %f939;
	fma.rn.f32 	%f941, %f562, %f183, %f940;
	fma.rn.f32 	%f942, %f564, %f186, %f941;
	fma.rn.f32 	%f943, %f655, %f190, %f942;
	fma.rn.f32 	%f944, %f657, %f193, %f943;
	fma.rn.f32 	%f945, %f659, %f197, %f944;
	fma.rn.f32 	%f946, %f661, %f200, %f945;
	fma.rn.f32 	%f947, %f663, %f204, %f946;
	fma.rn.f32 	%f948, %f665, %f207, %f947;
	fma.rn.f32 	%f949, %f667, %f211, %f948;
	fma.rn.f32 	%f950, %f758, %f214, %f949;
	fma.rn.f32 	%f951, %f760, %f218, %f950;
	fma.rn.f32 	%f952, %f762, %f221, %f951;
	fma.rn.f32 	%f953, %f764, %f225, %f952;
	fma.rn.f32 	%f954, %f766, %f228, %f953;
	fma.rn.f32 	%f955, %f768, %f232, %f954;
	fma.rn.f32 	%f956, %f770, %f235, %f955;
	fma.rn.f32 	%f957, %f861, %f239, %f956;
	fma.rn.f32 	%f958, %f863, %f242, %f957;
	fma.rn.f32 	%f959, %f865, %f246, %f958;
	fma.rn.f32 	%f960, %f867, %f249, %f959;
	fma.rn.f32 	%f961, %f869, %f253, %f960;
	fma.rn.f32 	%f962, %f871, %f256, %f961;
	fma.rn.f32 	%f963, %f873, %f260, %f962;
	ld.shared.f32 	%f964, [%r82+1920];
	fma.rn.f32 	%f965, %f964, %f263, %f963;
	ld.shared.f32 	%f966, [%r82+1924];
	fma.rn.f32 	%f967, %f966, %f267, %f965;
	ld.shared.f32 	%f968, [%r82+1928];
	fma.rn.f32 	%f969, %f968, %f270, %f967;
	ld.shared.f32 	%f970, [%r82+1932];
	fma.rn.f32 	%f971, %f970, %f274, %f969;
	ld.shared.f32 	%f972, [%r82+1936];
	fma.rn.f32 	%f973, %f972, %f277, %f971;
	ld.shared.f32 	%f974, [%r82+1940];
	fma.rn.f32 	%f975, %f974, %f281, %f973;
	ld.shared.f32 	%f976, [%r82+1944];
	fma.rn.f32 	%f2052, %f976, %f284, %f975;
	fma.rn.f32 	%f977, %f262, %f286, %f2051;
	fma.rn.f32 	%f978, %f265, %f288, %f977;
	fma.rn.f32 	%f979, %f269, %f291, %f978;
	fma.rn.f32 	%f980, %f272, %f293, %f979;
	fma.rn.f32 	%f981, %f276, %f296, %f980;
	fma.rn.f32 	%f982, %f279, %f298, %f981;
	fma.rn.f32 	%f983, %f283, %f301, %f982;
	fma.rn.f32 	%f984, %f449, %f303, %f983;
	fma.rn.f32 	%f985, %f451, %f306, %f984;
	fma.rn.f32 	%f986, %f453, %f308, %f985;
	fma.rn.f32 	%f987, %f455, %f311, %f986;
	fma.rn.f32 	%f988, %f457, %f313, %f987;
	fma.rn.f32 	%f989, %f459, %f316, %f988;
	fma.rn.f32 	%f990, %f461, %f318, %f989;
	fma.rn.f32 	%f991, %f552, %f321, %f990;
	fma.rn.f32 	%f992, %f554, %f323, %f991;
	fma.rn.f32 	%f993, %f556, %f326, %f992;
	fma.rn.f32 	%f994, %f558, %f328, %f993;
	fma.rn.f32 	%f995, %f560, %f331, %f994;
	fma.rn.f32 	%f996, %f562, %f333, %f995;
	fma.rn.f32 	%f997, %f564, %f336, %f996;
	fma.rn.f32 	%f998, %f655, %f338, %f997;
	fma.rn.f32 	%f999, %f657, %f341, %f998;
	fma.rn.f32 	%f1000, %f659, %f343, %f999;
	fma.rn.f32 	%f1001, %f661, %f346, %f1000;
	fma.rn.f32 	%f1002, %f663, %f348, %f1001;
	fma.rn.f32 	%f1003, %f665, %f351, %f1002;
	fma.rn.f32 	%f1004, %f667, %f353, %f1003;
	fma.rn.f32 	%f1005, %f758, %f356, %f1004;
	fma.rn.f32 	%f1006, %f760, %f358, %f1005;
	fma.rn.f32 	%f1007, %f762, %f361, %f1006;
	fma.rn.f32 	%f1008, %f764, %f363, %f1007;
	fma.rn.f32 	%f1009, %f766, %f366, %f1008;
	fma.rn.f32 	%f1010, %f768, %f368, %f1009;
	fma.rn.f32 	%f1011, %f770, %f371, %f1010;
	fma.rn.f32 	%f1012, %f861, %f373, %f1011;
	fma.rn.f32 	%f1013, %f863, %f376, %f1012;
	fma.rn.f32 	%f1014, %f865, %f378, %f1013;
	fma.rn.f32 	%f1015, %f867, %f381, %f1014;
	fma.rn.f32 	%f1016, %f869, %f383, %f1015;
	fma.rn.f32 	%f1017, %f871, %f386, %f1016;
	fma.rn.f32 	%f1018, %f873, %f388, %f1017;
	fma.rn.f32 	%f1019, %f964, %f391, %f1018;
	fma.rn.f32 	%f1020, %f966, %f393, %f1019;
	fma.rn.f32 	%f1021, %f968, %f396, %f1020;
	fma.rn.f32 	%f1022, %f970, %f398, %f1021;
	fma.rn.f32 	%f1023, %f972, %f401, %f1022;
	fma.rn.f32 	%f1024, %f974, %f403, %f1023;
	fma.rn.f32 	%f2051, %f976, %f406, %f1024;
	fma.rn.f32 	%f1025, %f449, %f116, %f2050;
	fma.rn.f32 	%f1026, %f451, %f120, %f1025;
	fma.rn.f32 	%f1027, %f453, %f123, %f1026;
	fma.rn.f32 	%f1028, %f455, %f127, %f1027;
	fma.rn.f32 	%f1029, %f457, %f130, %f1028;
	fma.rn.f32 	%f1030, %f459, %f134, %f1029;
	fma.rn.f32 	%f1031, %f461, %f137, %f1030;
	fma.rn.f32 	%f1032, %f552, %f141, %f1031;
	fma.rn.f32 	%f1033, %f554, %f144, %f1032;
	fma.rn.f32 	%f1034, %f556, %f148, %f1033;
	fma.rn.f32 	%f1035, %f558, %f151, %f1034;
	fma.rn.f32 	%f1036, %f560, %f155, %f1035;
	fma.rn.f32 	%f1037, %f562, %f158, %f1036;
	fma.rn.f32 	%f1038, %f564, %f162, %f1037;
	fma.rn.f32 	%f1039, %f655, %f165, %f1038;
	fma.rn.f32 	%f1040, %f657, %f169, %f1039;
	fma.rn.f32 	%f1041, %f659, %f172, %f1040;
	fma.rn.f32 	%f1042, %f661, %f176, %f1041;
	fma.rn.f32 	%f1043, %f663, %f179, %f1042;
	fma.rn.f32 	%f1044, %f665, %f183, %f1043;
	fma.rn.f32 	%f1045, %f667, %f186, %f1044;
	fma.rn.f32 	%f1046, %f758, %f190, %f1045;
	fma.rn.f32 	%f1047, %f760, %f193, %f1046;
	fma.rn.f32 	%f1048, %f762, %f197, %f1047;
	fma.rn.f32 	%f1049, %f764, %f200, %f1048;
	fma.rn.f32 	%f1050, %f766, %f204, %f1049;
	fma.rn.f32 	%f1051, %f768, %f207, %f1050;
	fma.rn.f32 	%f1052, %f770, %f211, %f1051;
	fma.rn.f32 	%f1053, %f861, %f214, %f1052;
	fma.rn.f32 	%f1054, %f863, %f218, %f1053;
	fma.rn.f32 	%f1055, %f865, %f221, %f1054;
	fma.rn.f32 	%f1056, %f867, %f225, %f1055;
	fma.rn.f32 	%f1057, %f869, %f228, %f1056;
	fma.rn.f32 	%f1058, %f871, %f232, %f1057;
	fma.rn.f32 	%f1059, %f873, %f235, %f1058;
	fma.rn.f32 	%f1060, %f964, %f239, %f1059;
	fma.rn.f32 	%f1061, %f966, %f242, %f1060;
	fma.rn.f32 	%f1062, %f968, %f246, %f1061;
	fma.rn.f32 	%f1063, %f970, %f249, %f1062;
	fma.rn.f32 	%f1064, %f972, %f253, %f1063;
	fma.rn.f32 	%f1065, %f974, %f256, %f1064;
	fma.rn.f32 	%f1066, %f976, %f260, %f1065;
	ld.shared.f32 	%f1067, [%r82+2080];
	fma.rn.f32 	%f1068, %f1067, %f263, %f1066;
	ld.shared.f32 	%f1069, [%r82+2084];
	fma.rn.f32 	%f1070, %f1069, %f267, %f1068;
	ld.shared.f32 	%f1071, [%r82+2088];
	fma.rn.f32 	%f1072, %f1071, %f270, %f1070;
	ld.shared.f32 	%f1073, [%r82+2092];
	fma.rn.f32 	%f1074, %f1073, %f274, %f1072;
	ld.shared.f32 	%f1075, [%r82+2096];
	fma.rn.f32 	%f1076, %f1075, %f277, %f1074;
	ld.shared.f32 	%f1077, [%r82+2100];
	fma.rn.f32 	%f1078, %f1077, %f281, %f1076;
	ld.shared.f32 	%f1079, [%r82+2104];
	fma.rn.f32 	%f2050, %f1079, %f284, %f1078;
	fma.rn.f32 	%f1080, %f449, %f286, %f2049;
	fma.rn.f32 	%f1081, %f451, %f288, %f1080;
	fma.rn.f32 	%f1082, %f453, %f291, %f1081;
	fma.rn.f32 	%f1083, %f455, %f293, %f1082;
	fma.rn.f32 	%f1084, %f457, %f296, %f1083;
	fma.rn.f32 	%f1085, %f459, %f298, %f1084;
	fma.rn.f32 	%f1086, %f461, %f301, %f1085;
	fma.rn.f32 	%f1087, %f552, %f303, %f1086;
	fma.rn.f32 	%f1088, %f554, %f306, %f1087;
	fma.rn.f32 	%f1089, %f556, %f308, %f1088;
	fma.rn.f32 	%f1090, %f558, %f311, %f1089;
	fma.rn.f32 	%f1091, %f560, %f313, %f1090;
	fma.rn.f32 	%f1092, %f562, %f316, %f1091;
	fma.rn.f32 	%f1093, %f564, %f318, %f1092;
	fma.rn.f32 	%f1094, %f655, %f321, %f1093;
	fma.rn.f32 	%f1095, %f657, %f323, %f1094;
	fma.rn.f32 	%f1096, %f659, %f326, %f1095;
	fma.rn.f32 	%f1097, %f661, %f328, %f1096;
	fma.rn.f32 	%f1098, %f663, %f331, %f1097;
	fma.rn.f32 	%f1099, %f665, %f333, %f1098;
	fma.rn.f32 	%f1100, %f667, %f336, %f1099;
	fma.rn.f32 	%f1101, %f758, %f338, %f1100;
	fma.rn.f32 	%f1102, %f760, %f341, %f1101;
	fma.rn.f32 	%f1103, %f762, %f343, %f1102;
	fma.rn.f32 	%f1104, %f764, %f346, %f1103;
	fma.rn.f32 	%f1105, %f766, %f348, %f1104;
	fma.rn.f32 	%f1106, %f768, %f351, %f1105;
	fma.rn.f32 	%f1107, %f770, %f353, %f1106;
	fma.rn.f32 	%f1108, %f861, %f356, %f1107;
	fma.rn.f32 	%f1109, %f863, %f358, %f1108;
	fma.rn.f32 	%f1110, %f865, %f361, %f1109;
	fma.rn.f32 	%f1111, %f867, %f363, %f1110;
	fma.rn.f32 	%f1112, %f869, %f366, %f1111;
	fma.rn.f32 	%f1113, %f871, %f368, %f1112;
	fma.rn.f32 	%f1114, %f873, %f371, %f1113;
	fma.rn.f32 	%f1115, %f964, %f373, %f1114;
	fma.rn.f32 	%f1116, %f966, %f376, %f1115;
	fma.rn.f32 	%f1117, %f968, %f378, %f1116;
	fma.rn.f32 	%f1118, %f970, %f381, %f1117;
	fma.rn.f32 	%f1119, %f972, %f383, %f1118;
	fma.rn.f32 	%f1120, %f974, %f386, %f1119;
	fma.rn.f32 	%f1121, %f976, %f388, %f1120;
	fma.rn.f32 	%f1122, %f1067, %f391, %f1121;
	fma.rn.f32 	%f1123, %f1069, %f393, %f1122;
	fma.rn.f32 	%f1124, %f1071, %f396, %f1123;
	fma.rn.f32 	%f1125, %f1073, %f398, %f1124;
	fma.rn.f32 	%f1126, %f1075, %f401, %f1125;
	fma.rn.f32 	%f1127, %f1077, %f403, %f1126;
	fma.rn.f32 	%f2049, %f1079, %f406, %f1127;
	fma.rn.f32 	%f1128, %f552, %f116, %f2048;
	fma.rn.f32 	%f1129, %f554, %f120, %f1128;
	fma.rn.f32 	%f1130, %f556, %f123, %f1129;
	fma.rn.f32 	%f1131, %f558, %f127, %f1130;
	fma.rn.f32 	%f1132, %f560, %f130, %f1131;
	fma.rn.f32 	%f1133, %f562, %f134, %f1132;
	fma.rn.f32 	%f1134, %f564, %f137, %f1133;
	fma.rn.f32 	%f1135, %f655, %f141, %f1134;
	fma.rn.f32 	%f1136, %f657, %f144, %f1135;
	fma.rn.f32 	%f1137, %f659, %f148, %f1136;
	fma.rn.f32 	%f1138, %f661, %f151, %f1137;
	fma.rn.f32 	%f1139, %f663, %f155, %f1138;
	fma.rn.f32 	%f1140, %f665, %f158, %f1139;
	fma.rn.f32 	%f1141, %f667, %f162, %f1140;
	fma.rn.f32 	%f1142, %f758, %f165, %f1141;
	fma.rn.f32 	%f1143, %f760, %f169, %f1142;
	fma.rn.f32 	%f1144, %f762, %f172, %f1143;
	fma.rn.f32 	%f1145, %f764, %f176, %f1144;
	fma.rn.f32 	%f1146, %f766, %f179, %f1145;
	fma.rn.f32 	%f1147, %f768, %f183, %f1146;
	fma.rn.f32 	%f1148, %f770, %f186, %f1147;
	fma.rn.f32 	%f1149, %f861, %f190, %f1148;
	fma.rn.f32 	%f1150, %f863, %f193, %f1149;
	fma.rn.f32 	%f1151, %f865, %f197, %f1150;
	fma.rn.f32 	%f1152, %f867, %f200, %f1151;
	fma.rn.f32 	%f1153, %f869, %f204, %f1152;
	fma.rn.f32 	%f1154, %f871, %f207, %f1153;
	fma.rn.f32 	%f1155, %f873, %f211, %f1154;
	fma.rn.f32 	%f1156, %f964, %f214, %f1155;
	fma.rn.f32 	%f1157, %f966, %f218, %f1156;
	fma.rn.f32 	%f1158, %f968, %f221, %f1157;
	fma.rn.f32 	%f1159, %f970, %f225, %f1158;
	fma.rn.f32 	%f1160, %f972, %f228, %f1159;
	fma.rn.f32 	%f1161, %f974, %f232, %f1160;
	fma.rn.f32 	%f1162, %f976, %f235, %f1161;
	fma.rn.f32 	%f1163, %f1067, %f239, %f1162;
	fma.rn.f32 	%f1164, %f1069, %f242, %f1163;
	fma.rn.f32 	%f1165, %f1071, %f246, %f1164;
	fma.rn.f32 	%f1166, %f1073, %f249, %f1165;
	fma.rn.f32 	%f1167, %f1075, %f253, %f1166;
	fma.rn.f32 	%f1168, %f1077, %f256, %f1167;
	fma.rn.f32 	%f1169, %f1079, %f260, %f1168;
	ld.shared.f32 	%f1170, [%r82+2240];
	fma.rn.f32 	%f1171, %f1170, %f263, %f1169;
	ld.shared.f32 	%f1172, [%r82+2244];
	fma.rn.f32 	%f1173, %f1172, %f267, %f1171;
	ld.shared.f32 	%f1174, [%r82+2248];
	fma.rn.f32 	%f1175, %f1174, %f270, %f1173;
	ld.shared.f32 	%f1176, [%r82+2252];
	fma.rn.f32 	%f1177, %f1176, %f274, %f1175;
	ld.shared.f32 	%f1178, [%r82+2256];
	fma.rn.f32 	%f1179, %f1178, %f277, %f1177;
	ld.shared.f32 	%f1180, [%r82+2260];
	fma.rn.f32 	%f1181, %f1180, %f281, %f1179;
	ld.shared.f32 	%f1182, [%r82+2264];
	fma.rn.f32 	%f2048, %f1182, %f284, %f1181;
	fma.rn.f32 	%f1183, %f552, %f286, %f2047;
	fma.rn.f32 	%f1184, %f554, %f288, %f1183;
	fma.rn.f32 	%f1185, %f556, %f291, %f1184;
	fma.rn.f32 	%f1186, %f558, %f293, %f1185;
	fma.rn.f32 	%f1187, %f560, %f296, %f1186;
	fma.rn.f32 	%f1188, %f562, %f298, %f1187;
	fma.rn.f32 	%f1189, %f564, %f301, %f1188;
	fma.rn.f32 	%f1190, %f655, %f303, %f1189;
	fma.rn.f32 	%f1191, %f657, %f306, %f1190;
	fma.rn.f32 	%f1192, %f659, %f308, %f1191;
	fma.rn.f32 	%f1193, %f661, %f311, %f1192;
	fma.rn.f32 	%f1194, %f663, %f313, %f1193;
	fma.rn.f32 	%f1195, %f665, %f316, %f1194;
	fma.rn.f32 	%f1196, %f667, %f318, %f1195;
	fma.rn.f32 	%f1197, %f758, %f321, %f1196;
	fma.rn.f32 	%f1198, %f760, %f323, %f1197;
	fma.rn.f32 	%f1199, %f762, %f326, %f1198;
	fma.rn.f32 	%f1200, %f764, %f328, %f1199;
	fma.rn.f32 	%f1201, %f766, %f331, %f1200;
	fma.rn.f32 	%f1202, %f768, %f333, %f1201;
	fma.rn.f32 	%f1203, %f770, %f336, %f1202;
	fma.rn.f32 	%f1204, %f861, %f338, %f1203;
	fma.rn.f32 	%f1205, %f863, %f341, %f1204;
	fma.rn.f32 	%f1206, %f865, %f343, %f1205;
	fma.rn.f32 	%f1207, %f867, %f346, %f1206;
	fma.rn.f32 	%f1208, %f869, %f348, %f1207;
	fma.rn.f32 	%f1209, %f871, %f351, %f1208;
	fma.rn.f32 	%f1210, %f873, %f353, %f1209;
	fma.rn.f32 	%f1211, %f964, %f356, %f1210;
	fma.rn.f32 	%f1212, %f966, %f358, %f1211;
	fma.rn.f32 	%f1213, %f968, %f361, %f1212;
	fma.rn.f32 	%f1214, %f970, %f363, %f1213;
	fma.rn.f32 	%f1215, %f972, %f366, %f1214;
	fma.rn.f32 	%f1216, %f974, %f368, %f1215;
	fma.rn.f32 	%f1217, %f976, %f371, %f1216;
	fma.rn.f32 	%f1218, %f1067, %f373, %f1217;
	fma.rn.f32 	%f1219, %f1069, %f376, %f1218;
	fma.rn.f32 	%f1220, %f1071, %f378, %f1219;
	fma.rn.f32 	%f1221, %f1073, %f381, %f1220;
	fma.rn.f32 	%f1222, %f1075, %f383, %f1221;
	fma.rn.f32 	%f1223, %f1077, %f386, %f1222;
	fma.rn.f32 	%f1224, %f1079, %f388, %f1223;
	fma.rn.f32 	%f1225, %f1170, %f391, %f1224;
	fma.rn.f32 	%f1226, %f1172, %f393, %f1225;
	fma.rn.f32 	%f1227, %f1174, %f396, %f1226;
	fma.rn.f32 	%f1228, %f1176, %f398, %f1227;
	fma.rn.f32 	%f1229, %f1178, %f401, %f1228;
	fma.rn.f32 	%f1230, %f1180, %f403, %f1229;
	fma.rn.f32 	%f2047, %f1182, %f406, %f1230;
	fma.rn.f32 	%f1231, %f655, %f116, %f2046;
	fma.rn.f32 	%f1232, %f657, %f120, %f1231;
	fma.rn.f32 	%f1233, %f659, %f123, %f1232;
	fma.rn.f32 	%f1234, %f661, %f127, %f1233;
	fma.rn.f32 	%f1235, %f663, %f130, %f1234;
	fma.rn.f32 	%f1236, %f665, %f134, %f1235;
	fma.rn.f32 	%f1237, %f667, %f137, %f1236;
	fma.rn.f32 	%f1238, %f758, %f141, %f1237;
	fma.rn.f32 	%f1239, %f760, %f144, %f1238;
	fma.rn.f32 	%f1240, %f762, %f148, %f1239;
	fma.rn.f32 	%f1241, %f764, %f151, %f1240;
	fma.rn.f32 	%f1242, %f766, %f155, %f1241;
	fma.rn.f32 	%f1243, %f768, %f158, %f1242;
	fma.rn.f32 	%f1244, %f770, %f162, %f1243;
	fma.rn.f32 	%f1245, %f861, %f165, %f1244;
	fma.rn.f32 	%f1246, %f863, %f169, %f1245;
	fma.rn.f32 	%f1247, %f865, %f172, %f1246;
	fma.rn.f32 	%f1248, %f867, %f176, %f1247;
	fma.rn.f32 	%f1249, %f869, %f179, %f1248;
	fma.rn.f32 	%f1250, %f871, %f183, %f1249;
	fma.rn.f32 	%f1251, %f873, %f186, %f1250;
	fma.rn.f32 	%f1252, %f964, %f190, %f1251;
	fma.rn.f32 	%f1253, %f966, %f193, %f1252;
	fma.rn.f32 	%f1254, %f968, %f197, %f1253;
	fma.rn.f32 	%f1255, %f970, %f200, %f1254;
	fma.rn.f32 	%f1256, %f972, %f204, %f1255;
	fma.rn.f32 	%f1257, %f974, %f207, %f1256;
	fma.rn.f32 	%f1258, %f976, %f211, %f1257;
	fma.rn.f32 	%f1259, %f1067, %f214, %f1258;
	fma.rn.f32 	%f1260, %f1069, %f218, %f1259;
	fma.rn.f32 	%f1261, %f1071, %f221, %f1260;
	fma.rn.f32 	%f1262, %f1073, %f225, %f1261;
	fma.rn.f32 	%f1263, %f1075, %f228, %f1262;
	fma.rn.f32 	%f1264, %f1077, %f232, %f1263;
	fma.rn.f32 	%f1265, %f1079, %f235, %f1264;
	fma.rn.f32 	%f1266, %f1170, %f239, %f1265;
	fma.rn.f32 	%f1267, %f1172, %f242, %f1266;
	fma.rn.f32 	%f1268, %f1174, %f246, %f1267;
	fma.rn.f32 	%f1269, %f1176, %f249, %f1268;
	fma.rn.f32 	%f1270, %f1178, %f253, %f1269;
	fma.rn.f32 	%f1271, %f1180, %f256, %f1270;
	fma.rn.f32 	%f1272, %f1182, %f260, %f1271;
	ld.shared.f32 	%f1273, [%r82+2400];
	fma.rn.f32 	%f1274, %f1273, %f263, %f1272;
	ld.shared.f32 	%f1275, [%r82+2404];
	fma.rn.f32 	%f1276, %f1275, %f267, %f1274;
	ld.shared.f32 	%f1277, [%r82+2408];
	fma.rn.f32 	%f1278, %f1277, %f270, %f1276;
	ld.shared.f32 	%f1279, [%r82+2412];
	fma.rn.f32 	%f1280, %f1279, %f274, %f1278;
	ld.shared.f32 	%f1281, [%r82+2416];
	fma.rn.f32 	%f1282, %f1281, %f277, %f1280;
	ld.shared.f32 	%f1283, [%r82+2420];
	fma.rn.f32 	%f1284, %f1283, %f281, %f1282;
	ld.shared.f32 	%f1285, [%r82+2424];
	fma.rn.f32 	%f2046, %f1285, %f284, %f1284;
	fma.rn.f32 	%f1286, %f655, %f286, %f2045;
	fma.rn.f32 	%f1287, %f657, %f288, %f1286;
	fma.rn.f32 	%f1288, %f659, %f291, %f1287;
	fma.rn.f32 	%f1289, %f661, %f293, %f1288;
	fma.rn.f32 	%f1290, %f663, %f296, %f1289;
	fma.rn.f32 	%f1291, %f665, %f298, %f1290;
	fma.rn.f32 	%f1292, %f667, %f301, %f1291;
	fma.rn.f32 	%f1293, %f758, %f303, %f1292;
	fma.rn.f32 	%f1294, %f760, %f306, %f1293;
	fma.rn.f32 	%f1295, %f762, %f308, %f1294;
	fma.rn.f32 	%f1296, %f764, %f311, %f1295;
	fma.rn.f32 	%f1297, %f766, %f313, %f1296;
	fma.rn.f32 	%f1298, %f768, %f316, %f1297;
	fma.rn.f32 	%f1299, %f770, %f318, %f1298;
	fma.rn.f32 	%f1300, %f861, %f321, %f1299;
	fma.rn.f32 	%f1301, %f863, %f323, %f1300;
	fma.rn.f32 	%f1302, %f865, %f326, %f1301;
	fma.rn.f32 	%f1303, %f867, %f328, %f1302;
	fma.rn.f32 	%f1304, %f869, %f331, %f1303;
	fma.rn.f32 	%f1305, %f871, %f333, %f1304;
	fma.rn.f32 	%f1306, %f873, %f336, %f1305;
	fma.rn.f32 	%f1307, %f964, %f338, %f1306;
	fma.rn.f32 	%f1308, %f966, %f341, %f1307;
	fma.rn.f32 	%f1309, %f968, %f343, %f1308;
	fma.rn.f32 	%f1310, %f970, %f346, %f1309;
	fma.rn.f32 	%f1311, %f972, %f348, %f1310;
	fma.rn.f32 	%f1312, %f974, %f351, %f1311;
	fma.rn.f32 	%f1313, %f976, %f353, %f1312;
	fma.rn.f32 	%f1314, %f1067, %f356, %f1313;
	fma.rn.f32 	%f1315, %f1069, %f358, %f1314;
	fma.rn.f32 	%f1316, %f1071, %f361, %f1315;
	fma.rn.f32 	%f1317, %f1073, %f363, %f1316;
	fma.rn.f32 	%f1318, %f1075, %f366, %f1317;
	fma.rn.f32 	%f1319, %f1077, %f368, %f1318;
	fma.rn.f32 	%f1320, %f1079, %f371, %f1319;
	fma.rn.f32 	%f1321, %f1170, %f373, %f1320;
	fma.rn.f32 	%f1322, %f1172, %f376, %f1321;
	fma.rn.f32 	%f1323, %f1174, %f378, %f1322;
	fma.rn.f32 	%f1324, %f1176, %f381, %f1323;
	fma.rn.f32 	%f1325, %f1178, %f383, %f1324;
	fma.rn.f32 	%f1326, %f1180, %f386, %f1325;
	fma.rn.f32 	%f1327, %f1182, %f388, %f1326;
	fma.rn.f32 	%f1328, %f1273, %f391, %f1327;
	fma.rn.f32 	%f1329, %f1275, %f393, %f1328;
	fma.rn.f32 	%f1330, %f1277, %f396, %f1329;
	fma.rn.f32 	%f1331, %f1279, %f398, %f1330;
	fma.rn.f32 	%f1332, %f1281, %f401, %f1331;
	fma.rn.f32 	%f1333, %f1283, %f403, %f1332;
	fma.rn.f32 	%f2045, %f1285, %f406, %f1333;
	fma.rn.f32 	%f1334, %f758, %f116, %f2044;
	fma.rn.f32 	%f1335, %f760, %f120, %f1334;
	fma.rn.f32 	%f1336, %f762, %f123, %f1335;
	fma.rn.f32 	%f1337, %f764, %f127, %f1336;
	fma.rn.f32 	%f1338, %f766, %f130, %f1337;
	fma.rn.f32 	%f1339, %f768, %f134, %f1338;
	fma.rn.f32 	%f1340, %f770, %f137, %f1339;
	fma.rn.f32 	%f1341, %f861, %f141, %f1340;
	fma.rn.f32 	%f1342, %f863, %f144, %f1341;
	fma.rn.f32 	%f1343, %f865, %f148, %f1342;
	fma.rn.f32 	%f1344, %f867, %f151, %f1343;
	fma.rn.f32 	%f1345, %f869, %f155, %f1344;
	fma.rn.f32 	%f1346, %f871, %f158, %f1345;
	fma.rn.f32 	%f1347, %f873, %f162, %f1346;
	fma.rn.f32 	%f1348, %f964, %f165, %f1347;
	fma.rn.f32 	%f1349, %f966, %f169, %f1348;
	fma.rn.f32 	%f1350, %f968, %f172, %f1349;
	fma.rn.f32 	%f1351, %f970, %f176, %f1350;
	fma.rn.f32 	%f1352, %f972, %f179, %f1351;
	fma.rn.f32 	%f1353, %f974, %f183, %f1352;
	fma.rn.f32 	%f1354, %f976, %f186, %f1353;
	fma.rn.f32 	%f1355, %f1067, %f190, %f1354;
	fma.rn.f32 	%f1356, %f1069, %f193, %f1355;
	fma.rn.f32 	%f1357, %f1071, %f197, %f1356;
	fma.rn.f32 	%f1358, %f1073, %f200, %f1357;
	fma.rn.f32 	%f1359, %f1075, %f204, %f1358;
	fma.rn.f32 	%f1360, %f1077, %f207, %f1359;
	fma.rn.f32 	%f1361, %f1079, %f211, %f1360;
	fma.rn.f32 	%f1362, %f1170, %f214, %f1361;
	fma.rn.f32 	%f1363, %f1172, %f218, %f1362;
	fma.rn.f32 	%f1364, %f1174, %f221, %f1363;
	fma.rn.f32 	%f1365, %f1176, %f225, %f1364;
	fma.rn.f32 	%f1366, %f1178, %f228, %f1365;
	fma.rn.f32 	%f1367, %f1180, %f232, %f1366;
	fma.rn.f32 	%f1368, %f1182, %f235, %f1367;
	fma.rn.f32 	%f1369, %f1273, %f239, %f1368;
	fma.rn.f32 	%f1370, %f1275, %f242, %f1369;
	fma.rn.f32 	%f1371, %f1277, %f246, %f1370;
	fma.rn.f32 	%f1372, %f1279, %f249, %f1371;
	fma.rn.f32 	%f1373, %f1281, %f253, %f1372;
	fma.rn.f32 	%f1374, %f1283, %f256, %f1373;
	fma.rn.f32 	%f1375, %f1285, %f260, %f1374;
	ld.shared.f32 	%f1376, [%r82+2560];
	fma.rn.f32 	%f1377, %f1376, %f263, %f1375;
	ld.shared.f32 	%f1378, [%r82+2564];
	fma.rn.f32 	%f1379, %f1378, %f267, %f1377;
	ld.shared.f32 	%f1380, [%r82+2568];
	fma.rn.f32 	%f1381, %f1380, %f270, %f1379;
	ld.shared.f32 	%f1382, [%r82+2572];
	fma.rn.f32 	%f1383, %f1382, %f274, %f1381;
	ld.shared.f32 	%f1384, [%r82+2576];
	fma.rn.f32 	%f1385, %f1384, %f277, %f1383;
	ld.shared.f32 	%f1386, [%r82+2580];
	fma.rn.f32 	%f1387, %f1386, %f281, %f1385;
	ld.shared.f32 	%f1388, [%r82+2584];
	fma.rn.f32 	%f2044, %f1388, %f284, %f1387;
	fma.rn.f32 	%f1389, %f758, %f286, %f2043;
	fma.rn.f32 	%f1390, %f760, %f288, %f1389;
	fma.rn.f32 	%f1391, %f762, %f291, %f1390;
	fma.rn.f32 	%f1392, %f764, %f293, %f1391;
	fma.rn.f32 	%f1393, %f766, %f296, %f1392;
	fma.rn.f32 	%f1394, %f768, %f298, %f1393;
	fma.rn.f32 	%f1395, %f770, %f301, %f1394;
	fma.rn.f32 	%f1396, %f861, %f303, %f1395;
	fma.rn.f32 	%f1397, %f863, %f306, %f1396;
	fma.rn.f32 	%f1398, %f865, %f308, %f1397;
	fma.rn.f32 	%f1399, %f867, %f311, %f1398;
	fma.rn.f32 	%f1400, %f869, %f313, %f1399;
	fma.rn.f32 	%f1401, %f871, %f316, %f1400;
	fma.rn.f32 	%f1402, %f873, %f318, %f1401;
	fma.rn.f32 	%f1403, %f964, %f321, %f1402;
	fma.rn.f32 	%f1404, %f966, %f323, %f1403;
	fma.rn.f32 	%f1405, %f968, %f326, %f1404;
	fma.rn.f32 	%f1406, %f970, %f328, %f1405;
	fma.rn.f32 	%f1407, %f972, %f331, %f1406;
	fma.rn.f32 	%f1408, %f974, %f333, %f1407;
	fma.rn.f32 	%f1409, %f976, %f336, %f1408;
	fma.rn.f32 	%f1410, %f1067, %f338, %f1409;
	fma.rn.f32 	%f1411, %f1069, %f341, %f1410;
	fma.rn.f32 	%f1412, %f1071, %f343, %f1411;
	fma.rn.f32 	%f1413, %f1073, %f346, %f1412;
	fma.rn.f32 	%f1414, %f1075, %f348, %f1413;
	fma.rn.f32 	%f1415, %f1077, %f351, %f1414;
	fma.rn.f32 	%f1416, %f1079, %f353, %f1415;
	fma.rn.f32 	%f1417, %f1170, %f356, %f1416;
	fma.rn.f32 	%f1418, %f1172, %f358, %f1417;
	fma.rn.f32 	%f1419, %f1174, %f361, %f1418;
	fma.rn.f32 	%f1420, %f1176, %f363, %f1419;
	fma.rn.f32 	%f1421, %f1178, %f366, %f1420;
	fma.rn.f32 	%f1422, %f1180, %f368, %f1421;
	fma.rn.f32 	%f1423, %f1182, %f371, %f1422;
	fma.rn.f32 	%f1424, %f1273, %f373, %f1423;
	fma.rn.f32 	%f1425, %f1275, %f376, %f1424;
	fma.rn.f32 	%f1426, %f1277, %f378, %f1425;
	fma.rn.f32 	%f1427, %f1279, %f381, %f1426;
	fma.rn.f32 	%f1428, %f1281, %f383, %f1427;
	fma.rn.f32 	%f1429, %f1283, %f386, %f1428;
	fma.rn.f32 	%f1430, %f1285, %f388, %f1429;
	fma.rn.f32 	%f1431, %f1376, %f391, %f1430;
	fma.rn.f32 	%f1432, %f1378, %f393, %f1431;
	fma.rn.f32 	%f1433, %f1380, %f396, %f1432;
	fma.rn.f32 	%f1434, %f1382, %f398, %f1433;
	fma.rn.f32 	%f1435, %f1384, %f401, %f1434;
	fma.rn.f32 	%f1436, %f1386, %f403, %f1435;
	fma.rn.f32 	%f2043, %f1388, %f406, %f1436;
	fma.rn.f32 	%f1437, %f861, %f116, %f2042;
	fma.rn.f32 	%f1438, %f863, %f120, %f1437;
	fma.rn.f32 	%f1439, %f865, %f123, %f1438;
	fma.rn.f32 	%f1440, %f867, %f127, %f1439;
	fma.rn.f32 	%f1441, %f869, %f130, %f1440;
	fma.rn.f32 	%f1442, %f871, %f134, %f1441;
	fma.rn.f32 	%f1443, %f873, %f137, %f1442;
	fma.rn.f32 	%f1444, %f964, %f141, %f1443;
	fma.rn.f32 	%f1445, %f966, %f144, %f1444;
	fma.rn.f32 	%f1446, %f968, %f148, %f1445;
	fma.rn.f32 	%f1447, %f970, %f151, %f1446;
	fma.rn.f32 	%f1448, %f972, %f155, %f1447;
	fma.rn.f32 	%f1449, %f974, %f158, %f1448;
	fma.rn.f32 	%f1450, %f976, %f162, %f1449;
	fma.rn.f32 	%f1451, %f1067, %f165, %f1450;
	fma.rn.f32 	%f1452, %f1069, %f169, %f1451;
	fma.rn.f32 	%f1453, %f1071, %f172, %f1452;
	fma.rn.f32 	%f1454, %f1073, %f176, %f1453;
	fma.rn.f32 	%f1455, %f1075, %f179, %f1454;
	fma.rn.f32 	%f1456, %f1077, %f183, %f1455;
	fma.rn.f32 	%f1457, %f1079, %f186, %f1456;
	fma.rn.f32 	%f1458, %f1170, %f190, %f1457;
	fma.rn.f32 	%f1459, %f1172, %f193, %f1458;
	fma.rn.f32 	%f1460, %f1174, %f197, %f1459;
	fma.rn.f32 	%f1461, %f1176, %f200, %f1460;
	fma.rn.f32 	%f1462, %f1178, %f204, %f1461;
	fma.rn.f32 	%f1463, %f1180, %f207, %f1462;
	fma.rn.f32 	%f1464, %f1182, %f211, %f1463;
	fma.rn.f32 	%f1465, %f1273, %f214, %f1464;
	fma.rn.f32 	%f1466, %f1275, %f218, %f1465;
	fma.rn.f32 	%f1467, %f1277, %f221, %f1466;
	fma.rn.f32 	%f1468, %f1279, %f225, %f1467;
	fma.rn.f32 	%f1469, %f1281, %f228, %f1468;
	fma.rn.f32 	%f1470, %f1283, %f232, %f1469;
	fma.rn.f32 	%f1471, %f1285, %f235, %f1470;
	fma.rn.f32 	%f1472, %f1376, %f239, %f1471;
	fma.rn.f32 	%f1473, %f1378, %f242, %f1472;
	fma.rn.f32 	%f1474, %f1380, %f246, %f1473;
	fma.rn.f32 	%f1475, %f1382, %f249, %f1474;
	fma.rn.f32 	%f1476, %f1384, %f253, %f1475;
	fma.rn.f32 	%f1477, %f1386, %f256, %f1476;
	fma.rn.f32 	%f1478, %f1388, %f260, %f1477;
	ld.shared.f32 	%f1479, [%r82+2720];
	fma.rn.f32 	%f1480, %f1479, %f263, %f1478;
	ld.shared.f32 	%f1481, [%r82+2724];
	fma.rn.f32 	%f1482, %f1481, %f267, %f1480;
	ld.shared.f32 	%f1483, [%r82+2728];
	fma.rn.f32 	%f1484, %f1483, %f270, %f1482;
	ld.shared.f32 	%f1485, [%r82+2732];
	fma.rn.f32 	%f1486, %f1485, %f274, %f1484;
	ld.shared.f32 	%f1487, [%r82+2736];
	fma.rn.f32 	%f1488, %f1487, %f277, %f1486;
	ld.shared.f32 	%f1489, [%r82+2740];
	fma.rn.f32 	%f1490, %f1489, %f281, %f1488;
	ld.shared.f32 	%f1491, [%r82+2744];
	fma.rn.f32 	%f2042, %f1491, %f284, %f1490;
	fma.rn.f32 	%f1492, %f861, %f286, %f2041;
	fma.rn.f32 	%f1493, %f863, %f288, %f1492;
	fma.rn.f32 	%f1494, %f865, %f291, %f1493;
	fma.rn.f32 	%f1495, %f867, %f293, %f1494;
	fma.rn.f32 	%f1496, %f869, %f296, %f1495;
	fma.rn.f32 	%f1497, %f871, %f298, %f1496;
	fma.rn.f32 	%f1498, %f873, %f301, %f1497;
	fma.rn.f32 	%f1499, %f964, %f303, %f1498;
	fma.rn.f32 	%f1500, %f966, %f306, %f1499;
	fma.rn.f32 	%f1501, %f968, %f308, %f1500;
	fma.rn.f32 	%f1502, %f970, %f311, %f1501;
	fma.rn.f32 	%f1503, %f972, %f313, %f1502;
	fma.rn.f32 	%f1504, %f974, %f316, %f1503;
	fma.rn.f32 	%f1505, %f976, %f318, %f1504;
	fma.rn.f32 	%f1506, %f1067, %f321, %f1505;
	fma.rn.f32 	%f1507, %f1069, %f323, %f1506;
	fma.rn.f32 	%f1508, %f1071, %f326, %f1507;
	fma.rn.f32 	%f1509, %f1073, %f328, %f1508;
	fma.rn.f32 	%f1510, %f1075, %f331, %f1509;
	fma.rn.f32 	%f1511, %f1077, %f333, %f1510;
	fma.rn.f32 	%f1512, %f1079, %f336, %f1511;
	fma.rn.f32 	%f1513, %f1170, %f338, %f1512;
	fma.rn.f32 	%f1514, %f1172, %f341, %f1513;
	fma.rn.f32 	%f1515, %f1174, %f343, %f1514;
	fma.rn.f32 	%f1516, %f1176, %f346, %f1515;
	fma.rn.f32 	%f1517, %f1178, %f348, %f1516;
	fma.rn.f32 	%f1518, %f1180, %f351, %f1517;
	fma.rn.f32 	%f1519, %f1182, %f353, %f1518;
	fma.rn.f32 	%f1520, %f1273, %f356, %f1519;
	fma.rn.f32 	%f1521, %f1275, %f358, %f1520;
	fma.rn.f32 	%f1522, %f1277, %f361, %f1521;
	fma.rn.f32 	%f1523, %f1279, %f363, %f1522;
	fma.rn.f32 	%f1524, %f1281, %f366, %f1523;
	fma.rn.f32 	%f1525, %f1283, %f368, %f1524;
	fma.rn.f32 	%f1526, %f1285, %f371, %f1525;
	fma.rn.f32 	%f1527, %f1376, %f373, %f1526;
	fma.rn.f32 	%f1528, %f1378, %f376, %f1527;
	fma.rn.f32 	%f1529, %f1380, %f378, %f1528;
	fma.rn.f32 	%f1530, %f1382, %f381, %f1529;
	fma.rn.f32 	%f1531, %f1384, %f383, %f1530;
	fma.rn.f32 	%f1532, %f1386, %f386, %f1531;
	fma.rn.f32 	%f1533, %f1388, %f388, %f1532;
	fma.rn.f32 	%f1534, %f1479, %f391, %f1533;
	fma.rn.f32 	%f1535, %f1481, %f393, %f1534;
	fma.rn.f32 	%f1536, %f1483, %f396, %f1535;
	fma.rn.f32 	%f1537, %f1485, %f398, %f1536;
	fma.rn.f32 	%f1538, %f1487, %f401, %f1537;
	fma.rn.f32 	%f1539, %f1489, %f403, %f1538;
	fma.rn.f32 	%f2041, %f1491, %f406, %f1539;
	fma.rn.f32 	%f1540, %f964, %f119, %f2040;
	{ .reg .b32 tmp; mov.b64 {tmp, %r182}, %rd15; }
	mov.b32 	%f1541, %r182;
	fma.rn.f32 	%f1542, %f966, %f1541, %f1540;
	fma.rn.f32 	%f1543, %f968, %f126, %f1542;
	{ .reg .b32 tmp; mov.b64 {tmp, %r183}, %rd16; }
	mov.b32 	%f1544, %r183;
	fma.rn.f32 	%f1545, %f970, %f1544, %f1543;
	fma.rn.f32 	%f1546, %f972, %f133, %f1545;
	{ .reg .b32 tmp; mov.b64 {tmp, %r184}, %rd17; }
	mov.b32 	%f1547, %r184;
	fma.rn.f32 	%f1548, %f974, %f1547, %f1546;
	fma.rn.f32 	%f1549, %f976, %f140, %f1548;
	{ .reg .b32 tmp; mov.b64 {tmp, %r185}, %rd18; }
	mov.b32 	%f1550, %r185;
	fma.rn.f32 	%f1551, %f1067, %f1550, %f1549;
	fma.rn.f32 	%f1552, %f1069, %f147, %f1551;
	{ .reg .b32 tmp; mov.b64 {tmp, %r186}, %rd19; }
	mov.b32 	%f1553, %r186;
	fma.rn.f32 	%f1554, %f1071, %f1553, %f1552;
	fma.rn.f32 	%f1555, %f1073, %f154, %f1554;
	{ .reg .b32 tmp; mov.b64 {tmp, %r187}, %rd20; }
	mov.b32 	%f1556, %r187;
	fma.rn.f32 	%f1557, %f1075, %f1556, %f1555;
	fma.rn.f32 	%f1558, %f1077, %f161, %f1557;
	{ .reg .b32 tmp; mov.b64 {tmp, %r188}, %rd21; }
	mov.b32 	%f1559, %r188;
	fma.rn.f32 	%f1560, %f1079, %f1559, %f1558;
	fma.rn.f32 	%f1561, %f1170, %f168, %f1560;
	{ .reg .b32 tmp; mov.b64 {tmp, %r189}, %rd22; }
	mov.b32 	%f1562, %r189;
	fma.rn.f32 	%f1563, %f1172, %f1562, %f1561;
	fma.rn.f32 	%f1564, %f1174, %f175, %f1563;
	{ .reg .b32 tmp; mov.b64 {tmp, %r190}, %rd23; }
	mov.b32 	%f1565, %r190;
	fma.rn.f32 	%f1566, %f1176, %f1565, %f1564;
	fma.rn.f32 	%f1567, %f1178, %f182, %f1566;
	{ .reg .b32 tmp; mov.b64 {tmp, %r191}, %rd24; }
	mov.b32 	%f1568, %r191;
	fma.rn.f32 	%f1569, %f1180, %f1568, %f1567;
	fma.rn.f32 	%f1570, %f1182, %f189, %f1569;
	{ .reg .b32 tmp; mov.b64 {tmp, %r192}, %rd25; }
	mov.b32 	%f1571, %r192;
	fma.rn.f32 	%f1572, %f1273, %f1571, %f1570;
	fma.rn.f32 	%f1573, %f1275, %f193, %f1572;
	fma.rn.f32 	%f1574, %f1277, %f197, %f1573;
	fma.rn.f32 	%f1575, %f1279, %f200, %f1574;
	fma.rn.f32 	%f1576, %f1281, %f204, %f1575;
	fma.rn.f32 	%f1577, %f1283, %f207, %f1576;
	fma.rn.f32 	%f1578, %f1285, %f211, %f1577;
	fma.rn.f32 	%f1579, %f1376, %f214, %f1578;
	fma.rn.f32 	%f1580, %f1378, %f218, %f1579;
	fma.rn.f32 	%f1581, %f1380, %f221, %f1580;
	fma.rn.f32 	%f1582, %f1382, %f225, %f1581;
	fma.rn.f32 	%f1583, %f1384, %f228, %f1582;
	fma.rn.f32 	%f1584, %f1386, %f232, %f1583;
	fma.rn.f32 	%f1585, %f1388, %f235, %f1584;
	fma.rn.f32 	%f1586, %f1479, %f239, %f1585;
	fma.rn.f32 	%f1587, %f1481, %f242, %f1586;
	fma.rn.f32 	%f1588, %f1483, %f246, %f1587;
	fma.rn.f32 	%f1589, %f1485, %f249, %f1588;
	fma.rn.f32 	%f1590, %f1487, %f253, %f1589;
	fma.rn.f32 	%f1591, %f1489, %f256, %f1590;
	fma.rn.f32 	%f1592, %f1491, %f260, %f1591;
	ld.shared.f32 	%f1593, [%r82+2880];
	fma.rn.f32 	%f1594, %f1593, %f263, %f1592;
	ld.shared.f32 	%f1595, [%r82+2884];
	fma.rn.f32 	%f1596, %f1595, %f267, %f1594;
	ld.shared.f32 	%f1597, [%r82+2888];
	fma.rn.f32 	%f1598, %f1597, %f270, %f1596;
	ld.shared.f32 	%f1599, [%r82+2892];
	fma.rn.f32 	%f1600, %f1599, %f274, %f1598;
	ld.shared.f32 	%f1601, [%r82+2896];
	fma.rn.f32 	%f1602, %f1601, %f277, %f1600;
	ld.shared.f32 	%f1603, [%r82+2900];
	fma.rn.f32 	%f1604, %f1603, %f281, %f1602;
	ld.shared.f32 	%f1605, [%r82+2904];
	fma.rn.f32 	%f2040, %f1605, %f284, %f1604;
	fma.rn.f32 	%f1606, %f964, %f286, %f2039;
	fma.rn.f32 	%f1607, %f966, %f288, %f1606;
	fma.rn.f32 	%f1608, %f968, %f291, %f1607;
	fma.rn.f32 	%f1609, %f970, %f293, %f1608;
	fma.rn.f32 	%f1610, %f972, %f296, %f1609;
	fma.rn.f32 	%f1611, %f974, %f298, %f1610;
	fma.rn.f32 	%f1612, %f976, %f301, %f1611;
	fma.rn.f32 	%f1613, %f1067, %f303, %f1612;
	fma.rn.f32 	%f1614, %f1069, %f306, %f1613;
	fma.rn.f32 	%f1615, %f1071, %f308, %f1614;
	fma.rn.f32 	%f1616, %f1073, %f311, %f1615;
	fma.rn.f32 	%f1617, %f1075, %f313, %f1616;
	fma.rn.f32 	%f1618, %f1077, %f316, %f1617;
	fma.rn.f32 	%f1619, %f1079, %f318, %f1618;
	fma.rn.f32 	%f1620, %f1170, %f321, %f1619;
	fma.rn.f32 	%f1621, %f1172, %f323, %f1620;
	fma.rn.f32 	%f1622, %f1174, %f326, %f1621;
	fma.rn.f32 	%f1623, %f1176, %f328, %f1622;
	fma.rn.f32 	%f1624, %f1178, %f331, %f1623;
	fma.rn.f32 	%f1625, %f1180, %f333, %f1624;
	fma.rn.f32 	%f1626, %f1182, %f336, %f1625;
	fma.rn.f32 	%f1627, %f1273, %f338, %f1626;
	fma.rn.f32 	%f1628, %f1275, %f341, %f1627;
	fma.rn.f32 	%f1629, %f1277, %f343, %f1628;
	fma.rn.f32 	%f1630, %f1279, %f346, %f1629;
	fma.rn.f32 	%f1631, %f1281, %f348, %f1630;
	fma.rn.f32 	%f1632, %f1283, %f351, %f1631;
	fma.rn.f32 	%f1633, %f1285, %f353, %f1632;
	fma.rn.f32 	%f1634, %f1376, %f356, %f1633;
	fma.rn.f32 	%f1635, %f1378, %f358, %f1634;
	fma.rn.f32 	%f1636, %f1380, %f361, %f1635;
	fma.rn.f32 	%f1637, %f1382, %f363, %f1636;
	fma.rn.f32 	%f1638, %f1384, %f366, %f1637;
	fma.rn.f32 	%f1639, %f1386, %f368, %f1638;
	fma.rn.f32 	%f1640, %f1388, %f371, %f1639;
	fma.rn.f32 	%f1641, %f1479, %f373, %f1640;
	fma.rn.f32 	%f1642, %f1481, %f376, %f1641;
	fma.rn.f32 	%f1643, %f1483, %f378, %f1642;
	fma.rn.f32 	%f1644, %f1485, %f381, %f1643;
	fma.rn.f32 	%f1645, %f1487, %f383, %f1644;
	fma.rn.f32 	%f1646, %f1489, %f386, %f1645;
	fma.rn.f32 	%f1647, %f1491, %f388, %f1646;
	fma.rn.f32 	%f1648, %f1593, %f391, %f1647;
	fma.rn.f32 	%f1649, %f1595, %f393, %f1648;
	fma.rn.f32 	%f1650, %f1597, %f396, %f1649;
	fma.rn.f32 	%f1651, %f1599, %f398, %f1650;
	fma.rn.f32 	%f1652, %f1601, %f401, %f1651;
	fma.rn.f32 	%f1653, %f1603, %f403, %f1652;
	fma.rn.f32 	%f2039, %f1605, %f406, %f1653;
	fma.rn.f32 	%f1654, %f1067, %f119, %f2038;
	fma.rn.f32 	%f1655, %f1069, %f1541, %f1654;
	fma.rn.f32 	%f1656, %f1071, %f126, %f1655;
	fma.rn.f32 	%f1657, %f1073, %f1544, %f1656;
	fma.rn.f32 	%f1658, %f1075, %f133, %f1657;
	fma.rn.f32 	%f1659, %f1077, %f1547, %f1658;
	fma.rn.f32 	%f1660, %f1079, %f140, %f1659;
	fma.rn.f32 	%f1661, %f1170, %f1550, %f1660;
	fma.rn.f32 	%f1662, %f1172, %f147, %f1661;
	fma.rn.f32 	%f1663, %f1174, %f1553, %f1662;
	fma.rn.f32 	%f1664, %f1176, %f154, %f1663;
	fma.rn.f32 	%f1665, %f1178, %f1556, %f1664;
	fma.rn.f32 	%f1666, %f1180, %f161, %f1665;
	fma.rn.f32 	%f1667, %f1182, %f1559, %f1666;
	fma.rn.f32 	%f1668, %f1273, %f168, %f1667;
	fma.rn.f32 	%f1669, %f1275, %f1562, %f1668;
	fma.rn.f32 	%f1670, %f1277, %f175, %f1669;
	fma.rn.f32 	%f1671, %f1279, %f1565, %f1670;
	fma.rn.f32 	%f1672, %f1281, %f182, %f1671;
	fma.rn.f32 	%f1673, %f1283, %f1568, %f1672;
	fma.rn.f32 	%f1674, %f1285, %f189, %f1673;
	fma.rn.f32 	%f1675, %f1376, %f1571, %f1674;
	fma.rn.f32 	%f1676, %f1378, %f196, %f1675;
	{ .reg .b32 tmp; mov.b64 {tmp, %r193}, %rd26; }
	mov.b32 	%f1677, %r193;
	fma.rn.f32 	%f1678, %f1380, %f1677, %f1676;
	fma.rn.f32 	%f1679, %f1382, %f203, %f1678;
	{ .reg .b32 tmp; mov.b64 {tmp, %r194}, %rd27; }
	mov.b32 	%f1680, %r194;
	fma.rn.f32 	%f1681, %f1384, %f1680, %f1679;
	fma.rn.f32 	%f1682, %f1386, %f210, %f1681;
	{ .reg .b32 tmp; mov.b64 {tmp, %r195}, %rd28; }
	mov.b32 	%f1683, %r195;
	fma.rn.f32 	%f1684, %f1388, %f1683, %f1682;
	fma.rn.f32 	%f1685, %f1479, %f217, %f1684;
	{ .reg .b32 tmp; mov.b64 {tmp, %r196}, %rd29; }
	mov.b32 	%f1686, %r196;
	fma.rn.f32 	%f1687, %f1481, %f1686, %f1685;
	fma.rn.f32 	%f1688, %f1483, %f224, %f1687;
	{ .reg .b32 tmp; mov.b64 {tmp, %r197}, %rd30; }
	mov.b32 	%f1689, %r197;
	fma.rn.f32 	%f1690, %f1485, %f1689, %f1688;
	fma.rn.f32 	%f1691, %f1487, %f231, %f1690;
	{ .reg .b32 tmp; mov.b64 {tmp, %r198}, %rd31; }
	mov.b32 	%f1692, %r198;
	fma.rn.f32 	%f1693, %f1489, %f1692, %f1691;
	fma.rn.f32 	%f1694, %f1491, %f238, %f1693;
	{ .reg .b32 tmp; mov.b64 {tmp, %r199}, %rd32; }
	mov.b32 	%f1695, %r199;
	fma.rn.f32 	%f1696, %f1593, %f1695, %f1694;
	fma.rn.f32 	%f1697, %f1595, %f245, %f1696;
	{ .reg .b32 tmp; mov.b64 {tmp, %r200}, %rd33; }
	mov.b32 	%f1698, %r200;
	fma.rn.f32 	%f1699, %f1597, %f1698, %f1697;
	fma.rn.f32 	%f1700, %f1599, %f252, %f1699;
	{ .reg .b32 tmp; mov.b64 {tmp, %r201}, %rd34; }
	mov.b32 	%f1701, %r201;
	fma.rn.f32 	%f1702, %f1601, %f1701, %f1700;
	fma.rn.f32 	%f1703, %f1603, %f259, %f1702;
	{ .reg .b32 tmp; mov.b64 {tmp, %r202}, %rd35; }
	mov.b32 	%f1704, %r202;
	fma.rn.f32 	%f1705, %f1605, %f1704, %f1703;
	ld.shared.f32 	%f1706, [%r82+3040];
	fma.rn.f32 	%f1707, %f1706, %f266, %f1705;
	ld.shared.f32 	%f1708, [%r82+3044];
	{ .reg .b32 tmp; mov.b64 {tmp, %r203}, %rd36; }
	mov.b32 	%f1709, %r203;
	fma.rn.f32 	%f1710, %f1708, %f1709, %f1707;
	ld.shared.f32 	%f1711, [%r82+3048];
	fma.rn.f32 	%f1712, %f1711, %f273, %f1710;
	ld.shared.f32 	%f1713, [%r82+3052];
	{ .reg .b32 tmp; mov.b64 {tmp, %r204}, %rd37; }
	mov.b32 	%f1714, %r204;
	fma.rn.f32 	%f1715, %f1713, %f1714, %f1712;
	ld.shared.f32 	%f1716, [%r82+3056];
	fma.rn.f32 	%f1717, %f1716, %f280, %f1715;
	ld.shared.f32 	%f1718, [%r82+3060];
	{ .reg .b32 tmp; mov.b64 {tmp, %r205}, %rd38; }
	mov.b32 	%f1719, %r205;
	fma.rn.f32 	%f1720, %f1718, %f1719, %f1717;
	ld.shared.f32 	%f1721, [%r82+3064];
	fma.rn.f32 	%f2038, %f1721, %f285, %f1720;
	{ .reg .b32 tmp; mov.b64 {tmp, %r206}, %rd39; }
	mov.b32 	%f1722, %r206;
	fma.rn.f32 	%f1723, %f1067, %f1722, %f2037;
	fma.rn.f32 	%f1724, %f1069, %f290, %f1723;
	{ .reg .b32 tmp; mov.b64 {tmp, %r207}, %rd40; }
	mov.b32 	%f1725, %r207;
	fma.rn.f32 	%f1726, %f1071, %f1725, %f1724;
	fma.rn.f32 	%f1727, %f1073, %f295, %f1726;
	{ .reg .b32 tmp; mov.b64 {tmp, %r208}, %rd41; }
	mov.b32 	%f1728, %r208;
	fma.rn.f32 	%f1729, %f1075, %f1728, %f1727;
	fma.rn.f32 	%f1730, %f1077, %f300, %f1729;
	{ .reg .b32 tmp; mov.b64 {tmp, %r209}, %rd42; }
	mov.b32 	%f1731, %r209;
	fma.rn.f32 	%f1732, %f1079, %f1731, %f1730;
	fma.rn.f32 	%f1733, %f1170, %f305, %f1732;
	{ .reg .b32 tmp; mov.b64 {tmp, %r210}, %rd43; }
	mov.b32 	%f1734, %r210;
	fma.rn.f32 	%f1735, %f1172, %f1734, %f1733;
	fma.rn.f32 	%f1736, %f1174, %f310, %f1735;
	{ .reg .b32 tmp; mov.b64 {tmp, %r211}, %rd44; }
	mov.b32 	%f1737, %r211;
	fma.rn.f32 	%f1738, %f1176, %f1737, %f1736;
	fma.rn.f32 	%f1739, %f1178, %f315, %f1738;
	{ .reg .b32 tmp; mov.b64 {tmp, %r212}, %rd45; }
	mov.b32 	%f1740, %r212;
	fma.rn.f32 	%f1741, %f1180, %f1740, %f1739;
	fma.rn.f32 	%f1742, %f1182, %f320, %f1741;
	{ .reg .b32 tmp; mov.b64 {tmp, %r213}, %rd46; }
	mov.b32 	%f1743, %r213;
	fma.rn.f32 	%f1744, %f1273, %f1743, %f1742;
	fma.rn.f32 	%f1745, %f1275, %f325, %f1744;
	{ .reg .b32 tmp; mov.b64 {tmp, %r214}, %rd47; }
	mov.b32 	%f1746, %r214;
	fma.rn.f32 	%f1747, %f1277, %f1746, %f1745;
	fma.rn.f32 	%f1748, %f1279, %f330, %f1747;
	{ .reg .b32 tmp; mov.b64 {tmp, %r215}, %rd48; }
	mov.b32 	%f1749, %r215;
	fma.rn.f32 	%f1750, %f1281, %f1749, %f1748;
	fma.rn.f32 	%f1751, %f1283, %f335, %f1750;
	{ .reg .b32 tmp; mov.b64 {tmp, %r216}, %rd49; }
	mov.b32 	%f1752, %r216;
	fma.rn.f32 	%f1753, %f1285, %f1752, %f1751;
	fma.rn.f32 	%f1754, %f1376, %f340, %f1753;
	{ .reg .b32 tmp; mov.b64 {tmp, %r217}, %rd50; }
	mov.b32 	%f1755, %r217;
	fma.rn.f32 	%f1756, %f1378, %f1755, %f1754;
	fma.rn.f32 	%f1757, %f1380, %f345, %f1756;
	{ .reg .b32 tmp; mov.b64 {tmp, %r218}, %rd51; }
	mov.b32 	%f1758, %r218;
	fma.rn.f32 	%f1759, %f1382, %f1758, %f1757;
	fma.rn.f32 	%f1760, %f1384, %f350, %f1759;
	{ .reg .b32 tmp; mov.b64 {tmp, %r219}, %rd52; }
	mov.b32 	%f1761, %r219;
	fma.rn.f32 	%f1762, %f1386, %f1761, %f1760;
	fma.rn.f32 	%f1763, %f1388, %f355, %f1762;
	{ .reg .b32 tmp; mov.b64 {tmp, %r220}, %rd53; }
	mov.b32 	%f1764, %r220;
	fma.rn.f32 	%f1765, %f1479, %f1764, %f1763;
	fma.rn.f32 	%f1766, %f1481, %f360, %f1765;
	{ .reg .b32 tmp; mov.b64 {tmp, %r221}, %rd54; }
	mov.b32 	%f1767, %r221;
	fma.rn.f32 	%f1768, %f1483, %f1767, %f1766;
	fma.rn.f32 	%f1769, %f1485, %f365, %f1768;
	{ .reg .b32 tmp; mov.b64 {tmp, %r222}, %rd55; }
	mov.b32 	%f1770, %r222;
	fma.rn.f32 	%f1771, %f1487, %f1770, %f1769;
	fma.rn.f32 	%f1772, %f1489, %f370, %f1771;
	{ .reg .b32 tmp; mov.b64 {tmp, %r223}, %rd56; }
	mov.b32 	%f1773, %r223;
	fma.rn.f32 	%f1774, %f1491, %f1773, %f1772;
	fma.rn.f32 	%f1775, %f1593, %f375, %f1774;
	{ .reg .b32 tmp; mov.b64 {tmp, %r224}, %rd57; }
	mov.b32 	%f1776, %r224;
	fma.rn.f32 	%f1777, %f1595, %f1776, %f1775;
	fma.rn.f32 	%f1778, %f1597, %f380, %f1777;
	{ .reg .b32 tmp; mov.b64 {tmp, %r225}, %rd58; }
	mov.b32 	%f1779, %r225;
	fma.rn.f32 	%f1780, %f1599, %f1779, %f1778;
	fma.rn.f32 	%f1781, %f1601, %f385, %f1780;
	{ .reg .b32 tmp; mov.b64 {tmp, %r226}, %rd59; }
	mov.b32 	%f1782, %r226;
	fma.rn.f32 	%f1783, %f1603, %f1782, %f1781;
	fma.rn.f32 	%f1784, %f1605, %f390, %f1783;
	{ .reg .b32 tmp; mov.b64 {tmp, %r227}, %rd60; }
	mov.b32 	%f1785, %r227;
	fma.rn.f32 	%f1786, %f1706, %f1785, %f1784;
	fma.rn.f32 	%f1787, %f1708, %f395, %f1786;
	{ .reg .b32 tmp; mov.b64 {tmp, %r228}, %rd61; }
	mov.b32 	%f1788, %r228;
	fma.rn.f32 	%f1789, %f1711, %f1788, %f1787;
	fma.rn.f32 	%f1790, %f1713, %f400, %f1789;
	{ .reg .b32 tmp; mov.b64 {tmp, %r229}, %rd62; }
	mov.b32 	%f1791, %r229;
	fma.rn.f32 	%f1792, %f1716, %f1791, %f1790;
	fma.rn.f32 	%f1793, %f1718, %f405, %f1792;
	{ .reg .b32 tmp; mov.b64 {tmp, %r230}, %rd63; }
	mov.b32 	%f1794, %r230;
	fma.rn.f32 	%f2037, %f1721, %f1794, %f1793;
	fma.rn.f32 	%f1795, %f1170, %f119, %f2036;
	fma.rn.f32 	%f1796, %f1172, %f1541, %f1795;
	fma.rn.f32 	%f1797, %f1174, %f126, %f1796;
	fma.rn.f32 	%f1798, %f1176, %f1544, %f1797;
	fma.rn.f32 	%f1799, %f1178, %f133, %f1798;
	fma.rn.f32 	%f1800, %f1180, %f1547, %f1799;
	fma.rn.f32 	%f1801, %f1182, %f140, %f1800;
	fma.rn.f32 	%f1802, %f1273, %f1550, %f1801;
	fma.rn.f32 	%f1803, %f1275, %f147, %f1802;
	fma.rn.f32 	%f1804, %f1277, %f1553, %f1803;
	fma.rn.f32 	%f1805, %f1279, %f154, %f1804;
	fma.rn.f32 	%f1806, %f1281, %f1556, %f1805;
	fma.rn.f32 	%f1807, %f1283, %f161, %f1806;
	fma.rn.f32 	%f1808, %f1285, %f1559, %f1807;
	fma.rn.f32 	%f1809, %f1376, %f168, %f1808;
	fma.rn.f32 	%f1810, %f1378, %f1562, %f1809;
	fma.rn.f32 	%f1811, %f1380, %f175, %f1810;
	fma.rn.f32 	%f1812, %f1382, %f1565, %f1811;
	fma.rn.f32 	%f1813, %f1384, %f182, %f1812;
	fma.rn.f32 	%f1814, %f1386, %f1568, %f1813;
	fma.rn.f32 	%f1815, %f1388, %f189, %f1814;
	fma.rn.f32 	%f1816, %f1479, %f1571, %f1815;
	fma.rn.f32 	%f1817, %f1481, %f196, %f1816;
	fma.rn.f32 	%f1818, %f1483, %f1677, %f1817;
	fma.rn.f32 	%f1819, %f1485, %f203, %f1818;
	fma.rn.f32 	%f1820, %f1487, %f1680, %f1819;
	fma.rn.f32 	%f1821, %f1489, %f210, %f1820;
	fma.rn.f32 	%f1822, %f1491, %f1683, %f1821;
	fma.rn.f32 	%f1823, %f1593, %f217, %f1822;
	fma.rn.f32 	%f1824, %f1595, %f1686, %f1823;
	fma.rn.f32 	%f1825, %f1597, %f224, %f1824;
	fma.rn.f32 	%f1826, %f1599, %f1689, %f1825;
	fma.rn.f32 	%f1827, %f1601, %f231, %f1826;
	fma.rn.f32 	%f1828, %f1603, %f1692, %f1827;
	fma.rn.f32 	%f1829, %f1605, %f238, %f1828;
	fma.rn.f32 	%f1830, %f1706, %f1695, %f1829;
	fma.rn.f32 	%f1831, %f1708, %f245, %f1830;
	fma.rn.f32 	%f1832, %f1711, %f1698, %f1831;
	fma.rn.f32 	%f1833, %f1713, %f252, %f1832;
	fma.rn.f32 	%f1834, %f1716, %f1701, %f1833;
	fma.rn.f32 	%f1835, %f1718, %f259, %f1834;
	fma.rn.f32 	%f1836, %f1721, %f1704, %f1835;
	ld.shared.f32 	%f1837, [%r82+3200];
	fma.rn.f32 	%f1838, %f1837, %f266, %f1836;
	ld.shared.f32 	%f1839, [%r82+3204];
	fma.rn.f32 	%f1840, %f1839, %f1709, %f1838;
	ld.shared.f32 	%f1841, [%r82+3208];
	fma.rn.f32 	%f1842, %f1841, %f273, %f1840;
	ld.shared.f32 	%f1843, [%r82+3212];
	fma.rn.f32 	%f1844, %f1843, %f1714, %f1842;
	ld.shared.f32 	%f1845, [%r82+3216];
	fma.rn.f32 	%f1846, %f1845, %f280, %f1844;
	ld.shared.f32 	%f1847, [%r82+3220];
	fma.rn.f32 	%f1848, %f1847, %f1719, %f1846;
	ld.shared.f32 	%f1849, [%r82+3224];
	fma.rn.f32 	%f2036, %f1849, %f285, %f1848;
	fma.rn.f32 	%f1850, %f1170, %f1722, %f2035;
	fma.rn.f32 	%f1851, %f1172, %f290, %f1850;
	fma.rn.f32 	%f1852, %f1174, %f1725, %f1851;
	fma.rn.f32 	%f1853, %f1176, %f295, %f1852;
	fma.rn.f32 	%f1854, %f1178, %f1728, %f1853;
	fma.rn.f32 	%f1855, %f1180, %f300, %f1854;
	fma.rn.f32 	%f1856, %f1182, %f1731, %f1855;
	fma.rn.f32 	%f1857, %f1273, %f305, %f1856;
	fma.rn.f32 	%f1858, %f1275, %f1734, %f1857;
	fma.rn.f32 	%f1859, %f1277, %f310, %f1858;
	fma.rn.f32 	%f1860, %f1279, %f1737, %f1859;
	fma.rn.f32 	%f1861, %f1281, %f315, %f1860;
	fma.rn.f32 	%f1862, %f1283, %f1740, %f1861;
	fma.rn.f32 	%f1863, %f1285, %f320, %f1862;
	fma.rn.f32 	%f1864, %f1376, %f1743, %f1863;
	fma.rn.f32 	%f1865, %f1378, %f325, %f1864;
	fma.rn.f32 	%f1866, %f1380, %f1746, %f1865;
	fma.rn.f32 	%f1867, %f1382, %f330, %f1866;
	fma.rn.f32 	%f1868, %f1384, %f1749, %f1867;
	fma.rn.f32 	%f1869, %f1386, %f335, %f1868;
	fma.rn.f32 	%f1870, %f1388, %f1752, %f1869;
	fma.rn.f32 	%f1871, %f1479, %f340, %f1870;
	fma.rn.f32 	%f1872, %f1481, %f1755, %f1871;
	fma.rn.f32 	%f1873, %f1483, %f345, %f1872;
	fma.rn.f32 	%f1874, %f1485, %f1758, %f1873;
	fma.rn.f32 	%f1875, %f1487, %f350, %f1874;
	fma.rn.f32 	%f1876, %f1489, %f1761, %f1875;
	fma.rn.f32 	%f1877, %f1491, %f355, %f1876;
	fma.rn.f32 	%f1878, %f1593, %f1764, %f1877;
	fma.rn.f32 	%f1879, %f1595, %f360, %f1878;
	fma.rn.f32 	%f1880, %f1597, %f1767, %f1879;
	fma.rn.f32 	%f1881, %f1599, %f365, %f1880;
	fma.rn.f32 	%f1882, %f1601, %f1770, %f1881;
	fma.rn.f32 	%f1883, %f1603, %f370, %f1882;
	fma.rn.f32 	%f1884, %f1605, %f1773, %f1883;
	fma.rn.f32 	%f1885, %f1706, %f375, %f1884;
	fma.rn.f32 	%f1886, %f1708, %f1776, %f1885;
	fma.rn.f32 	%f1887, %f1711, %f380, %f1886;
	fma.rn.f32 	%f1888, %f1713, %f1779, %f1887;
	fma.rn.f32 	%f1889, %f1716, %f385, %f1888;
	fma.rn.f32 	%f1890, %f1718, %f1782, %f1889;
	fma.rn.f32 	%f1891, %f1721, %f390, %f1890;
	fma.rn.f32 	%f1892, %f1837, %f1785, %f1891;
	fma.rn.f32 	%f1893, %f1839, %f395, %f1892;
	fma.rn.f32 	%f1894, %f1841, %f1788, %f1893;
	fma.rn.f32 	%f1895, %f1843, %f400, %f1894;
	fma.rn.f32 	%f1896, %f1845, %f1791, %f1895;
	fma.rn.f32 	%f1897, %f1847, %f405, %f1896;
	fma.rn.f32 	%f2035, %f1849, %f1794, %f1897;
	fma.rn.f32 	%f1898, %f1273, %f119, %f2034;
	fma.rn.f32 	%f1899, %f1275, %f1541, %f1898;
	fma.rn.f32 	%f1900, %f1277, %f126, %f1899;
	fma.rn.f32 	%f1901, %f1279, %f1544, %f1900;
	fma.rn.f32 	%f1902, %f1281, %f133, %f1901;
	fma.rn.f32 	%f1903, %f1283, %f1547, %f1902;
	fma.rn.f32 	%f1904, %f1285, %f140, %f1903;
	fma.rn.f32 	%f1905, %f1376, %f1550, %f1904;
	fma.rn.f32 	%f1906, %f1378, %f147, %f1905;
	fma.rn.f32 	%f1907, %f1380, %f1553, %f1906;
	fma.rn.f32 	%f1908, %f1382, %f154, %f1907;
	fma.rn.f32 	%f1909, %f1384, %f1556, %f1908;
	fma.rn.f32 	%f1910, %f1386, %f161, %f1909;
	fma.rn.f32 	%f1911, %f1388, %f1559, %f1910;
	fma.rn.f32 	%f1912, %f1479, %f168, %f1911;
	fma.rn.f32 	%f1913, %f1481, %f1562, %f1912;
	fma.rn.f32 	%f1914, %f1483, %f175, %f1913;
	fma.rn.f32 	%f1915, %f1485, %f1565, %f1914;
	fma.rn.f32 	%f1916, %f1487, %f182, %f1915;
	fma.rn.f32 	%f1917, %f1489, %f1568, %f1916;
	fma.rn.f32 	%f1918, %f1491, %f189, %f1917;
	fma.rn.f32 	%f1919, %f1593, %f1571, %f1918;
	fma.rn.f32 	%f1920, %f1595, %f196, %f1919;
	fma.rn.f32 	%f1921, %f1597, %f1677, %f1920;
	fma.rn.f32 	%f1922, %f1599, %f203, %f1921;
	fma.rn.f32 	%f1923, %f1601, %f1680, %f1922;
	fma.rn.f32 	%f1924, %f1603, %f210, %f1923;
	fma.rn.f32 	%f1925, %f1605, %f1683, %f1924;
	fma.rn.f32 	%f1926, %f1706, %f217, %f1925;
	fma.rn.f32 	%f1927, %f1708, %f1686, %f1926;
	fma.rn.f32 	%f1928, %f1711, %f224, %f1927;
	fma.rn.f32 	%f1929, %f1713, %f1689, %f1928;
	fma.rn.f32 	%f1930, %f1716, %f231, %f1929;
	fma.rn.f32 	%f1931, %f1718, %f1692, %f1930;
	fma.rn.f32 	%f1932, %f1721, %f238, %f1931;
	fma.rn.f32 	%f1933, %f1837, %f1695, %f1932;
	fma.rn.f32 	%f1934, %f1839, %f245, %f1933;
	fma.rn.f32 	%f1935, %f1841, %f1698, %f1934;
	fma.rn.f32 	%f1936, %f1843, %f252, %f1935;
	fma.rn.f32 	%f1937, %f1845, %f1701, %f1936;
	fma.rn.f32 	%f1938, %f1847, %f259, %f1937;
	fma.rn.f32 	%f1939, %f1849, %f1704, %f1938;
	ld.shared.f32 	%f1940, [%r82+3360];
	fma.rn.f32 	%f1941, %f1940, %f266, %f1939;
	ld.shared.f32 	%f1942, [%r82+3364];
	fma.rn.f32 	%f1943, %f1942, %f1709, %f1941;
	ld.shared.f32 	%f1944, [%r82+3368];
	fma.rn.f32 	%f1945, %f1944, %f273, %f1943;
	ld.shared.f32 	%f1946, [%r82+3372];
	fma.rn.f32 	%f1947, %f1946, %f1714, %f1945;
	ld.shared.f32 	%f1948, [%r82+3376];
	fma.rn.f32 	%f1949, %f1948, %f280, %f1947;
	ld.shared.f32 	%f1950, [%r82+3380];
	fma.rn.f32 	%f1951, %f1950, %f1719, %f1949;
	ld.shared.f32 	%f1952, [%r82+3384];
	fma.rn.f32 	%f2034, %f1952, %f285, %f1951;
	fma.rn.f32 	%f1953, %f1273, %f1722, %f2033;
	fma.rn.f32 	%f1954, %f1275, %f290, %f1953;
	fma.rn.f32 	%f1955, %f1277, %f1725, %f1954;
	fma.rn.f32 	%f1956, %f1279, %f295, %f1955;
	fma.rn.f32 	%f1957, %f1281, %f1728, %f1956;
	fma.rn.f32 	%f1958, %f1283, %f300, %f1957;
	fma.rn.f32 	%f1959, %f1285, %f1731, %f1958;
	fma.rn.f32 	%f1960, %f1376, %f305, %f1959;
	fma.rn.f32 	%f1961, %f1378, %f1734, %f1960;
	fma.rn.f32 	%f1962, %f1380, %f310, %f1961;
	fma.rn.f32 	%f1963, %f1382, %f1737, %f1962;
	fma.rn.f32 	%f1964, %f1384, %f315, %f1963;
	fma.rn.f32 	%f1965, %f1386, %f1740, %f1964;
	fma.rn.f32 	%f1966, %f1388, %f320, %f1965;
	fma.rn.f32 	%f1967, %f1479, %f1743, %f1966;
	fma.rn.f32 	%f1968, %f1481, %f325, %f1967;
	fma.rn.f32 	%f1969, %f1483, %f1746, %f1968;
	fma.rn.f32 	%f1970, %f1485, %f330, %f1969;
	fma.rn.f32 	%f1971, %f1487, %f1749, %f1970;
	fma.rn.f32 	%f1972, %f1489, %f335, %f1971;
	fma.rn.f32 	%f1973, %f1491, %f1752, %f1972;
	fma.rn.f32 	%f1974, %f1593, %f340, %f1973;
	fma.rn.f32 	%f1975, %f1595, %f1755, %f1974;
	fma.rn.f32 	%f1976, %f1597, %f345, %f1975;
	fma.rn.f32 	%f1977, %f1599, %f1758, %f1976;
	fma.rn.f32 	%f1978, %f1601, %f350, %f1977;
	fma.rn.f32 	%f1979, %f1603, %f1761, %f1978;
	fma.rn.f32 	%f1980, %f1605, %f355, %f1979;
	fma.rn.f32 	%f1981, %f1706, %f1764, %f1980;
	fma.rn.f32 	%f1982, %f1708, %f360, %f1981;
	fma.rn.f32 	%f1983, %f1711, %f1767, %f1982;
	fma.rn.f32 	%f1984, %f1713, %f365, %f1983;
	fma.rn.f32 	%f1985, %f1716, %f1770, %f1984;
	fma.rn.f32 	%f1986, %f1718, %f370, %f1985;
	fma.rn.f32 	%f1987, %f1721, %f1773, %f1986;
	fma.rn.f32 	%f1988, %f1837, %f375, %f1987;
	fma.rn.f32 	%f1989, %f1839, %f1776, %f1988;
	fma.rn.f32 	%f1990, %f1841, %f380, %f1989;
	fma.rn.f32 	%f1991, %f1843, %f1779, %f1990;
	fma.rn.f32 	%f1992, %f1845, %f385, %f1991;
	fma.rn.f32 	%f1993, %f1847, %f1782, %f1992;
	fma.rn.f32 	%f1994, %f1849, %f390, %f1993;
	fma.rn.f32 	%f1995, %f1940, %f1785, %f1994;
	fma.rn.f32 	%f1996, %f1942, %f395, %f1995;
	fma.rn.f32 	%f1997, %f1944, %f1788, %f1996;
	fma.rn.f32 	%f1998, %f1946, %f400, %f1997;
	fma.rn.f32 	%f1999, %f1948, %f1791, %f1998;
	fma.rn.f32 	%f2000, %f1950, %f405, %f1999;
	fma.rn.f32 	%f2033, %f1952, %f1794, %f2000;
	bar.sync 	0;
	add.s32 	%r476, %r476, %r311;
	add.s32 	%r475, %r475, 1;
	setp.ne.s32 	%p2, %r475, 0;
	mul.lo.s32 	%r231, %r310, %r308;
	add.s32 	%r474, %r474, %r231;
	add.s32 	%r473, %r473, %r231;
	add.s32 	%r472, %r472, %r231;
	@%p2 bra 	$L__BB5_2;
$L__BB5_3:
	ld.param.u32 	%r376, [_Z33convolution_shared_with_reductionIf6float4Li3ELi32ELi2ELi2ELi2ELi16EEvPT_S2_S2_iiiiiiiii_param_10];
	ld.param.u32 	%r344, [_Z33convolution_shared_with_reductionIf6float4Li3ELi32ELi2ELi2ELi2ELi16EEvPT_S2_S2_iiiiiiiii_param_9];
	ld.param.u32 	%r312, [_Z33convolution_shared_with_reductionIf6float4Li3ELi32ELi2ELi2ELi2ELi16EEvPT_S2_S2_iiiiiiiii_param_8];
	ld.param.u64 	%rd130, [_Z33convolution_shared_with_reductionIf6float4Li3ELi32ELi2ELi2ELi2ELi16EEvPT_S2_S2_iiiiiiiii_param_2];
	cvta.to.global.u64 	%rd1, %rd130;
	mov.u32 	%r232, %tid.y;
	shl.b32 	%r233, %r232, 4;
	mov.u32 	%r234, %ctaid.y;
	shl.b32 	%r235, %r234, 5;
	add.s32 	%r236, %r235, %r233;
	mov.u32 	%r237, %ctaid.z;
	shl.b32 	%r238, %r237, 2;
	mov.u32 	%r239, %tid.z;
	shl.b32 	%r240, %r239, 1;
	add.s32 	%r23, %r238, %r240;
	mov.u32 	%r241, %tid.x;
	mov.u32 	%r242, %ctaid.x;
	shl.b32 	%r243, %r242, 5;
	add.s32 	%r24, %r243, %r241;
	setp.ge.u32 	%p3, %r24, %r344;
	setp.ge.s32 	%p4, %r236, %r376;
	setp.ge.s32 	%p5, %r23, %r312;
	or.pred  	%p6, %p5, %p4;
	or.pred  	%p7, %p3, %p6;
	@%p7 bra 	$L__BB5_5;
	ld.param.u32 	%r440, [_Z33convolution_shared_with_reductionIf6float4Li3ELi32ELi2ELi2ELi2ELi16EEvPT_S2_S2_iiiiiiiii_param_11];
	ld.param.u32 	%r377, [_Z33convolution_shared_with_reductionIf6float4Li3ELi32ELi2ELi2ELi2ELi16EEvPT_S2_S2_iiiiiiiii_param_10];
	mad.lo.s32 	%r244, %r23, %r377, %r236;
	mad.lo.s32 	%r245, %r244, %r440, %r24;
	mul.wide.s32 	%rd64, %r245, 4;
	add.s64 	%rd65, %rd1, %rd64;
	st.global.f32 	[%rd65], %f2064;
$L__BB5_5:
	ld.param.u32 	%r378, [_Z33convolution_shared_with_reductionIf6float4Li3ELi32ELi2ELi2ELi2ELi16EEvPT_S2_S2_iiiiiiiii_param_10];
	ld.param.u32 	%r345, [_Z33convolution_shared_with_reductionIf6float4Li3ELi32ELi2ELi2ELi2ELi16EEvPT_S2_S2_iiiiiiiii_param_9];
	ld.param.u32 	%r313, [_Z33convolution_shared_with_reductionIf6float4Li3ELi32ELi2ELi2ELi2ELi16EEvPT_S2_S2_iiiiiiiii_param_8];
	setp.ge.s32 	%p8, %r236, %r378;
	setp.ge.u32 	%p9, %r24, %r345;
	add.s32 	%r25, %r23, 1;
	setp.ge.s32 	%p10, %r25, %r313;
	or.pred  	%p11, %p10, %p8;
	or.pred  	%p12, %p9, %p11;
	@%p12 bra 	$L__BB5_7;
	ld.param.u32 	%r441, [_Z33convolution_shared_with_reductionIf6float4Li3ELi32ELi2ELi2ELi2ELi16EEvPT_S2_S2_iiiiiiiii_param_11];
	ld.param.u32 	%r379, [_Z33convolution_shared_with_reductionIf6float4Li3ELi32ELi2ELi2ELi2ELi16EEvPT_S2_S2_iiiiiiiii_param_10];
	mad.lo.s32 	%r246, %r25, %r379, %r236;
	mad.lo.s32 	%r247, %r246, %r441, %r24;
	mul.wide.s32 	%rd66, %r247, 4;
	add.s64 	%rd67, %rd1, %rd66;
	st.global.f32 	[%rd67], %f2063;
$L__BB5_7:
	ld.param.u32 	%r380, [_Z33convolution_shared_with_reductionIf6float4Li3ELi32ELi2ELi2ELi2ELi16EEvPT_S2_S2_iiiiiiiii_param_10];
	ld.param.u32 	%r346, [_Z33convolution_shared_with_reductionIf6float4Li3ELi32ELi2ELi2ELi2ELi16EEvPT_S2_S2_iiiiiiiii_param_9];
	ld.param.u32 	%r314, [_Z33convolution_shared_with_reductionIf6float4Li3ELi32ELi2ELi2ELi2ELi16EEvPT_S2_S2_iiiiiiiii_param_8];
	setp.ge.s32 	%p13, %r23, %r314;
	setp.ge.u32 	%p14, %r24, %r346;
	add.s32 	%r26, %r236, 1;
	setp.ge.s32 	%p15, %r26, %r380;
	or.pred  	%p16, %p13, %p15;
	or.pred  	%p17, %p14, %p16;
	@%p17 bra 	$L__BB5_9;
	ld.param.u32 	%r442, [_Z33convolution_shared_with_reductionIf6float4Li3ELi32ELi2ELi2ELi2ELi16EEvPT_S2_S2_iiiiiiiii_param_11];
	ld.param.u32 	%r381, [_Z33convolution_shared_with_reductionIf6float4Li3ELi32ELi2ELi2ELi2ELi16EEvPT_S2_S2_iiiiiiiii_param_10];
	mad.lo.s32 	%r248, %r23, %r381, %r26;
	mad.lo.s32 	%r249, %r248, %r442, %r24;
	mul.wide.s32 	%rd68, %r249, 4;
	add.s64 	%rd69, %rd1, %rd68;
	st.global.f32 	[%rd69], %f2062;
$L__BB5_9:
	ld.param.u32 	%r382, [_Z33convolution_shared_with_reductionIf6float4Li3ELi32ELi2ELi2ELi2ELi16EEvPT_S2_S2_iiiiiiiii_param_10];
	ld.param.u32 	%r347, [_Z33convolution_shared_with_reductionIf6float4Li3ELi32ELi2ELi2ELi2ELi16EEvPT_S2_S2_iiiiiiiii_param_9];
	ld.param.u32 	%r315, [_Z33convolution_shared_with_reductionIf6float4Li3ELi32ELi2ELi2ELi2ELi16EEvPT_S2_S2_iiiiiiiii_param_8];
	setp.ge.s32 	%p18, %r26, %r382;
	setp.ge.s32 	%p19, %r25, %r315;
	setp.ge.u32 	%p20, %r24, %r347;
	or.pred  	%p21, %p19, %p18;
	or.pred  	%p22, %p20, %p21;
	@%p22 bra 	$L__BB5_11;
	ld.param.u32 	%r443, [_Z33convolution_shared_with_reductionIf6float4Li3ELi32ELi2ELi2ELi2ELi16EEvPT_S2_S2_iiiiiiiii_param_11];
	ld.param.u32 	%r383, [_Z33convolution_shared_with_reductionIf6float4Li3ELi32ELi2ELi2ELi2ELi16EEvPT_S2_S2_iiiiiiiii_param_10];
	mad.lo.s32 	%r250, %r25, %r383, %r26;
	mad.lo.s32 	%r251, %r250, %r443, %r24;
	mul.wide.s32 	%rd70, %r251, 4;
	add.s64 	%rd71, %rd1, %rd70;
	st.global.f32 	[%rd71], %f2061;
$L__BB5_11:
	ld.param.u32 	%r384, [_Z33convolution_shared_with_reductionIf6float4Li3ELi32ELi2ELi2ELi2ELi16EEvPT_S2_S2_iiiiiiiii_param_10];
	ld.param.u32 	%r348, [_Z33convolution_shared_with_reductionIf6float4Li3ELi32ELi2ELi2ELi2ELi16EEvPT_S2_S2_iiiiiiiii_param_9];
	ld.param.u32 	%r316, [_Z33convolution_shared_with_reductionIf6float4Li3ELi32ELi2ELi2ELi2ELi16EEvPT_S2_S2_iiiiiiiii_param_8];
	setp.ge.s32 	%p23, %r23, %r316;
	setp.ge.u32 	%p24, %r24, %r348;
	add.s32 	%r27, %r236, 2;
	setp.ge.s32 	%p25, %r27, %r384;
	or.pred  	%p26, %p23, %p25;
	or.pred  	%p27, %p24, %p26;
	@%p27 bra 	$L__BB5_13;
	ld.param.u32 	%r444, [_Z33convolution_shared_with_reductionIf6float4Li3ELi32ELi2ELi2ELi2ELi16EEvPT_S2_S2_iiiiiiiii_param_11];
	ld.param.u32 	%r385, [_Z33convolution_shared_with_reductionIf6float4Li3ELi32ELi2ELi2ELi2ELi16EEvPT_S2_S2_iiiiiiiii_param_10];
	mad.lo.s32 	%r252, %r23, %r385, %r27;
	mad.lo.s32 	%r253, %r252, %r444, %r24;
	mul.wide.s32 	%rd72, %r253, 4;
	add.s64 	%rd73, %rd1, %rd72;
	st.global.f32 	[%rd73], %f2060;
$L__BB5_13:
	ld.param.u32 	%r386, [_Z33convolution_shared_with_reductionIf6float4Li3ELi32ELi2ELi2ELi2ELi16EEvPT_S2_S2_iiiiiiiii_param_10];
	ld.param.u32 	%r349, [_Z33convolution_shared_with_reductionIf6float4Li3ELi32ELi2ELi2ELi2ELi16EEvPT_S2_S2_iiiiiiiii_param_9];
	ld.param.u32 	%r317, [_Z33convolution_shared_with_reductionIf6float4Li3ELi32ELi2ELi2ELi2ELi16EEvPT_S2_S2_iiiiiiiii_param_8];
	setp.ge.s32 	%p28, %r27, %r386;
	setp.ge.s32 	%p29, %r25, %r317;
	setp.ge.u32 	%p30, %r24, %r349;
	or.pred  	%p31, %p29, %p28;
	or.pred  	%p32, %p30, %p31;
	@%p32 bra 	$L__BB5_15;
	ld.param.u32 	%r445, [_Z33convolution_shared_with_reductionIf6float4Li3ELi32ELi2ELi2ELi2ELi16EEvPT_S2_S2_iiiiiiiii_param_11];
	ld.param.u32 	%r387, [_Z33convolution_shared_with_reductionIf6float4Li3ELi32ELi2ELi2ELi2ELi16EEvPT_S2_S2_iiiiiiiii_param_10];
	mad.lo.s32 	%r254, %r25, %r387, %r27;
	mad.lo.s32 	%r255, %r254, %r445, %r24;
	mul.wide.s32 	%rd74, %r255, 4;
	add.s64 	%rd75, %rd1, %rd74;
	st.global.f32 	[%rd75], %f2059;
$L__BB5_15:
	ld.param.u32 	%r388, [_Z33convolution_shared_with_reductionIf6float4Li3ELi32ELi2ELi2ELi2ELi16EEvPT_S2_S2_iiiiiiiii_param_10];
	ld.param.u32 	%r350, [_Z33convolution_shared_with_reductionIf6float4Li3ELi32ELi2ELi2ELi2ELi16EEvPT_S2_S2_iiiiiiiii_param_9];
	ld.param.u32 	%r318, [_Z33convolution_shared_with_reductionIf6float4Li3ELi32ELi2ELi2ELi2ELi16EEvPT_S2_S2_iiiiiiiii_param_8];
	setp.ge.s32 	%p33, %r23, %r318;
	setp.ge.u32 	%p34, %r24, %r350;
	add.s32 	%r28, %r236, 3;
	setp.ge.s32 	%p35, %r28, %r388;
	or.pred  	%p36, %p33, %p35;
	or.pred  	%p37, %p34, %p36;
	@%p37 bra 	$L__BB5_17;
	ld.param.u32 	%r446, [_Z33convolution_shared_with_reductionIf6float4Li3ELi32ELi2ELi2ELi2ELi16EEvPT_S2_S2_iiiiiiiii_param_11];
	ld.param.u32 	%r389, [_Z33convolution_shared_with_reductionIf6float4Li3ELi32ELi2ELi2ELi2ELi16EEvPT_S2_S2_iiiiiiiii_param_10];
	mad.lo.s32 	%r256, %r23, %r389, %r28;
	mad.lo.s32 	%r257, %r256, %r446, %r24;
	mul.wide.s32 	%rd76, %r257, 4;
	add.s64 	%rd77, %rd1, %rd76;
	st.global.f32 	[%rd77], %f2058;
$L__BB5_17:
	ld.param.u32 	%r390, [_Z33convolution_shared_with_reductionIf6float4Li3ELi32ELi2ELi2ELi2ELi16EEvPT_S2_S2_iiiiiiiii_param_10];
	ld.param.u32 	%r351, [_Z33convolution_shared_with_reductionIf6float4Li3ELi32ELi2ELi2ELi2ELi16EEvPT_S2_S2_iiiiiiiii_param_9];
	ld.param.u32 	%r319, [_Z33convolution_shared_with_reductionIf6float4Li3ELi32ELi2ELi2ELi2ELi16EEvPT_S2_S2_iiiiiiiii_param_8];
	setp.ge.s32 	%p38, %r28, %r390;
	setp.ge.s32 	%p39, %r25, %r319;
	setp.ge.u32 	%p40, %r24, %r351;
	or.pred  	%p41, %p39, %p38;
	or.pred  	%p42, %p40, %p41;
	@%p42 bra 	$L__BB5_19;
	ld.param.u32 	%r447, [_Z33convolution_shared_with_reductionIf6float4Li3ELi32ELi2ELi2ELi2ELi16EEvPT_S2_S2_iiiiiiiii_param_11];
	ld.param.u32 	%r391, [_Z33convolution_shared_with_reductionIf6float4Li3ELi32ELi2ELi2ELi2ELi16EEvPT_S2_S2_iiiiiiiii_param_10];
	mad.lo.s32 	%r258, %r25, %r391, %r28;
	mad.lo.s32 	%r259, %r258, %r447, %r24;
	mul.wide.s32 	%rd78, %r259, 4;
	add.s64 	%rd79, %rd1, %rd78;
	st.global.f32 	[%rd79], %f2057;
$L__BB5_19:
	ld.param.u32 	%r392, [_Z33convolution_shared_with_reductionIf6float4Li3ELi32ELi2ELi2ELi2ELi16EEvPT_S2_S2_iiiiiiiii_param_10];
	ld.param.u32 	%r352, [_Z33convolution_shared_with_reductionIf6float4Li3ELi32ELi2ELi2ELi2ELi16EEvPT_S2_S2_iiiiiiiii_param_9];
	ld.param.u32 	%r320, [_Z33convolution_shared_with_reductionIf6float4Li3ELi32ELi2ELi2ELi2ELi16EEvPT_S2_S2_iiiiiiiii_param_8];
	setp.ge.s32 	%p43, %r23, %r320;
	setp.ge.u32 	%p44, %r24, %r352;
	add.s32 	%r29, %r236, 4;
	setp.ge.s32 	%p45, %r29, %r392;
	or.pred  	%p46, %p43, %p45;
	or.pred  	%p47, %p44, %p46;
	@%p47 bra 	$L__BB5_21;
	ld.param.u32 	%r448, [_Z33convolution_shared_with_reductionIf6float4Li3ELi32ELi2ELi2ELi2ELi16EEvPT_S2_S2_iiiiiiiii_param_11];
	ld.param.u32 	%r393, [_Z33convolution_shared_with_reductionIf6float4Li3ELi32ELi2ELi2ELi2ELi16EEvPT_S2_S2_iiiiiiiii_param_10];
	mad.lo.s32 	%r260, %r23, %r393, %r29;
	mad.lo.s32 	%r261, %r260, %r448, %r24;
	mul.wide.s32 	%rd80, %r261, 4;
	add.s64 	%rd81, %rd1, %rd80;
	st.global.f32 	[%rd81], %f2056;
$L__BB5_21:
	ld.param.u32 	%r394, [_Z33convolution_shared_with_reductionIf6float4Li3ELi32ELi2ELi2ELi2ELi16EEvPT_S2_S2_iiiiiiiii_param_10];
	ld.param.u32 	%r353, [_Z33convolution_shared_with_reductionIf6float4Li3ELi32ELi2ELi2ELi2ELi16EEvPT_S2_S2_iiiiiiiii_param_9];
	ld.param.u32 	%r321, [_Z33convolution_shared_with_reductionIf6float4Li3ELi32ELi2ELi2ELi2ELi16EEvPT_S2_S2_iiiiiiiii_param_8];
	setp.ge.s32 	%p48, %r29, %r394;
	setp.ge.s32 	%p49, %r25, %r321;
	setp.ge.u32 	%p50, %r24, %r353;
	or.pred  	%p51, %p49, %p48;
	or.pred  	%p52, %p50, %p51;
	@%p52 bra 	$L__BB5_23;
	ld.param.u32 	%r449, [_Z33convolution_shared_with_reductionIf6float4Li3ELi32ELi2ELi2ELi2ELi16EEvPT_S2_S2_iiiiiiiii_param_11];
	ld.param.u32 	%r395, [_Z33convolution_shared_with_reductionIf6float4Li3ELi32ELi2ELi2ELi2ELi16EEvPT_S2_S2_iiiiiiiii_param_10];
	mad.lo.s32 	%r262, %r25, %r395, %r29;
	mad.lo.s32 	%r263, %r262, %r449, %r24;
	mul.wide.s32 	%rd82, %r263, 4;
	add.s64 	%rd83, %rd1, %rd82;
	st.global.f32 	[%rd83], %f2055;
$L__BB5_23:
	ld.param.u32 	%r396, [_Z33convolution_shared_with_reductionIf6float4Li3ELi32ELi2ELi2ELi2ELi16EEvPT_S2_S2_iiiiiiiii_param_10];
	ld.param.u32 	%r354, [_Z33convolution_shared_with_reductionIf6float4Li3ELi32ELi2ELi2ELi2ELi16EEvPT_S2_S2_iiiiiiiii_param_9];
	ld.param.u32 	%r322, [_Z33convolution_shared_with_reductionIf6float4Li3ELi32ELi2ELi2ELi2ELi16EEvPT_S2_S2_iiiiiiiii_param_8];
	setp.ge.s32 	%p53, %r23, %r322;
	setp.ge.u32 	%p54, %r24, %r354;
	add.s32 	%r30, %r236, 5;
	setp.ge.s32 	%p55, %r30, %r396;
	or.pred  	%p56, %p53, %p55;
	or.pred  	%p57, %p54, %p56;
	@%p57 bra 	$L__BB5_25;
	ld.param.u32 	%r450, [_Z33convolution_shared_with_reductionIf6float4Li3ELi32ELi2ELi2ELi2ELi16EEvPT_S2_S2_iiiiiiiii_param_11];
	ld.param.u32 	%r397, [_Z33convolution_shared_with_reductionIf6float4Li3ELi32ELi2ELi2ELi2ELi16EEvPT_S2_S2_iiiiiiiii_param_10];
	mad.lo.s32 	%r264, %r23, %r397, %r30;
	mad.lo.s32 	%r265, %r264, %r450, %r24;
	mul.wide.s32 	%rd84, %r265, 4;
	add.s64 	%rd85, %rd1, %rd84;
	st.global.f32 	[%rd85], %f2054;
$L__BB5_25:
	ld.param.u32 	%r398, [_Z33convolution_shared_with_reductionIf6float4Li3ELi32ELi2ELi2ELi2ELi16EEvPT_S2_S2_iiiiiiiii_param_10];
	ld.param.u32 	%r355, [_Z33convolution_shared_with_reductionIf6float4Li3ELi32ELi2ELi2ELi2ELi16EEvPT_S2_S2_iiiiiiiii_param_9];
	ld.param.u32 	%r323, [_Z33convolution_shared_with_reductionIf6float4Li3ELi32ELi2ELi2ELi2ELi16EEvPT_S2_S2_iiiiiiiii_param_8];
	setp.ge.s32 	%p58, %r30, %r398;
	setp.ge.s32 	%p59, %r25, %r323;
	setp.ge.u32 	%p60, %r24, %r355;
	or.pred  	%p61, %p59, %p58;
	or.pred  	%p62, %p60, %p61;
	@%p62 bra 	$L__BB5_27;
	ld.param.u32 	%r451, [_Z33convolution_shared_with_reductionIf6float4Li3ELi32ELi2ELi2ELi2ELi16EEvPT_S2_S2_iiiiiiiii_param_11];
	ld.param.u32 	%r399, [_Z33convolution_shared_with_reductionIf6float4Li3ELi32ELi2ELi2ELi2ELi16EEvPT_S2_S2_iiiiiiiii_param_10];
	mad.lo.s32 	%r266, %r25, %r399, %r30;
	mad.lo.s32 	%r267, %r266, %r451, %r24;
	mul.wide.s32 	%rd86, %r267, 4;
	add.s64 	%rd87, %rd1, %rd86;
	st.global.f32 	[%rd87], %f2053;
$L__BB5_27:
	ld.param.u32 	%r400, [_Z33convolution_shared_with_reductionIf6float4Li3ELi32ELi2ELi2ELi2ELi16EEvPT_S2_S2_iiiiiiiii_param_10];
	ld.param.u32 	%r356, [_Z33convolution_shared_with_reductionIf6float4Li3ELi32ELi2ELi2ELi2ELi16EEvPT_S2_S2_iiiiiiiii_param_9];
	ld.param.u32 	%r324, [_Z33convolution_shared_with_reductionIf6float4Li3ELi32ELi2ELi2ELi2ELi16EEvPT_S2_S2_iiiiiiiii_param_8];
	setp.ge.s32 	%p63, %r23, %r324;
	setp.ge.u32 	%p64, %r24, %r356;
	add.s32 	%r31, %r236, 6;
	setp.ge.s32 	%p65, %r31, %r400;
	or.pred  	%p66, %p63, %p65;
	or.pred  	%p67, %p64, %p66;
	@%p67 bra 	$L__BB5_29;
	ld.param.u32 	%r452, [_Z33convolution_shared_with_reductionIf6float4Li3ELi32ELi2ELi2ELi2ELi16EEvPT_S2_S2_iiiiiiiii_param_11];
	ld.param.u32 	%r401, [_Z33convolution_shared_with_reductionIf6float4Li3ELi32ELi2ELi2ELi2ELi16EEvPT_S2_S2_iiiiiiiii_param_10];
	mad.lo.s32 	%r268, %r23, %r401, %r31;
	mad.lo.s32 	%r269, %r268, %r452, %r24;
	mul.wide.s32 	%rd88, %r269, 4;
	add.s64 	%rd89, %rd1, %rd88;
	st.global.f32 	[%rd89], %f2052;
$L__BB5_29:
	ld.param.u32 	%r402, [_Z33convolution_shared_with_reductionIf6float4Li3ELi32ELi2ELi2ELi2ELi16EEvPT_S2_S2_iiiiiiiii_param_10];
	ld.param.u32 	%r357, [_Z33convolution_shared_with_reductionIf6float4Li3ELi32ELi2ELi2ELi2ELi16EEvPT_S2_S2_iiiiiiiii_param_9];
	ld.param.u32 	%r325, [_Z33convolution_shared_with_reductionIf6float4Li3ELi32ELi2ELi2ELi2ELi16EEvPT_S2_S2_iiiiiiiii_param_8];
	setp.ge.s32 	%p68, %r31, %r402;
	setp.ge.s32 	%p69, %r25, %r325;
	setp.ge.u32 	%p70, %r24, %r357;
	or.pred  	%p71, %p69, %p68;
	or.pred  	%p72, %p70, %p71;
	@%p72 bra 	$L__BB5_31;
	ld.param.u32 	%r453, [_Z33convolution_shared_with_reductionIf6float4Li3ELi32ELi2ELi2ELi2ELi16EEvPT_S2_S2_iiiiiiiii_param_11];
	ld.param.u32 	%r403, [_Z33convolution_shared_with_reductionIf6float4Li3ELi32ELi2ELi2ELi2ELi16EEvPT_S2_S2_iiiiiiiii_param_10];
	mad.lo.s32 	%r270, %r25, %r403, %r31;
	mad.lo.s32 	%r271, %r270, %r453, %r24;
	mul.wide.s32 	%rd90, %r271, 4;
	add.s64 	%rd91, %rd1, %rd90;
	st.global.f32 	[%rd91], %f2051;
$L__BB5_31:
	ld.param.u32 	%r404, [_Z33convolution_shared_with_reductionIf6float4Li3ELi32ELi2ELi2ELi2ELi16EEvPT_S2_S2_iiiiiiiii_param_10];
	ld.param.u32 	%r358, [_Z33convolution_shared_with_reductionIf6float4Li3ELi32ELi2ELi2ELi2ELi16EEvPT_S2_S2_iiiiiiiii_param_9];
	ld.param.u32 	%r326, [_Z33convolution_shared_with_reductionIf6float4Li3ELi32ELi2ELi2ELi2ELi16EEvPT_S2_S2_iiiiiiiii_param_8];
	setp.ge.s32 	%p73, %r23, %r326;
	setp.ge.u32 	%p74, %r24, %r358;
	add.s32 	%r32, %r236, 7;
	setp.ge.s32 	%p75, %r32, %r404;
	or.pred  	%p76, %p73, %p75;
	or.pred  	%p77, %p74, %p76;
	@%p77 bra 	$L__BB5_33;
	ld.param.u32 	%r454, [_Z33convolution_shared_with_reductionIf6float4Li3ELi32ELi2ELi2ELi2ELi16EEvPT_S2_S2_iiiiiiiii_param_11];
	ld.param.u32 	%r405, [_Z33convolution_shared_with_reductionIf6float4Li3ELi32ELi2ELi2ELi2ELi16EEvPT_S2_S2_iiiiiiiii_param_10];
	mad.lo.s32 	%r272, %r23, %r405, %r32;
	mad.lo.s32 	%r273, %r272, %r454, %r24;
	mul.wide.s32 	%rd92, %r273, 4;
	add.s64 	%rd93, %rd1, %rd92;
	st.global.f32 	[%rd93], %f2050;
$L__BB5_33:
	ld.param.u32 	%r406, [_Z33convolution_shared_with_reductionIf6float4Li3ELi32ELi2ELi2ELi2ELi16EEvPT_S2_S2_iiiiiiiii_param_10];
	ld.param.u32 	%r359, [_Z33convolution_shared_with_reductionIf6float4Li3ELi32ELi2ELi2ELi2ELi16EEvPT_S2_S2_iiiiiiiii_param_9];
	ld.param.u32 	%r327, [_Z33convolution_shared_with_reductionIf6float4Li3ELi32ELi2ELi2ELi2ELi16EEvPT_S2_S2_iiiiiiiii_param_8];
	setp.ge.s32 	%p78, %r32, %r406;
	setp.ge.s32 	%p79, %r25, %r327;
	setp.ge.u32 	%p80, %r24, %r359;
	or.pred  	%p81, %p79, %p78;
	or.pred  	%p82, %p80, %p81;
	@%p82 bra 	$L__BB5_35;
	ld.param.u32 	%r455, [_Z33convolution_shared_with_reductionIf6float4Li3ELi32ELi2ELi2ELi2ELi16EEvPT_S2_S2_iiiiiiiii_param_11];
	ld.param.u32 	%r407, [_Z33convolution_shared_with_reductionIf6float4Li3ELi32ELi2ELi2ELi2ELi16EEvPT_S2_S2_iiiiiiiii_param_10];
	mad.lo.s32 	%r274, %r25, %r407, %r32;
	mad.lo.s32 	%r275, %r274, %r455, %r24;
	mul.wide.s32 	%rd94, %r275, 4;
	add.s64 	%rd95, %rd1, %rd94;
	st.global.f32 	[%rd95], %f2049;
$L__BB5_35:
	ld.param.u32 	%r408, [_Z33convolution_shared_with_reductionIf6float4Li3ELi32ELi2ELi2ELi2ELi16EEvPT_S2_S2_iiiiiiiii_param_10];
	ld.param.u32 	%r360, [_Z33convolution_shared_with_reductionIf6float4Li3ELi32ELi2ELi2ELi2ELi16EEvPT_S2_S2_iiiiiiiii_param_9];
	ld.param.u32 	%r328, [_Z33convolution_shared_with_reductionIf6float4Li3ELi32ELi2ELi2ELi2ELi16EEvPT_S2_S2_iiiiiiiii_param_8];
	setp.ge.s32 	%p83, %r23, %r328;
	setp.ge.u32 	%p84, %r24, %r360;
	add.s32 	%r33, %r236, 8;
	setp.ge.s32 	%p85, %r33, %r408;
	or.pred  	%p86, %p83, %p85;
	or.pred  	%p87, %p84, %p86;
	@%p87 bra 	$L__BB5_37;
	ld.param.u32 	%r456, [_Z33convolution_shared_with_reductionIf6float4Li3ELi32ELi2ELi2ELi2ELi16EEvPT_S2_S2_iiiiiiiii_param_11];
	ld.param.u32 	%r409, [_Z33convolution_shared_with_reductionIf6float4Li3ELi32ELi2ELi2ELi2ELi16EEvPT_S2_S2_iiiiiiiii_param_10];
	mad.lo.s32 	%r276, %r23, %r409, %r33;
	mad.lo.s32 	%r277, %r276, %r456, %r24;
	mul.wide.s32 	%rd96, %r277, 4;
	add.s64 	%rd97, %rd1, %rd96;
	st.global.f32 	[%rd97], %f2048;
$L__BB5_37:
	ld.param.u32 	%r410, [_Z33convolution_shared_with_reductionIf6float4Li3ELi32ELi2ELi2ELi2ELi16EEvPT_S2_S2_iiiiiiiii_param_10];
	ld.param.u32 	%r361, [_Z33convolution_shared_with_reductionIf6float4Li3ELi32ELi2ELi2ELi2ELi16EEvPT_S2_S2_iiiiiiiii_param_9];
	ld.param.u32 	%r329, [_Z33convolution_shared_with_reductionIf6float4Li3ELi32ELi2ELi2ELi2ELi16EEvPT_S2_S2_iiiiiiiii_param_8];
	setp.ge.s32 	%p88, %r33, %r410;
	setp.ge.s32 	%p89, %r25, %r329;
	setp.ge.u32 	%p90, %r24, %r361;
	or.pred  	%p91, %p89, %p88;
	or.pred  	%p92, %p90, %p91;
	@%p92 bra 	$L__BB5_39;
	ld.param.u32 	%r457, [_Z33convolution_shared_with_reductionIf6float4Li3ELi32ELi2ELi2ELi2ELi16EEvPT_S2_S2_iiiiiiiii_param_11];
	ld.param.u32 	%r411, [_Z33convolution_shared_with_reductionIf6float4Li3ELi32ELi2ELi2ELi2ELi16EEvPT_S2_S2_iiiiiiiii_param_10];
	mad.lo.s32 	%r278, %r25, %r411, %r33;
	mad.lo.s32 	%r279, %r278, %r457, %r24;
	mul.wide.s32 	%rd98, %r279, 4;
	add.s64 	%rd99, %rd1, %rd98;
	st.global.f32 	[%rd99], %f2047;
$L__BB5_39:
	ld.param.u32 	%r412, [_Z33convolution_shared_with_reductionIf6float4Li3ELi32ELi2ELi2ELi2ELi16EEvPT_S2_S2_iiiiiiiii_param_10];
	ld.param.u32 	%r362, [_Z33convolution_shared_with_reductionIf6float4Li3ELi32ELi2ELi2ELi2ELi16EEvPT_S2_S2_iiiiiiiii_param_9];
	ld.param.u32 	%r330, [_Z33convolution_shared_with_reductionIf6float4Li3ELi32ELi2ELi2ELi2ELi16EEvPT_S2_S2_iiiiiiiii_param_8];
	setp.ge.s32 	%p93, %r23, %r330;
	setp.ge.u32 	%p94, %r24, %r362;
	add.s32 	%r34, %r236, 9;
	setp.ge.s32 	%p95, %r34, %r412;
	or.pred  	%p96, %p93, %p95;
	or.pred  	%p97, %p94, %p96;
	@%p97 bra 	$L__BB5_41;
	ld.param.u32 	%r458, [_Z33convolution_shared_with_reductionIf6float4Li3ELi32ELi2ELi2ELi2ELi16EEvPT_S2_S2_iiiiiiiii_param_11];
	ld.param.u32 	%r413, [_Z33convolution_shared_with_reductionIf6float4Li3ELi32ELi2ELi2ELi2ELi16EEvPT_S2_S2_iiiiiiiii_param_10];
	mad.lo.s32 	%r280, %r23, %r413, %r34;
	mad.lo.s32 	%r281, %r280, %r458, %r24;
	mul.wide.s32 	%rd100, %r281, 4;
	add.s64 	%rd101, %rd1, %rd100;
	st.global.f32 	[%rd101], %f2046;
$L__BB5_41:
	ld.param.u32 	%r414, [_Z33convolution_shared_with_reductionIf6float4Li3ELi32ELi2ELi2ELi2ELi16EEvPT_S2_S2_iiiiiiiii_param_10];
	ld.param.u32 	%r363, [_Z33convolution_shared_with_reductionIf6float4Li3ELi32ELi2ELi2ELi2ELi16EEvPT_S2_S2_iiiiiiiii_param_9];
	ld.param.u32 	%r331, [_Z33convolution_shared_with_reductionIf6float4Li3ELi32ELi2ELi2ELi2ELi16EEvPT_S2_S2_iiiiiiiii_param_8];
	setp.ge.s32 	%p98, %r34, %r414;
	setp.ge.s32 	%p99, %r25, %r331;
	setp.ge.u32 	%p100, %r24, %r363;
	or.pred  	%p101, %p99, %p98;
	or.pred  	%p102, %p100, %p101;
	@%p102 bra 	$L__BB5_43;
	ld.param.u32 	%r459, [_Z33convolution_shared_with_reductionIf6float4Li3ELi32ELi2ELi2ELi2ELi16EEvPT_S2_S2_iiiiiiiii_param_11];
	ld.param.u32 	%r415, [_Z33convolution_shared_with_reductionIf6float4Li3ELi32ELi2ELi2ELi2ELi16EEvPT_S2_S2_iiiiiiiii_param_10];
	mad.lo.s32 	%r282, %r25, %r415, %r34;
	mad.lo.s32 	%r283, %r282, %r459, %r24;
	mul.wide.s32 	%rd102, %r283, 4;
	add.s64 	%rd103, %rd1, %rd102;
	st.global.f32 	[%rd103], %f2045;
$L__BB5_43:
	ld.param.u32 	%r416, [_Z33convolution_shared_with_reductionIf6float4Li3ELi32ELi2ELi2ELi2ELi16EEvPT_S2_S2_iiiiiiiii_param_10];
	ld.param.u32 	%r364, [_Z33convolution_shared_with_reductionIf6float4Li3ELi32ELi2ELi2ELi2ELi16EEvPT_S2_S2_iiiiiiiii_param_9];
	ld.param.u32 	%r332, [_Z33convolution_shared_with_reductionIf6float4Li3ELi32ELi2ELi2ELi2ELi16EEvPT_S2_S2_iiiiiiiii_param_8];
	setp.ge.s32 	%p103, %r23, %r332;
	setp.ge.u32 	%p104, %r24, %r364;
	add.s32 	%r35, %r236, 10;
	setp.ge.s32 	%p105, %r35, %r416;
	or.pred  	%p106, %p103, %p105;
	or.pred  	%p107, %p104, %p106;
	@%p107 bra 	$L__BB5_45;
	ld.param.u32 	%r460, [_Z33convolution_shared_with_reductionIf6float4Li3ELi32ELi2ELi2ELi2ELi16EEvPT_S2_S2_iiiiiiiii_param_11];
	ld.param.u32 	%r417, [_Z33convolution_shared_with_reductionIf6float4Li3ELi32ELi2ELi2ELi2ELi16EEvPT_S2_S2_iiiiiiiii_param_10];
	mad.lo.s32 	%r284, %r23, %r417, %r35;
	mad.lo.s32 	%r285, %r284, %r460, %r24;
	mul.wide.s32 	%rd104, %r285, 4;
	add.s64 	%rd105, %rd1, %rd104;
	st.global.f32 	[%rd105], %f2044;
$L__BB5_45:
	ld.param.u32 	%r418, [_Z33convolution_shared_with_reductionIf6float4Li3ELi32ELi2ELi2ELi2ELi16EEvPT_S2_S2_iiiiiiiii_param_10];
	ld.param.u32 	%r365, [_Z33convolution_shared_with_reductionIf6float4Li3ELi32ELi2ELi2ELi2ELi16EEvPT_S2_S2_iiiiiiiii_param_9];
	ld.param.u32 	%r333, [_Z33convolution_shared_with_reductionIf6float4Li3ELi32ELi2ELi2ELi2ELi16EEvPT_S2_S2_iiiiiiiii_param_8];
	setp.ge.s32 	%p108, %r35, %r418;
	setp.ge.s32 	%p109, %r25, %r333;
	setp.ge.u32 	%p110, %r24, %r365;
	or.pred  	%p111, %p109, %p108;
	or.pred  	%p112, %p110, %p111;
	@%p112 bra 	$L__BB5_47;
	ld.param.u32 	%r461, [_Z33convolution_shared_with_reductionIf6float4Li3ELi32ELi2ELi2ELi2ELi16EEvPT_S2_S2_iiiiiiiii_param_11];
	ld.param.u32 	%r419, [_Z33convolution_shared_with_reductionIf6float4Li3ELi32ELi2ELi2ELi2ELi16EEvPT_S2_S2_iiiiiiiii_param_10];
	mad.lo.s32 	%r286, %r25, %r419, %r35;
	mad.lo.s32 	%r287, %r286, %r461, %r24;
	mul.wide.s32 	%rd106, %r287, 4;
	add.s64 	%rd107, %rd1, %rd106;
	st.global.f32 	[%rd107], %f2043;
$L__BB5_47:
	ld.param.u32 	%r420, [_Z33convolution_shared_with_reductionIf6float4Li3ELi32ELi2ELi2ELi2ELi16EEvPT_S2_S2_iiiiiiiii_param_10];
	ld.param.u32 	%r366, [_Z33convolution_shared_with_reductionIf6float4Li3ELi32ELi2ELi2ELi2ELi16EEvPT_S2_S2_iiiiiiiii_param_9];
	ld.param.u32 	%r334, [_Z33convolution_shared_with_reductionIf6float4Li3ELi32ELi2ELi2ELi2ELi16EEvPT_S2_S2_iiiiiiiii_param_8];
	setp.ge.s32 	%p113, %r23, %r334;
	setp.ge.u32 	%p114, %r24, %r366;
	add.s32 	%r36, %r236, 11;
	setp.ge.s32 	%p115, %r36, %r420;
	or.pred  	%p116, %p113, %p115;
	or.pred  	%p117, %p114, %p116;
	@%p117 bra 	$L__BB5_49;
	ld.param.u32 	%r462, [_Z33convolution_shared_with_reductionIf6float4Li3ELi32ELi2ELi2ELi2ELi16EEvPT_S2_S2_iiiiiiiii_param_11];
	ld.param.u32 	%r421, [_Z33convolution_shared_with_reductionIf6float4Li3ELi32ELi2ELi2ELi2ELi16EEvPT_S2_S2_iiiiiiiii_param_10];
	mad.lo.s32 	%r288, %r23, %r421, %r36;
	mad.lo.s32 	%r289, %r288, %r462, %r24;
	mul.wide.s32 	%rd108, %r289, 4;
	add.s64 	%rd109, %rd1, %rd108;
	st.global.f32 	[%rd109], %f2042;
$L__BB5_49:
	ld.param.u32 	%r422, [_Z33convolution_shared_with_reductionIf6float4Li3ELi32ELi2ELi2ELi2ELi16EEvPT_S2_S2_iiiiiiiii_param_10];
	ld.param.u32 	%r367, [_Z33convolution_shared_with_reductionIf6float4Li3ELi32ELi2ELi2ELi2ELi16EEvPT_S2_S2_iiiiiiiii_param_9];
	ld.param.u32 	%r335, [_Z33convolution_shared_with_reductionIf6float4Li3ELi32ELi2ELi2ELi2ELi16EEvPT_S2_S2_iiiiiiiii_param_8];
	setp.ge.s32 	%p118, %r36, %r422;
	setp.ge.s32 	%p119, %r25, %r335;
	setp.ge.u32 	%p120, %r24, %r367;
	or.pred  	%p121, %p119, %p118;
	or.pred  	%p122, %p120, %p121;
	@%p122 bra 	$L__BB5_51;
	ld.param.u32 	%r463, [_Z33convolution_shared_with_reductionIf6float4Li3ELi32ELi2ELi2ELi2ELi16EEvPT_S2_S2_iiiiiiiii_param_11];
	ld.param.u32 	%r423, [_Z33convolution_shared_with_reductionIf6float4Li3ELi32ELi2ELi2ELi2ELi16EEvPT_S2_S2_iiiiiiiii_param_10];
	mad.lo.s32 	%r290, %r25, %r423, %r36;
	mad.lo.s32 	%r291, %r290, %r463, %r24;
	mul.wide.s32 	%rd110, %r291, 4;
	add.s64 	%rd111, %rd1, %rd110;
	st.global.f32 	[%rd111], %f2041;
$L__BB5_51:
	ld.param.u32 	%r424, [_Z33convolution_shared_with_reductionIf6float4Li3ELi32ELi2ELi2ELi2ELi16EEvPT_S2_S2_iiiiiiiii_param_10];
	ld.param.u32 	%r368, [_Z33convolution_shared_with_reductionIf6float4Li3ELi32ELi2ELi2ELi2ELi16EEvPT_S2_S2_iiiiiiiii_param_9];
	ld.param.u32 	%r336, [_Z33convolution_shared_with_reductionIf6float4Li3ELi32ELi2ELi2ELi2ELi16EEvPT_S2_S2_iiiiiiiii_param_8];
	setp.ge.s32 	%p123, %r23, %r336;
	setp.ge.u32 	%p124, %r24, %r368;
	add.s32 	%r37, %r236, 12;
	setp.ge.s32 	%p125, %r37, %r424;
	or.pred  	%p126, %p123, %p125;
	or.pred  	%p127, %p124, %p126;
	@%p127 bra 	$L__BB5_53;
	ld.param.u32 	%r464, [_Z33convolution_shared_with_reductionIf6float4Li3ELi32ELi2ELi2ELi2ELi16EEvPT_S2_S2_iiiiiiiii_param_11];
	ld.param.u32 	%r425, [_Z33convolution_shared_with_reductionIf6float4Li3ELi32ELi2ELi2ELi2ELi16EEvPT_S2_S2_iiiiiiiii_param_10];
	mad.lo.s32 	%r292, %r23, %r425, %r37;
	mad.lo.s32 	%r293, %r292, %r464, %r24;
	mul.wide.s32 	%rd112, %r293, 4;
	add.s64 	%rd113, %rd1, %rd112;
	st.global.f32 	[%rd113], %f2040;
$L__BB5_53:
	ld.param.u32 	%r426, [_Z33convolution_shared_with_reductionIf6float4Li3ELi32ELi2ELi2ELi2ELi16EEvPT_S2_S2_iiiiiiiii_param_10];
	ld.param.u32 	%r369, [_Z33convolution_shared_with_reductionIf6float4Li3ELi32ELi2ELi2ELi2ELi16EEvPT_S2_S2_iiiiiiiii_param_9];
	ld.param.u32 	%r337, [_Z33convolution_shared_with_reductionIf6float4Li3ELi32ELi2ELi2ELi2ELi16EEvPT_S2_S2_iiiiiiiii_param_8];
	setp.ge.s32 	%p128, %r37, %r426;
	setp.ge.s32 	%p129, %r25, %r337;
	setp.ge.u32 	%p130, %r24, %r369;
	or.pred  	%p131, %p129, %p128;
	or.pred  	%p132, %p130, %p131;
	@%p132 bra 	$L__BB5_55;
	ld.param.u32 	%r465, [_Z33convolution_shared_with_reductionIf6float4Li3ELi32ELi2ELi2ELi2ELi16EEvPT_S2_S2_iiiiiiiii_param_11];
	ld.param.u32 	%r427, [_Z33convolution_shared_with_reductionIf6float4Li3ELi32ELi2ELi2ELi2ELi16EEvPT_S2_S2_iiiiiiiii_param_10];
	mad.lo.s32 	%r294, %r25, %r427, %r37;
	mad.lo.s32 	%r295, %r294, %r465, %r24;
	mul.wide.s32 	%rd114, %r295, 4;
	add.s64 	%rd115, %rd1, %rd114;
	st.global.f32 	[%rd115], %f2039;
$L__BB5_55:
	ld.param.u32 	%r428, [_Z33convolution_shared_with_reductionIf6float4Li3ELi32ELi2ELi2ELi2ELi16EEvPT_S2_S2_iiiiiiiii_param_10];
	ld.param.u32 	%r370, [_Z33convolution_shared_with_reductionIf6float4Li3ELi32ELi2ELi2ELi2ELi16EEvPT_S2_S2_iiiiiiiii_param_9];
	ld.param.u32 	%r338, [_Z33convolution_shared_with_reductionIf6float4Li3ELi32ELi2ELi2ELi2ELi16EEvPT_S2_S2_iiiiiiiii_param_8];
	setp.ge.s32 	%p133, %r23, %r338;
	setp.ge.u32 	%p134, %r24, %r370;
	add.s32 	%r38, %r236, 13;
	setp.ge.s32 	%p135, %r38, %r428;
	or.pred  	%p136, %p133, %p135;
	or.pred  	%p137, %p134, %p136;
	@%p137 bra 	$L__BB5_57;
	ld.param.u32 	%r466, [_Z33convolution_shared_with_reductionIf6float4Li3ELi32ELi2ELi2ELi2ELi16EEvPT_S2_S2_iiiiiiiii_param_11];
	ld.param.u32 	%r429, [_Z33convolution_shared_with_reductionIf6float4Li3ELi32ELi2ELi2ELi2ELi16EEvPT_S2_S2_iiiiiiiii_param_10];
	mad.lo.s32 	%r296, %r23, %r429, %r38;
	mad.lo.s32 	%r297, %r296, %r466, %r24;
	mul.wide.s32 	%rd116, %r297, 4;
	add.s64 	%rd117, %rd1, %rd116;
	st.global.f32 	[%rd117], %f2038;
$L__BB5_57:
	ld.param.u32 	%r430, [_Z33convolution_shared_with_reductionIf6float4Li3ELi32ELi2ELi2ELi2ELi16EEvPT_S2_S2_iiiiiiiii_param_10];
	ld.param.u32 	%r371, [_Z33convolution_shared_with_reductionIf6float4Li3ELi32ELi2ELi2ELi2ELi16EEvPT_S2_S2_iiiiiiiii_param_9];
	ld.param.u32 	%r339, [_Z33convolution_shared_with_reductionIf6float4Li3ELi32ELi2ELi2ELi2ELi16EEvPT_S2_S2_iiiiiiiii_param_8];
	setp.ge.s32 	%p138, %r38, %r430;
	setp.ge.s32 	%p139, %r25, %r339;
	setp.ge.u32 	%p140, %r24, %r371;
	or.pred  	%p141, %p139, %p138;
	or.pred  	%p142, %p140, %p141;
	@%p142 bra 	$L__BB5_59;
	ld.param.u32 	%r467, [_Z33convolution_shared_with_reductionIf6float4Li3ELi32ELi2ELi2ELi2ELi16EEvPT_S2_S2_iiiiiiiii_param_11];
	ld.param.u32 	%r431, [_Z33convolution_shared_with_reductionIf6float4Li3ELi32ELi2ELi2ELi2ELi16EEvPT_S2_S2_iiiiiiiii_param_10];
	mad.lo.s32 	%r298, %r25, %r431, %r38;
	mad.lo.s32 	%r299, %r298, %r467, %r24;
	mul.wide.s32 	%rd118, %r299, 4;
	add.s64 	%rd119, %rd1, %rd118;
	st.global.f32 	[%rd119], %f2037;
$L__BB5_59:
	ld.param.u32 	%r432, [_Z33convolution_shared_with_reductionIf6float4Li3ELi32ELi2ELi2ELi2ELi16EEvPT_S2_S2_iiiiiiiii_param_10];
	ld.param.u32 	%r372, [_Z33convolution_shared_with_reductionIf6float4Li3ELi32ELi2ELi2ELi2ELi16EEvPT_S2_S2_iiiiiiiii_param_9];
	ld.param.u32 	%r340, [_Z33convolution_shared_with_reductionIf6float4Li3ELi32ELi2ELi2ELi2ELi16EEvPT_S2_S2_iiiiiiiii_param_8];
	setp.ge.s32 	%p143, %r23, %r340;
	setp.ge.u32 	%p144, %r24, %r372;
	add.s32 	%r39, %r236, 14;
	setp.ge.s32 	%p145, %r39, %r432;
	or.pred  	%p146, %p143, %p145;
	or.pred  	%p147, %p144, %p146;
	@%p147 bra 	$L__BB5_61;
	ld.param.u32 	%r468, [_Z33convolution_shared_with_reductionIf6float4Li3ELi32ELi2ELi2ELi2ELi16EEvPT_S2_S2_iiiiiiiii_param_11];
	ld.param.u32 	%r433, [_Z33convolution_shared_with_reductionIf6float4Li3ELi32ELi2ELi2ELi2ELi16EEvPT_S2_S2_iiiiiiiii_param_10];
	mad.lo.s32 	%r300, %r23, %r433, %r39;
	mad.lo.s32 	%r301, %r300, %r468, %r24;
	mul.wide.s32 	%rd120, %r301, 4;
	add.s64 	%rd121, %rd1, %rd120;
	st.global.f32 	[%rd121], %f2036;
$L__BB5_61:
	ld.param.u32 	%r434, [_Z33convolution_shared_with_reductionIf6float4Li3ELi32ELi2ELi2ELi2ELi16EEvPT_S2_S2_iiiiiiiii_param_10];
	ld.param.u32 	%r373, [_Z33convolution_shared_with_reductionIf6float4Li3ELi32ELi2ELi2ELi2ELi16EEvPT_S2_S2_iiiiiiiii_param_9];
	ld.param.u32 	%r341, [_Z33convolution_shared_with_reductionIf6float4Li3ELi32ELi2ELi2ELi2ELi16EEvPT_S2_S2_iiiiiiiii_param_8];
	setp.ge.s32 	%p148, %r39, %r434;
	setp.ge.s32 	%p149, %r25, %r341;
	setp.ge.u32 	%p150, %r24, %r373;
	or.pred  	%p151, %p149, %p148;
	or.pred  	%p152, %p150, %p151;
	@%p152 bra 	$L__BB5_63;
	ld.param.u32 	%r469, [_Z33convolution_shared_with_reductionIf6float4Li3ELi32ELi2ELi2ELi2ELi16EEvPT_S2_S2_iiiiiiiii_param_11];
	ld.param.u32 	%r435, [_Z33convolution_shared_with_reductionIf6float4Li3ELi32ELi2ELi2ELi2ELi16EEvPT_S2_S2_iiiiiiiii_param_10];
	mad.lo.s32 	%r302, %r25, %r435, %r39;
	mad.lo.s32 	%r303, %r302, %r469, %r24;
	mul.wide.s32 	%rd122, %r303, 4;
	add.s64 	%rd123, %rd1, %rd122;
	st.global.f32 	[%rd123], %f2035;
$L__BB5_63:
	ld.param.u32 	%r436, [_Z33convolution_shared_with_reductionIf6float4Li3ELi32ELi2ELi2ELi2ELi16EEvPT_S2_S2_iiiiiiiii_param_10];
	ld.param.u32 	%r374, [_Z33convolution_shared_with_reductionIf6float4Li3ELi32ELi2ELi2ELi2ELi16EEvPT_S2_S2_iiiiiiiii_param_9];
	ld.param.u32 	%r342, [_Z33convolution_shared_with_reductionIf6float4Li3ELi32ELi2ELi2ELi2ELi16EEvPT_S2_S2_iiiiiiiii_param_8];
	setp.ge.s32 	%p153, %r23, %r342;
	setp.ge.u32 	%p154, %r24, %r374;
	add.s32 	%r40, %r236, 15;
	setp.ge.s32 	%p155, %r40, %r436;
	or.pred  	%p156, %p153, %p155;
	or.pred  	%p157, %p154, %p156;
	@%p157 bra 	$L__BB5_65;
	ld.param.u32 	%r470, [_Z33convolution_shared_with_reductionIf6float4Li3ELi32ELi2ELi2ELi2ELi16EEvPT_S2_S2_iiiiiiiii_param_11];
	ld.param.u32 	%r437, [_Z33convolution_shared_with_reductionIf6float4Li3ELi32ELi2ELi2ELi2ELi16EEvPT_S2_S2_iiiiiiiii_param_10];
	mad.lo.s32 	%r304, %r23, %r437, %r40;
	mad.lo.s32 	%r305, %r304, %r470, %r24;
	mul.wide.s32 	%rd124, %r305, 4;
	add.s64 	%rd125, %rd1, %rd124;
	st.global.f32 	[%rd125], %f2034;
$L__BB5_65:
	ld.param.u32 	%r438, [_Z33convolution_shared_with_reductionIf6float4Li3ELi32ELi2ELi2ELi2ELi16EEvPT_S2_S2_iiiiiiiii_param_10];
	ld.param.u32 	%r375, [_Z33convolution_shared_with_reductionIf6float4Li3ELi32ELi2ELi2ELi2ELi16EEvPT_S2_S2_iiiiiiiii_param_9];
	ld.param.u32 	%r343, [_Z33convolution_shared_with_reductionIf6float4Li3ELi32ELi2ELi2ELi2ELi16EEvPT_S2_S2_iiiiiiiii_param_8];
	setp.ge.s32 	%p158, %r40, %r438;
	setp.ge.s32 	%p159, %r25, %r343;
	setp.ge.u32 	%p160, %r24, %r375;
	or.pred  	%p161, %p159, %p158;
	or.pred  	%p162, %p160, %p161;
	@%p162 bra 	$L__BB5_67;
	ld.param.u32 	%r471, [_Z33convolution_shared_with_reductionIf6float4Li3ELi32ELi2ELi2ELi2ELi16EEvPT_S2_S2_iiiiiiiii_param_11];
	ld.param.u32 	%r439, [_Z33convolution_shared_with_reductionIf6float4Li3ELi32ELi2ELi2ELi2ELi16EEvPT_S2_S2_iiiiiiiii_param_10];
	mad.lo.s32 	%r306, %r25, %r439, %r40;
	mad.lo.s32 	%r307, %r306, %r471, %r24;
	mul.wide.s32 	%rd126, %r307, 4;
	add.s64 	%rd127, %rd1, %rd126;
	st.global.f32 	[%rd127], %f2033;
$L__BB5_67:
	ret;

}
	// .globl	_Z22convolution_validationIfLi3ELi32ELi2ELi2ELi2EEvPT_S1_S1_iiiiiiiii
.visible .entry _Z22convolution_validationIfLi3ELi32ELi2ELi2ELi2EEvPT_S1_S1_iiiiiiiii(
	.param .u64 .ptr .align 1 _Z22convolution_validationIfLi3ELi32ELi2ELi2ELi2EEvPT_S1_S1_iiiiiiiii_param_0,
	.param .u64 .ptr .align 1 _Z22convolution_validationIfLi3ELi32ELi2ELi2ELi2EEvPT_S1_S1_iiiiiiiii_param_1,
	.param .u64 .ptr .align 1 _Z22convolution_validationIfLi3ELi32ELi2ELi2ELi2EEvPT_S1_S1_iiiiiiiii_param_2,
	.param .u32 _Z22convolution_validationIfLi3ELi32ELi2ELi2ELi2EEvPT_S1_S1_iiiiiiiii_param_3,
	.param .u32 _Z22convolution_validationIfLi3ELi32ELi2ELi2ELi2EEvPT_S1_S1_iiiiiiiii_param_4,
	.param .u32 _Z22convolution_validationIfLi3ELi32ELi2ELi2ELi2EEvPT_S1_S1_iiiiiiiii_param_5,
	.param .u32 _Z22convolution_validationIfLi3ELi32ELi2ELi2ELi2EEvPT_S1_S1_iiiiiiiii_param_6,
	.param .u32 _Z22convolution_validationIfLi3ELi32ELi2ELi2ELi2EEvPT_S1_S1_iiiiiiiii_param_7,
	.param .u32 _Z22convolution_validationIfLi3ELi32ELi2ELi2ELi2EEvPT_S1_S1_iiiiiiiii_param_8,
	.param .u32 _Z22convolution_validationIfLi3ELi32ELi2ELi2ELi2EEvPT_S1_S1_iiiiiiiii_param_9,
	.param .u32 _Z22convolution_validationIfLi3ELi32ELi2ELi2ELi2EEvPT_S1_S1_iiiiiiiii_param_10,
	.param .u32 _Z22convolution_validationIfLi3ELi32ELi2ELi2ELi2EEvPT_S1_S1_iiiiiiiii_param_11
)
{
	.reg .pred 	%p<9>;
	.reg .b32 	%r<48>;
	.reg .b32 	%f<51>;
	.reg .b64 	%rd<16>;

	ld.param.u64 	%rd5, [_Z22convolution_validationIfLi3ELi32ELi2ELi2ELi2EEvPT_S1_S1_iiiiiiiii_param_0];
	ld.param.u64 	%rd6, [_Z22convolution_validationIfLi3ELi32ELi2ELi2ELi2EEvPT_S1_S1_iiiiiiiii_param_1];
	ld.param.u64 	%rd7, [_Z22convolution_validationIfLi3ELi32ELi2ELi2ELi2EEvPT_S1_S1_iiiiiiiii_param_2];
	ld.param.u32 	%r16, [_Z22convolution_validationIfLi3ELi32ELi2ELi2ELi2EEvPT_S1_S1_iiiiiiiii_param_3];
	ld.param.u32 	%r17, [_Z22convolution_validationIfLi3ELi32ELi2ELi2ELi2EEvPT_S1_S1_iiiiiiiii_param_4];
	ld.param.u32 	%r18, [_Z22convolution_validationIfLi3ELi32ELi2ELi2ELi2EEvPT_S1_S1_iiiiiiiii_param_5];
	ld.param.u32 	%r19, [_Z22convolution_validationIfLi3ELi32ELi2ELi2ELi2EEvPT_S1_S1_iiiiiiiii_param_6];
	ld.param.u32 	%r20, [_Z22convolution_validationIfLi3ELi32ELi2ELi2ELi2EEvPT_S1_S1_iiiiiiiii_param_7];
	ld.param.u32 	%r23, [_Z22convolution_validationIfLi3ELi32ELi2ELi2ELi2EEvPT_S1_S1_iiiiiiiii_param_8];
	ld.param.u32 	%r24, [_Z22convolution_validationIfLi3ELi32ELi2ELi2ELi2EEvPT_S1_S1_iiiiiiiii_param_9];
	ld.param.u32 	%r25, [_Z22convolution_validationIfLi3ELi32ELi2ELi2ELi2EEvPT_S1_S1_iiiiiiiii_param_10];
	ld.param.u32 	%r22, [_Z22convolution_validationIfLi3ELi32ELi2ELi2ELi2EEvPT_S1_S1_iiiiiiiii_param_11];
	mov.u32 	%r26, %tid.x;
	mov.u32 	%r27, %ctaid.x;
	shl.b32 	%r28, %r27, 5;
	add.s32 	%r1, %r28, %r26;
	mov.u32 	%r29, %tid.y;
	mov.u32 	%r30, %ctaid.y;
	shl.b32 	%r31, %r30, 1;
	add.s32 	%r32, %r31, %r29;
	mov.u32 	%r33, %tid.z;
	mov.u32 	%r34, %ctaid.z;
	shl.b32 	%r35, %r34, 1;
	add.s32 	%r3, %r35, %r33;
	setp.ge.s32 	%p1, %r3, %r23;
	setp.ge.s32 	%p2, %r32, %r25;
	or.pred  	%p3, %p1, %p2;
	setp.ge.s32 	%p4, %r1, %r24;
	or.pred  	%p5, %p4, %p3;
	@%p5 bra 	$L__BB6_8;
	setp.lt.s32 	%p6, %r16, 1;
	mov.f32 	%f49, 0f00000000;
	@%p6 bra 	$L__BB6_7;
	shr.u32 	%r37, %r3, 2;
	and.b32  	%r38, %r3, 3;
	mul.lo.s32 	%r39, %r20, %r37;
	mad.lo.s32 	%r4, %r38, 49, %r39;
	shl.b32 	%r5, %r18, 1;
	cvta.to.global.u64 	%rd8, %rd6;
	add.s64 	%rd1, %rd8, 28;
	cvta.to.global.u64 	%rd2, %rd5;
	mov.f32 	%f49, 0f00000000;
	mov.b32 	%r44, 0;
	mul.wide.s32 	%rd11, %r18, 4;
$L__BB6_3:
	mad.lo.s32 	%r45, %r44, %r19, %r4;
	mad.lo.s32 	%r41, %r44, %r17, %r32;
	mad.lo.s32 	%r46, %r18, %r41, %r1;
	mov.b32 	%r47, 0;
$L__BB6_4:
	mul.wide.s32 	%rd9, %r45, 4;
	add.s64 	%rd3, %rd1, %rd9;
	mul.wide.s32 	%rd10, %r46, 4;
	add.s64 	%rd4, %rd2, %rd10;
	ld.global.nc.f32 	%f8, [%rd4];
	ld.global.nc.f32 	%f9, [%rd3+-28];
	fma.rn.f32 	%f10, %f8, %f9, %f49;
	ld.global.nc.f32 	%f11, [%rd4+4];
	ld.global.nc.f32 	%f12, [%rd3+-24];
	fma.rn.f32 	%f13, %f11, %f12, %f10;
	ld.global.nc.f32 	%f14, [%rd4+8];
	ld.global.nc.f32 	%f15, [%rd3+-20];
	fma.rn.f32 	%f16, %f14, %f15, %f13;
	ld.global.nc.f32 	%f17, [%rd4+12];
	ld.global.nc.f32 	%f18, [%rd3+-16];
	fma.rn.f32 	%f19, %f17, %f18, %f16;
	ld.global.nc.f32 	%f20, [%rd4+16];
	ld.global.nc.f32 	%f21, [%rd3+-12];
	fma.rn.f32 	%f22, %f20, %f21, %f19;
	ld.global.nc.f32 	%f23, [%rd4+20];
	ld.global.nc.f32 	%f24, [%rd3+-8];
	fma.rn.f32 	%f25, %f23, %f24, %f22;
	ld.global.nc.f32 	%f26, [%rd4+24];
	ld.global.nc.f32 	%f27, [%rd3+-4];
	fma.rn.f32 	%f49, %f26, %f27, %f25;
	setp.eq.s32 	%p7, %r47, 6;
	@%p7 bra 	$L__BB6_6;
	add.s64 	%rd12, %rd4, %rd11;
	ld.global.nc.f32 	%f28, [%rd12];
	ld.global.nc.f32 	%f29, [%rd3];
	fma.rn.f32 	%f30, %f28, %f29, %f49;
	ld.global.nc.f32 	%f31, [%rd12+4];
	ld.global.nc.f32 	%f32, [%rd3+4];
	fma.rn.f32 	%f33, %f31, %f32, %f30;
	ld.global.nc.f32 	%f34, [%rd12+8];
	ld.global.nc.f32 	%f35, [%rd3+8];
	fma.rn.f32 	%f36, %f34, %f35, %f33;
	ld.global.nc.f32 	%f37, [%rd12+12];
	ld.global.nc.f32 	%f38, [%rd3+12];
	fma.rn.f32 	%f39, %f37, %f38, %f36;
	ld.global.nc.f32 	%f40, [%rd12+16];
	ld.global.nc.f32 	%f41, [%rd3+16];
	fma.rn.f32 	%f42, %f40, %f41, %f39;
	ld.global.nc.f32 	%f43, [%rd12+20];
	ld.global.nc.f32 	%f44, [%rd3+20];
	fma.rn.f32 	%f45, %f43, %f44, %f42;
	ld.global.nc.f32 	%f46, [%rd12+24];
	ld.global.nc.f32 	%f47, [%rd3+24];
	fma.rn.f32 	%f49, %f46, %f47, %f45;
	add.s32 	%r47, %r47, 2;
	add.s32 	%r46, %r46, %r5;
	add.s32 	%r45, %r45, 14;
	bra.uni 	$L__BB6_4;
$L__BB6_6:
	add.s32 	%r44, %r44, 1;
	setp.ne.s32 	%p8, %r44, %r16;
	@%p8 bra 	$L__BB6_3;
$L__BB6_7:
	mad.lo.s32 	%r42, %r25, %r3, %r32;
	mad.lo.s32 	%r43, %r42, %r22, %r1;
	cvta.to.global.u64 	%rd13, %rd7;
	mul.wide.s32 	%rd14, %r43, 4;
	add.s64 	%rd15, %rd13, %rd14;
	st.global.f32 	[%rd15], %f49;
$L__BB6_8:
	ret;

}
	// .globl	_Z33convolution_shared_with_reductionIf6float4Li4ELi32ELi2ELi2ELi4ELi8EEvPT_S2_S2_iiiiiiiii
.visible .entry _Z33convolution_shared_with_reductionIf6float4Li4ELi32ELi2ELi2ELi4ELi8EEvPT_S2_S2_iiiiiiiii(
	.param .u64 .ptr .align 1 _Z33convolution_shared_with_reductionIf6float4Li4ELi32ELi2ELi2ELi4ELi8EEvPT_S2_S2_iiiiiiiii_param_0,
	.param .u64 .ptr .align 1 _Z33convolution_shared_with_reductionIf6float4Li4ELi32ELi2ELi2ELi4ELi8EEvPT_S2_S2_iiiiiiiii_param_1,
	.param .u64 .ptr .align 1 _Z33convolution_shared_with_reductionIf6float4Li4ELi32ELi2ELi2ELi4ELi8EEvPT_S2_S2_iiiiiiiii_param_2,
	.param .u32 _Z33convolution_shared_with_reductionIf6float4Li4ELi32ELi2ELi2ELi4ELi8EEvPT_S2_S2_iiiiiiiii_param_3,
	.param .u32 _Z33convolution_shared_with_reductionIf6float4Li4ELi32ELi2ELi2ELi4ELi8EEvPT_S2_S2_iiiiiiiii_param_4,
	.param .u32 _Z33convolution_shared_with_reductionIf6float4Li4ELi32ELi2ELi2ELi4ELi8EEvPT_S2_S2_iiiiiiiii_param_5,
	.param .u32 _Z33convolution_shared_with_reductionIf6float4Li4ELi32ELi2ELi2ELi4ELi8EEvPT_S2_S2_iiiiiiiii_param_6,
	.param .u32 _Z33convolution_shared_with_reductionIf6float4Li4ELi32ELi2ELi2ELi4ELi8EEvPT_S2_S2_iiiiiiiii_param_7,
	.param .u32 _Z33convolution_shared_with_reductionIf6float4Li4ELi32ELi2ELi2ELi4ELi8EEvPT_S2_S2_iiiiiiiii_param_8,
	.param .u32 _Z33convolution_shared_with_reductionIf6float4Li4ELi32ELi2ELi2ELi4ELi8EEvPT_S2_S2_iiiiiiiii_param_9,
	.param .u32 _Z33convolution_shared_with_reductionIf6float4Li4ELi32ELi2ELi2ELi4ELi8EEvPT_S2_S2_iiiiiiiii_param_10,
	.param .u32 _Z33convolution_shared_with_reductionIf6float4Li4ELi32ELi2ELi2ELi4ELi8EEvPT_S2_S2_iiiiiiiii_param_11
)
{
	.reg .pred 	%p<163>;
	.reg .b16 	%rs<13>;
	.reg .b32 	%r<755>;
	.reg .b32 	%f<3544>;
	.reg .b64 	%rd<223>;

	ld.param.u32 	%r32, [_Z33convolution_shared_with_reductionIf6float4Li4ELi32ELi2ELi2ELi4ELi8EEvPT_S2_S2_iiiiiiiii_param_3];
	ld.param.u32 	%r36, [_Z33convolution_shared_with_reductionIf6float4Li4ELi32ELi2ELi2ELi4ELi8EEvPT_S2_S2_iiiiiiiii_param_7];
	mov.u32 	%r41, %ctaid.x;
	shl.b32 	%r1, %r41, 5;
	mov.u32 	%r42, %ctaid.y;
	shl.b32 	%r2, %r42, 4;
	mov.u32 	%r3, %ctaid.z;
	mov.u32 	%r4, %tid.x;
	mov.u32 	%r5, %tid.y;
	mov.u32 	%r6, %tid.z;
	setp.lt.s32 	%p1, %r32, 1;
	mov.f32 	%f3512, 0f00000000;
	mov.f32 	%f3513, %f3512;
	mov.f32 	%f3514, %f3512;
	mov.f32 	%f3515, %f3512;
	mov.f32 	%f3516, %f3512;
	mov.f32 	%f3517, %f3512;
	mov.f32 	%f3518, %f3512;
	mov.f32 	%f3519, %f3512;
	mov.f32 	%f3520, %f3512;
	mov.f32 	%f3521, %f3512;
	mov.f32 	%f3522, %f3512;
	mov.f32 	%f3523, %f3512;
	mov.f32 	%f3524, %f3512;
	mov.f32 	%f3525, %f3512;
	mov.f32 	%f3526, %f3512;
	mov.f32 	%f3527, %f3512;
	mov.f32 	%f3528, %f3512;
	mov.f32 	%f3529, %f3512;
	mov.f32 	%f3530, %f3512;
	mov.f32 	%f3531, %f3512;
	mov.f32 	%f3532, %f3512;
	mov.f32 	%f3533, %f3512;
	mov.f32 	%f3534, %f3512;
	mov.f32 	%f3535, %f3512;
	mov.f32 	%f3536, %f3512;
	mov.f32 	%f3537, %f3512;
	mov.f32 	%f3538, %f3512;
	mov.f32 	%f3539, %f3512;
	mov.f32 	%f3540, %f3512;
	mov.f32 	%f3541, %f3512;
	mov.f32 	%f3542, %f3512;
	mov.f32 	%f3543, %f3512;
	@%p1 bra 	$L__BB7_3;
	ld.param.u32 	%r588, [_Z33convolution_shared_with_reductionIf6float4Li4ELi32ELi2ELi2ELi4ELi8EEvPT_S2_S2_iiiiiiiii_param_5];
	shl.b32 	%r43, %r5, 5;
	add.s32 	%r44, %r43, %r4;
	shl.b32 	%r45, %r6, 6;
	add.s32 	%r46, %r44, %r45;
	cvt.u16.u32 	%rs1, %r46;
	mul.hi.u16 	%rs2, %rs1, -13107;
	shr.u16 	%rs3, %rs2, 3;
	cvt.u32.u16 	%r47, %rs3;
	mul.lo.s16 	%rs4, %rs3, 10;
	sub.s16 	%rs5, %rs1, %rs4;
	shl.b16 	%rs6, %rs5, 2;
	cvt.u32.u16 	%r48, %rs6;
	add.s16 	%rs7, %rs1, 128;
	mul.hi.u16 	%rs8, %rs7, -13107;
	shr.u16 	%rs9, %rs8, 3;
	cvt.u32.u16 	%r49, %rs9;
	mul.lo.s16 	%rs10, %rs9, 10;
	sub.s16 	%rs11, %rs7, %rs10;
	shl.b16 	%rs12, %rs11, 2;
	cvt.u32.u16 	%r50, %rs12;
	shl.b32 	%r51, %r46, 2;
	mad.lo.s32 	%r754, %r36, %r3, %r51;
	neg.s32 	%r753, %r32;
	add.s32 	%r52, %r49, %r2;
	mad.lo.s32 	%r53, %r588, %r52, %r1;
	add.s32 	%r752, %r53, %r50;
	add.s32 	%r54, %r47, %r2;
	mad.lo.s32 	%r55, %r588, %r54, %r1;
	add.s32 	%r751, %r55, %r48;
	mov.f32 	%f3512, 0f00000000;
$L__BB7_2:
	ld.param.u32 	%r590, [_Z33convolution_shared_with_reductionIf6float4Li4ELi32ELi2ELi2ELi4ELi8EEvPT_S2_S2_iiiiiiiii_param_6];
	ld.param.u32 	%r589, [_Z33convolution_shared_with_reductionIf6float4Li4ELi32ELi2ELi2ELi4ELi8EEvPT_S2_S2_iiiiiiiii_param_5];
	ld.param.u32 	%r587, [_Z33convolution_shared_with_reductionIf6float4Li4ELi32ELi2ELi2ELi4ELi8EEvPT_S2_S2_iiiiiiiii_param_4];
	ld.param.u64 	%rd221, [_Z33convolution_shared_with_reductionIf6float4Li4ELi32ELi2ELi2ELi4ELi8EEvPT_S2_S2_iiiiiiiii_param_1];
	ld.param.u64 	%rd220, [_Z33convolution_shared_with_reductionIf6float4Li4ELi32ELi2ELi2ELi4ELi8EEvPT_S2_S2_iiiiiiiii_param_0];
	cvta.to.global.u64 	%rd5, %rd220;
	mul.wide.s32 	%rd6, %r751, 4;
	add.s64 	%rd7, %rd5, %rd6;
	ld.global.nc.v4.f32 	{%f99, %f100, %f101, %f102}, [%rd7];
	mov.u32 	%r56, %tid.y;
	shl.b32 	%r57, %r56, 5;
	mov.u32 	%r58, %tid.x;
	add.s32 	%r59, %r57, %r58;
	mov.u32 	%r60, %tid.z;
	shl.b32 	%r61, %r60, 6;
	add.s32 	%r62, %r59, %r61;
	shl.b32 	%r63, %r62, 4;
	mov.u32 	%r64, shared_convolution_shared_load_LoadType;
	add.s32 	%r65, %r64, %r63;
	st.shared.v4.f32 	[%r65], {%f99, %f100, %f101, %f102};
	mul.wide.s32 	%rd8, %r752, 4;
	add.s64 	%rd9, %rd5, %rd8;
	ld.global.nc.v4.f32 	{%f103, %f104, %f105, %f106}, [%rd9];
	st.shared.v4.f32 	[%r65+2048], {%f103, %f104, %f105, %f106};
	cvta.to.global.u64 	%rd10, %rd221;
	mul.wide.s32 	%rd11, %r754, 4;
	add.s64 	%rd12, %rd10, %rd11;
	ld.global.nc.v4.f32 	{%f107, %f108, %f109, %f110}, [%rd12];
	st.shared.v4.f32 	[%r65+4096], {%f107, %f108, %f109, %f110};
	ld.global.nc.v4.f32 	{%f111, %f112, %f113, %f114}, [%rd12+2048];
	st.shared.v4.f32 	[%r65+6144], {%f111, %f112, %f113, %f114};
	bar.sync 	0;
	mad.lo.s32 	%r66, %r56, 288, %r59;
	shl.b32 	%r67, %r66, 2;
	add.s32 	%r68, %r64, %r67;
	ld.shared.f32 	%f115, [%r68];
	mad.lo.s32 	%r69, %r60, 1296, %r64;
	ld.shared.f32 	%f116, [%r69+4096];
	fma.rn.f32 	%f117, %f115, %f116, %f3543;
	ld.shared.f32 	%f118, [%r68+4];
	ld.shared.v2.f32 	{%f119, %f120}, [%r69+4096];
	mov.b32 	%r70, %f120;
	mov.b32 	%r71, %f119;
	mov.b64 	%rd13, {%r71, %r70};
	fma.rn.f32 	%f121, %f118, %f120, %f117;
	ld.shared.f32 	%f122, [%r68+8];
	ld.shared.f32 	%f123, [%r69+4104];
	fma.rn.f32 	%f124, %f122, %f123, %f121;
	ld.shared.f32 	%f125, [%r68+12];
	ld.shared.v2.f32 	{%f126, %f127}, [%r69+4104];
	mov.b32 	%r72, %f127;
	mov.b32 	%r73, %f126;
	mov.b64 	%rd14, {%r73, %r72};
	fma.rn.f32 	%f128, %f125, %f127, %f124;
	ld.shared.f32 	%f129, [%r68+16];
	ld.shared.f32 	%f130, [%r69+4112];
	fma.rn.f32 	%f131, %f129, %f130, %f128;
	ld.shared.f32 	%f132, [%r68+20];
	ld.shared.v2.f32 	{%f133, %f134}, [%r69+4112];
	mov.b32 	%r74, %f134;
	mov.b32 	%r75, %f133;
	mov.b64 	%rd15, {%r75, %r74};
	fma.rn.f32 	%f135, %f132, %f134, %f131;
	ld.shared.f32 	%f136, [%r68+24];
	ld.shared.f32 	%f137, [%r69+4120];
	fma.rn.f32 	%f138, %f136, %f137, %f135;
	ld.shared.f32 	%f139, [%r68+28];
	ld.shared.v2.f32 	{%f140, %f141}, [%r69+4120];
	mov.b32 	%r76, %f141;
	mov.b32 	%r77, %f140;
	mov.b64 	%rd16, {%r77, %r76};
	fma.rn.f32 	%f142, %f139, %f141, %f138;
	ld.shared.f32 	%f143, [%r68+32];
	ld.shared.f32 	%f144, [%r69+4128];
	fma.rn.f32 	%f145, %f143, %f144, %f142;
	ld.shared.f32 	%f146, [%r68+160];
	ld.shared.v2.f32 	{%f147, %f148}, [%r69+4128];
	mov.b32 	%r78, %f148;
	mov.b32 	%r79, %f147;
	mov.b64 	%rd17, {%r79, %r78};
	fma.rn.f32 	%f149, %f146, %f148, %f145;
	ld.shared.f32 	%f150, [%r68+164];
	ld.shared.f32 	%f151, [%r69+4136];
	fma.rn.f32 	%f152, %f150, %f151, %f149;
	ld.shared.f32 	%f153, [%r68+168];
	ld.shared.v2.f32 	{%f154, %f155}, [%r69+4136];
	mov.b32 	%r80, %f155;
	mov.b32 	%r81, %f154;
	mov.b64 	%rd18, {%r81, %r80};
	fma.rn.f32 	%f156, %f153, %f155, %f152;
	ld.shared.f32 	%f157, [%r68+172];
	ld.shared.f32 	%f158, [%r69+4144];
	fma.rn.f32 	%f159, %f157, %f158, %f156;
	ld.shared.f32 	%f160, [%r68+176];
	ld.shared.v2.f32 	{%f161, %f162}, [%r69+4144];
	mov.b32 	%r82, %f162;
	mov.b32 	%r83, %f161;
	mov.b64 	%rd19, {%r83, %r82};
	fma.rn.f32 	%f163, %f160, %f162, %f159;
	ld.shared.f32 	%f164, [%r68+180];
	ld.shared.f32 	%f165, [%r69+4152];
	fma.rn.f32 	%f166, %f164, %f165, %f163;
	ld.shared.f32 	%f167, [%r68+184];
	ld.shared.v2.f32 	{%f168, %f169}, [%r69+4152];
	mov.b32 	%r84, %f169;
	mov.b32 	%r85, %f168;
	mov.b64 	%rd20, {%r85, %r84};
	fma.rn.f32 	%f170, %f167, %f169, %f166;
	ld.shared.f32 	%f171, [%r68+188];
	ld.shared.f32 	%f172, [%r69+4160];
	fma.rn.f32 	%f173, %f171, %f172, %f170;
	ld.shared.f32 	%f174, [%r68+192];
	ld.shared.v2.f32 	{%f175, %f176}, [%r69+4160];
	mov.b32 	%r86, %f176;
	mov.b32 	%r87, %f175;
	mov.b64 	%rd21, {%r87, %r86};
	fma.rn.f32 	%f177, %f174, %f176, %f173;
	ld.shared.f32 	%f178, [%r68+320];
	ld.shared.f32 	%f179, [%r69+4168];
	fma.rn.f32 	%f180, %f178, %f179, %f177;
	ld.shared.f32 	%f181, [%r68+324];
	ld.shared.v2.f32 	{%f182, %f183}, [%r69+4168];
	mov.b32 	%r88, %f183;
	mov.b32 	%r89, %f182;
	mov.b64 	%rd22, {%r89, %r88};
	fma.rn.f32 	%f184, %f181, %f183, %f180;
	ld.shared.f32 	%f185, [%r68+328];
	ld.shared.f32 	%f186, [%r69+4176];
	fma.rn.f32 	%f187, %f185, %f186, %f184;
	ld.shared.f32 	%f188, [%r68+332];
	ld.shared.v2.f32 	{%f189, %f190}, [%r69+4176];
	mov.b32 	%r90, %f190;
	mov.b32 	%r91, %f189;
	mov.b64 	%rd23, {%r91, %r90};
	fma.rn.f32 	%f191, %f188, %f190, %f187;
	ld.shared.f32 	%f192, [%r68+336];
	ld.shared.f32 	%f193, [%r69+4184];
	fma.rn.f32 	%f194, %f192, %f193, %f191;
	ld.shared.f32 	%f195, [%r68+340];
	ld.shared.v2.f32 	{%f196, %f197}, [%r69+4184];
	mov.b32 	%r92, %f197;
	mov.b64 	%rd24, {%r93, %r92};
	fma.rn.f32 	%f198, %f195, %f197, %f194;
	ld.shared.f32 	%f199, [%r68+344];
	ld.shared.f32 	%f200, [%r69+4192];
	fma.rn.f32 	%f201, %f199, %f200, %f198;
	ld.shared.f32 	%f202, [%r68+348];
	ld.shared.v2.f32 	{%f203, %f204}, [%r69+4192];
	mov.b32 	%r94, %f204;
	mov.b64 	%rd25, {%r95, %r94};
	fma.rn.f32 	%f205, %f202, %f204, %f201;
	ld.shared.f32 	%f206, [%r68+352];
	ld.shared.f32 	%f207, [%r69+4200];
	fma.rn.f32 	%f208, %f206, %f207, %f205;
	ld.shared.f32 	%f209, [%r68+480];
	ld.shared.v2.f32 	{%f210, %f211}, [%r69+4200];
	fma.rn.f32 	%f212, %f209, %f211, %f208;
	ld.shared.f32 	%f213, [%r68+484];
	ld.shared.f32 	%f214, [%r69+4208];
	fma.rn.f32 	%f215, %f213, %f214, %f212;
	ld.shared.f32 	%f216, [%r68+488];
	ld.shared.v2.f32 	{%f217, %f218}, [%r69+4208];
	mov.b32 	%r96, %f218;
	mov.b64 	%rd26, {%r97, %r96};
	fma.rn.f32 	%f219, %f216, %f218, %f215;
	ld.shared.f32 	%f220, [%r68+492];
	ld.shared.f32 	%f221, [%r69+4216];
	fma.rn.f32 	%f222, %f220, %f221, %f219;
	ld.shared.f32 	%f223, [%r68+496];
	ld.shared.v2.f32 	{%f224, %f225}, [%r69+4216];
	mov.b32 	%r98, %f225;
	mov.b64 	%rd27, {%r99, %r98};
	fma.rn.f32 	%f226, %f223, %f225, %f222;
	ld.shared.f32 	%f227, [%r68+500];
	ld.shared.f32 	%f228, [%r69+4224];
	fma.rn.f32 	%f229, %f227, %f228, %f226;
	ld.shared.f32 	%f230, [%r68+504];
	ld.shared.v2.f32 	{%f231, %f232}, [%r69+4224];
	mov.b32 	%r100, %f232;
	mov.b64 	%rd28, {%r101, %r100};
	fma.rn.f32 	%f233, %f230, %f232, %f229;
	ld.shared.f32 	%f234, [%r68+508];
	ld.shared.f32 	%f235, [%r69+4232];
	fma.rn.f32 	%f236, %f234, %f235, %f233;
	ld.shared.f32 	%f237, [%r68+512];
	ld.shared.v2.f32 	{%f238, %f239}, [%r69+4232];
	fma.rn.f32 	%f240, %f237, %f239, %f236;
	ld.shared.f32 	%f241, [%r68+640];
	ld.shared.f32 	%f242, [%r69+4240];
	fma.rn.f32 	%f243, %f241, %f242, %f240;
	ld.shared.f32 	%f244, [%r68+644];
	ld.shared.v2.f32 	{%f245, %f246}, [%r69+4240];
	mov.b32 	%r102, %f246;
	mov.b64 	%rd29, {%r103, %r102};
	fma.rn.f32 	%f247, %f244, %f246, %f243;
	ld.shared.f32 	%f248, [%r68+648];
	ld.shared.f32 	%f249, [%r69+4248];
	fma.rn.f32 	%f250, %f248, %f249, %f247;
	ld.shared.f32 	%f251, [%r68+652];
	ld.shared.v2.f32 	{%f252, %f253}, [%r69+4248];
	mov.b32 	%r104, %f253;
	mov.b64 	%rd30, {%r105, %r104};
	fma.rn.f32 	%f254, %f251, %f253, %f250;
	ld.shared.f32 	%f255, [%r68+656];
	ld.shared.f32 	%f256, [%r69+4256];
	fma.rn.f32 	%f257, %f255, %f256, %f254;
	ld.shared.f32 	%f258, [%r68+660];
	ld.shared.v2.f32 	{%f259, %f260}, [%r69+4256];
	mov.b32 	%r106, %f260;
	mov.b64 	%rd31, {%r107, %r106};
	fma.rn.f32 	%f261, %f258, %f260, %f257;
	ld.shared.f32 	%f262, [%r68+664];
	ld.shared.f32 	%f263, [%r69+4264];
	fma.rn.f32 	%f264, %f262, %f263, %f261;
	ld.shared.f32 	%f265, [%r68+668];
	ld.shared.v2.f32 	{%f266, %f267}, [%r69+4264];
	fma.rn.f32 	%f268, %f265, %f267, %f264;
	ld.shared.f32 	%f269, [%r68+672];
	ld.shared.f32 	%f270, [%r69+4272];
	fma.rn.f32 	%f271, %f269, %f270, %f268;
	ld.shared.f32 	%f272, [%r68+800];
	ld.shared.v2.f32 	{%f273, %f274}, [%r69+4272];
	mov.b32 	%r108, %f274;
	mov.b64 	%rd32, {%r109, %r108};
	fma.rn.f32 	%f275, %f272, %f274, %f271;
	ld.shared.f32 	%f276, [%r68+804];
	ld.shared.f32 	%f277, [%r69+4280];
	fma.rn.f32 	%f278, %f276, %f277, %f275;
	ld.shared.f32 	%f279, [%r68+808];
	ld.shared.v2.f32 	{%f280, %f281}, [%r69+4280];
	mov.b32 	%r110, %f281;
	mov.b64 	%rd33, {%r111, %r110};
	fma.rn.f32 	%f282, %f279, %f281, %f278;
	ld.shared.f32 	%f283, [%r68+812];
	ld.shared.f32 	%f284, [%r69+4288];
	fma.rn.f32 	%f285, %f283, %f284, %f282;
	ld.shared.f32 	%f286, [%r68+816];
	ld.shared.v2.f32 	{%f287, %f288}, [%r69+4288];
	mov.b32 	%r112, %f288;
	mov.b64 	%rd34, {%r113, %r112};
	fma.rn.f32 	%f289, %f286, %f288, %f285;
	ld.shared.f32 	%f290, [%r68+820];
	ld.shared.f32 	%f291, [%r69+4296];
	fma.rn.f32 	%f292, %f290, %f291, %f289;
	ld.shared.f32 	%f293, [%r68+824];
	ld.shared.v2.f32 	{%f294, %f295}, [%r69+4296];
	fma.rn.f32 	%f296, %f293, %f295, %f292;
	ld.shared.f32 	%f297, [%r68+828];
	ld.shared.f32 	%f298, [%r69+4304];
	fma.rn.f32 	%f299, %f297, %f298, %f296;
	ld.shared.f32 	%f300, [%r68+832];
	ld.shared.v2.f32 	{%f301, %f302}, [%r69+4304];
	mov.b32 	%r114, %f302;
	mov.b64 	%rd35, {%r115, %r114};
	fma.rn.f32 	%f303, %f300, %f302, %f299;
	ld.shared.f32 	%f304, [%r68+960];
	ld.shared.f32 	%f305, [%r69+4312];
	fma.rn.f32 	%f306, %f304, %f305, %f303;
	ld.shared.f32 	%f307, [%r68+964];
	ld.shared.v2.f32 	{%f308, %f309}, [%r69+4312];
	mov.b32 	%r116, %f309;
	mov.b64 	%rd36, {%r117, %r116};
	fma.rn.f32 	%f310, %f307, %f309, %f306;
	ld.shared.f32 	%f311, [%r68+968];
	ld.shared.f32 	%f312, [%r69+4320];
	fma.rn.f32 	%f313, %f311, %f312, %f310;
	ld.shared.f32 	%f314, [%r68+972];
	ld.shared.v2.f32 	{%f315, %f316}, [%r69+4320];
	mov.b32 	%r118, %f316;
	mov.b64 	%rd37, {%r119, %r118};
	fma.rn.f32 	%f317, %f314, %f316, %f313;
	ld.shared.f32 	%f318, [%r68+976];
	ld.shared.f32 	%f319, [%r69+4328];
	fma.rn.f32 	%f320, %f318, %f319, %f317;
	ld.shared.f32 	%f321, [%r68+980];
	ld.shared.v2.f32 	{%f322, %f323}, [%r69+4328];
	fma.rn.f32 	%f324, %f321, %f323, %f320;
	ld.shared.f32 	%f325, [%r68+984];
	ld.shared.f32 	%f326, [%r69+4336];
	fma.rn.f32 	%f327, %f325, %f326, %f324;
	ld.shared.f32 	%f328, [%r68+988];
	ld.shared.v2.f32 	{%f329, %f330}, [%r69+4336];
	mov.b32 	%r120, %f330;
	mov.b64 	%rd38, {%r121, %r120};
	fma.rn.f32 	%f331, %f328, %f330, %f327;
	ld.shared.f32 	%f332, [%r68+992];
	ld.shared.f32 	%f333, [%r69+4344];
	fma.rn.f32 	%f334, %f332, %f333, %f331;
	ld.shared.f32 	%f335, [%r68+1120];
	ld.shared.v2.f32 	{%f336, %f337}, [%r69+4344];
	mov.b32 	%r122, %f337;
	mov.b64 	%rd39, {%r123, %r122};
	fma.rn.f32 	%f338, %f335, %f337, %f334;
	ld.shared.f32 	%f339, [%r68+1124];
	ld.shared.f32 	%f340, [%r69+4352];
	fma.rn.f32 	%f341, %f339, %f340, %f338;
	ld.shared.f32 	%f342, [%r68+1128];
	ld.shared.v2.f32 	{%f343, %f344}, [%r69+4352];
	mov.b32 	%r124, %f344;
	mov.b64 	%rd40, {%r125, %r124};
	fma.rn.f32 	%f345, %f342, %f344, %f341;
	ld.shared.f32 	%f346, [%r68+1132];
	ld.shared.f32 	%f347, [%r69+4360];
	fma.rn.f32 	%f348, %f346, %f347, %f345;
	ld.shared.f32 	%f349, [%r68+1136];
	ld.shared.v2.f32 	{%f350, %f351}, [%r69+4360];
	fma.rn.f32 	%f352, %f349, %f351, %f348;
	ld.shared.f32 	%f353, [%r68+1140];
	ld.shared.f32 	%f354, [%r69+4368];
	fma.rn.f32 	%f355, %f353, %f354, %f352;
	ld.shared.f32 	%f356, [%r68+1144];
	ld.shared.v2.f32 	{%f357, %f358}, [%r69+4368];
	mov.b32 	%r126, %f358;
	mov.b64 	%rd41, {%r127, %r126};
	fma.rn.f32 	%f359, %f356, %f358, %f355;
	ld.shared.f32 	%f360, [%r68+1148];
	ld.shared.f32 	%f361, [%r69+4376];
	fma.rn.f32 	%f362, %f360, %f361, %f359;
	ld.shared.f32 	%f363, [%r68+1152];
	ld.shared.v2.f32 	{%f364, %f365}, [%r69+4376];
	mov.b32 	%r128, %f365;
	mov.b64 	%rd42, {%r129, %r128};
	fma.rn.f32 	%f366, %f363, %f365, %f362;
	ld.shared.f32 	%f367, [%r68+1280];
	ld.shared.f32 	%f368, [%r69+4384];
	fma.rn.f32 	%f369, %f367, %f368, %f366;
	ld.shared.f32 	%f370, [%r68+1284];
	ld.shared.v2.f32 	{%f371, %f372}, [%r69+4384];
	mov.b32 	%r130, %f372;
	mov.b64 	%rd43, {%r131, %r130};
	fma.rn.f32 	%f373, %f370, %f372, %f369;
	ld.shared.f32 	%f374, [%r68+1288];
	ld.shared.f32 	%f375, [%r69+4392];
	fma.rn.f32 	%f376, %f374, %f375, %f373;
	ld.shared.f32 	%f377, [%r68+1292];
	ld.shared.v2.f32 	{%f378, %f379}, [%r69+4392];
	mov.b32 	%r132, %f379;
	mov.b64 	%rd44, {%r133, %r132};
	fma.rn.f32 	%f380, %f377, %f379, %f376;
	ld.shared.f32 	%f381, [%r68+1296];
	ld.shared.f32 	%f382, [%r69+4400];
	fma.rn.f32 	%f383, %f381, %f382, %f380;
	ld.shared.f32 	%f384, [%r68+1300];
	ld.shared.v2.f32 	{%f385, %f386}, [%r69+4400];
	mov.b32 	%r134, %f386;
	mov.b64 	%rd45, {%r135, %r134};
	fma.rn.f32 	%f387, %f384, %f386, %f383;
	ld.shared.f32 	%f388, [%r68+1304];
	ld.shared.f32 	%f389, [%r69+4408];
	fma.rn.f32 	%f390, %f388, %f389, %f387;
	ld.shared.f32 	%f391, [%r68+1308];
	ld.shared.v2.f32 	{%f392, %f393}, [%r69+4408];
	mov.b32 	%r136, %f393;
	mov.b64 	%rd46, {%r137, %r136};
	fma.rn.f32 	%f394, %f391, %f393, %f390;
	ld.shared.f32 	%f395, [%r68+1312];
	ld.shared.f32 	%f396, [%r69+4416];
	fma.rn.f32 	%f3543, %f395, %f396, %f394;
	ld.shared.v2.f32 	{%f397, %f398}, [%r69+4416];
	mov.b32 	%r138, %f398;
	mov.b64 	%rd47, {%r139, %r138};
	fma.rn.f32 	%f399, %f115, %f398, %f3542;
	ld.shared.f32 	%f400, [%r69+4424];
	fma.rn.f32 	%f401, %f118, %f400, %f399;
	ld.shared.v2.f32 	{%f402, %f403}, [%r69+4424];
	mov.b32 	%r140, %f403;
	mov.b64 	%rd48, {%r141, %r140};
	fma.rn.f32 	%f404, %f122, %f403, %f401;
	ld.shared.f32 	%f405, [%r69+4432];
	fma.rn.f32 	%f406, %f125, %f405, %f404;
	ld.shared.v2.f32 	{%f407, %f408}, [%r69+4432];
	mov.b32 	%r142, %f408;
	mov.b64 	%rd49, {%r143, %r142};
	fma.rn.f32 	%f409, %f129, %f408, %f406;
	ld.shared.f32 	%f410, [%r69+4440];
	fma.rn.f32 	%f411, %f132, %f410, %f409;
	ld.shared.v2.f32 	{%f412, %f413}, [%r69+4440];
	fma.rn.f32 	%f414, %f136, %f413, %f411;
	ld.shared.f32 	%f415, [%r69+4448];
	fma.rn.f32 	%f416, %f139, %f415, %f414;
	ld.shared.v2.f32 	{%f417, %f418}, [%r69+4448];
	mov.b32 	%r144, %f418;
	mov.b64 	%rd50, {%r145, %r144};
	fma.rn.f32 	%f419, %f143, %f418, %f416;
	ld.shared.f32 	%f420, [%r69+4456];
	fma.rn.f32 	%f421, %f146, %f420, %f419;
	ld.shared.v2.f32 	{%f422, %f423}, [%r69+4456];
	mov.b32 	%r146, %f423;
	mov.b64 	%rd51, {%r147, %r146};
	fma.rn.f32 	%f424, %f150, %f423, %f421;
	ld.shared.f32 	%f425, [%r69+4464];
	fma.rn.f32 	%f426, %f153, %f425, %f424;
	ld.shared.v2.f32 	{%f427, %f428}, [%r69+4464];
	mov.b32 	%r148, %f428;
	mov.b64 	%rd52, {%r149, %r148};
	fma.rn.f32 	%f429, %f157, %f428, %f426;
	ld.shared.f32 	%f430, [%r69+4472];
	fma.rn.f32 	%f431, %f160, %f430, %f429;
	ld.shared.v2.f32 	{%f432, %f433}, [%r69+4472];
	fma.rn.f32 	%f434, %f164, %f433, %f431;
	ld.shared.f32 	%f435, [%r69+4480];
	fma.rn.f32 	%f436, %f167, %f435, %f434;
	ld.shared.v2.f32 	{%f437, %f438}, [%r69+4480];
	mov.b32 	%r150, %f438;
	mov.b64 	%rd53, {%r151, %r150};
	fma.rn.f32 	%f439, %f171, %f438, %f436;
	ld.shared.f32 	%f440, [%r69+4488];
	fma.rn.f32 	%f441, %f174, %f440, %f439;
	ld.shared.v2.f32 	{%f442, %f443}, [%r69+4488];
	mov.b32 	%r152, %f443;
	mov.b64 	%rd54, {%r153, %r152};
	fma.rn.f32 	%f444, %f178, %f443, %f441;
	ld.shared.f32 	%f445, [%r69+4496];
	fma.rn.f32 	%f446, %f181, %f445, %f444;
	ld.shared.v2.f32 	{%f447, %f448}, [%r69+4496];
	mov.b32 	%r154, %f448;
	mov.b64 	%rd55, {%r155, %r154};
	fma.rn.f32 	%f449, %f185, %f448, %f446;
	ld.shared.f32 	%f450, [%r69+4504];
	fma.rn.f32 	%f451, %f188, %f450, %f449;
	ld.shared.v2.f32 	{%f452, %f453}, [%r69+4504];
	fma.rn.f32 	%f454, %f192, %f453, %f451;
	ld.shared.f32 	%f455, [%r69+4512];
	fma.rn.f32 	%f456, %f195, %f455, %f454;
	ld.shared.v2.f32 	{%f457, %f458}, [%r69+4512];
	mov.b32 	%r156, %f458;
	mov.b64 	%rd56, {%r157, %r156};
	fma.rn.f32 	%f459, %f199, %f458, %f456;
	ld.shared.f32 	%f460, [%r69+4520];
	fma.rn.f32 	%f461, %f202, %f460, %f459;
	ld.shared.v2.f32 	{%f462, %f463}, [%r69+4520];
	mov.b32 	%r158, %f463;
	mov.b64 	%rd57, {%r159, %r158};
	fma.rn.f32 	%f464, %f206, %f463, %f461;
	ld.shared.f32 	%f465, [%r69+4528];
	fma.rn.f32 	%f466, %f209, %f465, %f464;
	ld.shared.v2.f32 	{%f467, %f468}, [%r69+4528];
	mov.b32 	%r160, %f468;
	mov.b64 	%rd58, {%r161, %r160};
	fma.rn.f32 	%f469, %f213, %f468, %f466;
	ld.shared.f32 	%f470, [%r69+4536];
	fma.rn.f32 	%f471, %f216, %f470, %f469;
	ld.shared.v2.f32 	{%f472, %f473}, [%r69+4536];
	fma.rn.f32 	%f474, %f220, %f473, %f471;
	ld.shared.f32 	%f475, [%r69+4544];
	fma.rn.f32 	%f476, %f223, %f475, %f474;
	ld.shared.v2.f32 	{%f477, %f478}, [%r69+4544];
	mov.b32 	%r162, %f478;
	mov.b64 	%rd59, {%r163, %r162};
	fma.rn.f32 	%f479, %f227, %f478, %f476;
	ld.shared.f32 	%f480, [%r69+4552];
	fma.rn.f32 	%f481, %f230, %f480, %f479;
	ld.shared.v2.f32 	{%f482, %f483}, [%r69+4552];
	mov.b32 	%r164, %f483;
	mov.b64 	%rd60, {%r165, %r164};
	fma.rn.f32 	%f484, %f234, %f483, %f481;
	ld.shared.f32 	%f485, [%r69+4560];
	fma.rn.f32 	%f486, %f237, %f485, %f484;
	ld.shared.v2.f32 	{%f487, %f488}, [%r69+4560];
	mov.b32 	%r166, %f488;
	mov.b64 	%rd61, {%r167, %r166};
	fma.rn.f32 	%f489, %f241, %f488, %f486;
	ld.shared.f32 	%f490, [%r69+4568];
	fma.rn.f32 	%f491, %f244, %f490, %f489;
	ld.shared.v2.f32 	{%f492, %f493}, [%r69+4568];
	fma.rn.f32 	%f494, %f248, %f493, %f491;
	ld.shared.f32 	%f495, [%r69+4576];
	fma.rn.f32 	%f496, %f251, %f495, %f494;
	ld.shared.v2.f32 	{%f497, %f498}, [%r69+4576];
	mov.b32 	%r168, %f498;
	mov.b64 	%rd62, {%r169, %r168};
	fma.rn.f32 	%f499, %f255, %f498, %f496;
	ld.shared.f32 	%f500, [%r69+4584];
	fma.rn.f32 	%f501, %f258, %f500, %f499;
	ld.shared.v2.f32 	{%f502, %f503}, [%r69+4584];
	mov.b32 	%r170, %f503;
	mov.b64 	%rd63, {%r171, %r170};
	fma.rn.f32 	%f504, %f262, %f503, %f501;
	ld.shared.f32 	%f505, [%r69+4592];
	fma.rn.f32 	%f506, %f265, %f505, %f504;
	ld.shared.v2.f32 	{%f507, %f508}, [%r69+4592];
	mov.b32 	%r172, %f508;
	mov.b64 	%rd64, {%r173, %r172};
	fma.rn.f32 	%f509, %f269, %f508, %f506;
	ld.shared.f32 	%f510, [%r69+4600];
	fma.rn.f32 	%f511, %f272, %f510, %f509;
	ld.shared.v2.f32 	{%f512, %f513}, [%r69+4600];
	fma.rn.f32 	%f514, %f276, %f513, %f511;
	ld.shared.f32 	%f515, [%r69+4608];
	fma.rn.f32 	%f516, %f279, %f515, %f514;
	ld.shared.v2.f32 	{%f517, %f518}, [%r69+4608];
	mov.b32 	%r174, %f518;
	mov.b64 	%rd65, {%r175, %r174};
	fma.rn.f32 	%f519, %f283, %f518, %f516;
	ld.shared.f32 	%f520, [%r69+4616];
	fma.rn.f32 	%f521, %f286, %f520, %f519;
	ld.shared.v2.f32 	{%f522, %f523}, [%r69+4616];
	mov.b32 	%r176, %f523;
	mov.b64 	%rd66, {%r177, %r176};
	fma.rn.f32 	%f524, %f290, %f523, %f521;
	ld.shared.f32 	%f525, [%r69+4624];
	fma.rn.f32 	%f526, %f293, %f525, %f524;
	ld.shared.v2.f32 	{%f527, %f528}, [%r69+4624];
	mov.b32 	%r178, %f528;
	mov.b64 	%rd67, {%r179, %r178};
	fma.rn.f32 	%f529, %f297, %f528, %f526;
	ld.shared.f32 	%f530, [%r69+4632];
	fma.rn.f32 	%f531, %f300, %f530, %f529;
	ld.shared.v2.f32 	{%f532, %f533}, [%r69+4632];
	fma.rn.f32 	%f534, %f304, %f533, %f531;
	ld.shared.f32 	%f535, [%r69+4640];
	fma.rn.f32 	%f536, %f307, %f535, %f534;
	ld.shared.v2.f32 	{%f537, %f538}, [%r69+4640];
	mov.b32 	%r180, %f538;
	mov.b64 	%rd68, {%r181, %r180};
	fma.rn.f32 	%f539, %f311, %f538, %f536;
	ld.shared.f32 	%f540, [%r69+4648];
	fma.rn.f32 	%f541, %f314, %f540, %f539;
	ld.shared.v2.f32 	{%f542, %f543}, [%r69+4648];
	mov.b32 	%r182, %f543;
	mov.b64 	%rd69, {%r183, %r182};
	fma.rn.f32 	%f544, %f318, %f543, %f541;
	ld.shared.f32 	%f545, [%r69+4656];
	fma.rn.f32 	%f546, %f321, %f545, %f544;
	ld.shared.v2.f32 	{%f547, %f548}, [%r69+4656];
	mov.b32 	%r184, %f548;
	mov.b64 	%rd70, {%r185, %r184};
	fma.rn.f32 	%f549, %f325, %f548, %f546;
	ld.shared.f32 	%f550, [%r69+4664];
	fma.rn.f32 	%f551, %f328, %f550, %f549;
	ld.shared.v2.f32 	{%f552, %f553}, [%r69+4664];
	fma.rn.f32 	%f554, %f332, %f553, %f551;
	ld.shared.f32 	%f555, [%r69+4672];
	fma.rn.f32 	%f556, %f335, %f555, %f554;
	ld.shared.v2.f32 	{%f557, %f558}, [%r69+4672];
	mov.b32 	%r186, %f558;
	mov.b64 	%rd71, {%r187, %r186};
	fma.rn.f32 	%f559, %f339, %f558, %f556;
	ld.shared.f32 	%f560, [%r69+4680];
	fma.rn.f32 	%f561, %f342, %f560, %f559;
	ld.shared.v2.f32 	{%f562, %f563}, [%r69+4680];
	mov.b32 	%r188, %f563;
	mov.b64 	%rd72, {%r189, %r188};
	fma.rn.f32 	%f564, %f346, %f563, %f561;
	ld.shared.f32 	%f565, [%r69+4688];
	fma.rn.f32 	%f566, %f349, %f565, %f564;
	ld.shared.v2.f32 	{%f567, %f568}, [%r69+4688];
	mov.b32 	%r190, %f568;
	mov.b64 	%rd73, {%r191, %r190};
	fma.rn.f32 	%f569, %f353, %f568, %f566;
	ld.shared.f32 	%f570, [%r69+4696];
	fma.rn.f32 	%f571, %f356, %f570, %f569;
	ld.shared.v2.f32 	{%f572, %f573}, [%r69+4696];
	fma.rn.f32 	%f574, %f360, %f573, %f571;
	ld.shared.f32 	%f575, [%r69+4704];
	fma.rn.f32 	%f576, %f363, %f575, %f574;
	ld.shared.v2.f32 	{%f577, %f578}, [%r69+4704];
	mov.b32 	%r192, %f578;
	mov.b64 	%rd74, {%r193, %r192};
	fma.rn.f32 	%f579, %f367, %f578, %f576;
	ld.shared.f32 	%f580, [%r69+4712];
	fma.rn.f32 	%f581, %f370, %f580, %f579;
	ld.shared.v2.f32 	{%f582, %f583}, [%r69+4712];
	mov.b32 	%r194, %f583;
	mov.b64 	%rd75, {%r195, %r194};
	fma.rn.f32 	%f584, %f374, %f583, %f581;
	ld.shared.f32 	%f585, [%r69+4720];
	fma.rn.f32 	%f586, %f377, %f585, %f584;
	ld.shared.v2.f32 	{%f587, %f588}, [%r69+4720];
	mov.b32 	%r196, %f588;
	mov.b64 	%rd76, {%r197, %r196};
	fma.rn.f32 	%f589, %f381, %f588, %f586;
	ld.shared.f32 	%f590, [%r69+4728];
	fma.rn.f32 	%f591, %f384, %f590, %f589;
	ld.shared.v2.f32 	{%f592, %f593}, [%r69+4728];
	fma.rn.f32 	%f594, %f388, %f593, %f591;
	ld.shared.f32 	%f595, [%r69+4736];
	fma.rn.f32 	%f596, %f391, %f595, %f594;
	ld.shared.v2.f32 	{%f597, %f598}, [%r69+4736];
	mov.b32 	%r198, %f598;
	mov.b64 	%rd77, {%r199, %r198};
	fma.rn.f32 	%f3542, %f395, %f598, %f596;
	ld.shared.f32 	%f599, [%r69+4744];
	fma.rn.f32 	%f600, %f115, %f599, %f3541;
	ld.shared.v2.f32 	{%f601, %f602}, [%r69+4744];
	mov.b32 	%r200, %f602;
	mov.b64 	%rd78, {%r201, %r200};
	fma.rn.f32 	%f603, %f118, %f602, %f600;
	ld.shared.f32 	%f604, [%r69+4752];
	fma.rn.f32 	%f605, %f122, %f604, %f603;
	ld.shared.v2.f32 	{%f606, %f607}, [%r69+4752];
	mov.b32 	%r202, %f607;
	mov.b64 	%rd79, {%r203, %r202};
	fma.rn.f32 	%f608, %f125, %f607, %f605;
	ld.shared.f32 	%f609, [%r69+4760];
	fma.rn.f32 	%f610, %f129, %f609, %f608;
	ld.shared.v2.f32 	{%f611, %f612}, [%r69+4760];
	fma.rn.f32 	%f613, %f132, %f612, %f610;
	ld.shared.f32 	%f614, [%r69+4768];
	fma.rn.f32 	%f615, %f136, %f614, %f613;
	ld.shared.v2.f32 	{%f616, %f617}, [%r69+4768];
	mov.b32 	%r204, %f617;
	mov.b64 	%rd80, {%r205, %r204};
	fma.rn.f32 	%f618, %f139, %f617, %f615;
	ld.shared.f32 	%f619, [%r69+4776];
	fma.rn.f32 	%f620, %f143, %f619, %f618;
	ld.shared.v2.f32 	{%f621, %f622}, [%r69+4776];
	mov.b32 	%r206, %f622;
	mov.b64 	%rd81, {%r207, %r206};
	fma.rn.f32 	%f623, %f146, %f622, %f620;
	ld.shared.f32 	%f624, [%r69+4784];
	fma.rn.f32 	%f625, %f150, %f624, %f623;
	ld.shared.v2.f32 	{%f626, %f627}, [%r69+4784];
	mov.b32 	%r208, %f627;
	mov.b64 	%rd82, {%r209, %r208};
	fma.rn.f32 	%f628, %f153, %f627, %f625;
	ld.shared.f32 	%f629, [%r69+4792];
	fma.rn.f32 	%f630, %f157, %f629, %f628;
	ld.shared.v2.f32 	{%f631, %f632}, [%r69+4792];
	fma.rn.f32 	%f633, %f160, %f632, %f630;
	ld.shared.f32 	%f634, [%r69+4800];
	fma.rn.f32 	%f635, %f164, %f634, %f633;
	ld.shared.v2.f32 	{%f636, %f637}, [%r69+4800];
	mov.b32 	%r210, %f637;
	mov.b64 	%rd83, {%r211, %r210};
	fma.rn.f32 	%f638, %f167, %f637, %f635;
	ld.shared.f32 	%f639, [%r69+4808];
	fma.rn.f32 	%f640, %f171, %f639, %f638;
	ld.shared.v2.f32 	{%f641, %f642}, [%r69+4808];
	mov.b32 	%r212, %f642;
	mov.b64 	%rd84, {%r213, %r212};
	fma.rn.f32 	%f643, %f174, %f642, %f640;
	ld.shared.f32 	%f644, [%r69+4816];
	fma.rn.f32 	%f645, %f178, %f644, %f643;
	ld.shared.v2.f32 	{%f646, %f647}, [%r69+4816];
	mov.b32 	%r214, %f647;
	mov.b64 	%rd85, {%r215, %r214};
	fma.rn.f32 	%f648, %f181, %f647, %f645;
	ld.shared.f32 	%f649, [%r69+4824];
	fma.rn.f32 	%f650, %f185, %f649, %f648;
	ld.shared.v2.f32 	{%f651, %f652}, [%r69+4824];
	mov.b32 	%r216, %f652;
	mov.b64 	%rd86, {%r217, %r216};
	fma.rn.f32 	%f653, %f188, %f652, %f650;
	ld.shared.f32 	%f654, [%r69+4832];
	fma.rn.f32 	%f655, %f192, %f654, %f653;
	ld.shared.v2.f32 	{%f656, %f657}, [%r69+4832];
	mov.b32 	%r218, %f657;
	mov.b64 	%rd87, {%r219, %r218};
	fma.rn.f32 	%f658, %f195, %f657, %f655;
	ld.shared.f32 	%f659, [%r69+4840];
	fma.rn.f32 	%f660, %f199, %f659, %f658;
	ld.shared.v2.f32 	{%f661, %f662}, [%r69+4840];
	mov.b32 	%r220, %f662;
	mov.b64 	%rd88, {%r221, %r220};
	fma.rn.f32 	%f663, %f202, %f662, %f660;
	ld.shared.f32 	%f664, [%r69+4848];
	fma.rn.f32 	%f665, %f206, %f664, %f663;
	ld.shared.v2.f32 	{%f666, %f667}, [%r69+4848];
	mov.b32 	%r222, %f667;
	mov.b64 	%rd89, {%r223, %r222};
	fma.rn.f32 	%f668, %f209, %f667, %f665;
	ld.shared.f32 	%f669, [%r69+4856];
	fma.rn.f32 	%f670, %f213, %f669, %f668;
	ld.shared.v2.f32 	{%f671, %f672}, [%r69+4856];
	mov.b32 	%r224, %f672;
	mov.b64 	%rd90, {%r225, %r224};
	fma.rn.f32 	%f673, %f216, %f672, %f670;
	ld.shared.f32 	%f674, [%r69+4864];
	fma.rn.f32 	%f675, %f220, %f674, %f673;
	ld.shared.v2.f32 	{%f676, %f677}, [%r69+4864];
	mov.b32 	%r226, %f677;
	mov.b64 	%rd91, {%r227, %r226};
	fma.rn.f32 	%f678, %f223, %f677, %f675;
	ld.shared.f32 	%f679, [%r69+4872];
	fma.rn.f32 	%f680, %f227, %f679, %f678;
	ld.shared.v2.f32 	{%f681, %f682}, [%r69+4872];
	mov.b32 	%r228, %f682;
	mov.b64 	%rd92, {%r229, %r228};
	fma.rn.f32 	%f683, %f230, %f682, %f680;
	ld.shared.f32 	%f684, [%r69+4880];
	fma.rn.f32 	%f685, %f234, %f684, %f683;
	ld.shared.v2.f32 	{%f686, %f687}, [%r69+4880];
	mov.b32 	%r230, %f687;
	mov.b64 	%rd93, {%r231, %r230};
	fma.rn.f32 	%f688, %f237, %f687, %f685;
	ld.shared.f32 	%f689, [%r69+4888];
	fma.rn.f32 	%f690, %f241, %f689, %f688;
	ld.shared.v2.f32 	{%f691, %f692}, [%r69+4888];
	mov.b32 	%r232, %f692;
	mov.b64 	%rd94, {%r233, %r232};
	fma.rn.f32 	%f693, %f244, %f692, %f690;
	ld.shared.f32 	%f694, [%r69+4896];
	fma.rn.f32 	%f695, %f248, %f694, %f693;
	ld.shared.v2.f32 	{%f696, %f697}, [%r69+4896];
	mov.b32 	%r234, %f697;
	mov.b64 	%rd95, {%r235, %r234};
	fma.rn.f32 	%f698, %f251, %f697, %f695;
	ld.shared.f32 	%f699, [%r69+4904];
	fma.rn.f32 	%f700, %f255, %f699, %f698;
	ld.shared.v2.f32 	{%f701, %f702}, [%r69+4904];
	mov.b32 	%r236, %f702;
	mov.b64 	%rd96, {%r237, %r236};
	fma.rn.f32 	%f703, %f258, %f702, %f700;
	ld.shared.f32 	%f704, [%r69+4912];
	fma.rn.f32 	%f705, %f262, %f704, %f703;
	ld.shared.v2.f32 	{%f706, %f707}, [%r69+4912];
	mov.b32 	%r238, %f707;
	mov.b64 	%rd97, {%r239, %r238};
	fma.rn.f32 	%f708, %f265, %f707, %f705;
	ld.shared.f32 	%f709, [%r69+4920];
	fma.rn.f32 	%f710, %f269, %f709, %f708;
	ld.shared.v2.f32 	{%f711, %f712}, [%r69+4920];
	mov.b32 	%r240, %f712;
	mov.b64 	%rd98, {%r241, %r240};
	fma.rn.f32 	%f713, %f272, %f712, %f710;
	ld.shared.f32 	%f714, [%r69+4928];
	fma.rn.f32 	%f715, %f276, %f714, %f713;
	ld.shared.v2.f32 	{%f716, %f717}, [%r69+4928];
	mov.b32 	%r242, %f717;
	mov.b64 	%rd99, {%r243, %r242};
	fma.rn.f32 	%f718, %f279, %f717, %f715;
	ld.shared.f32 	%f719, [%r69+4936];
	fma.rn.f32 	%f720, %f283, %f719, %f718;
	ld.shared.v2.f32 	{%f721, %f722}, [%r69+4936];
	mov.b32 	%r244, %f722;
	mov.b64 	%rd100, {%r245, %r244};
	fma.rn.f32 	%f723, %f286, %f722, %f720;
	ld.shared.f32 	%f724, [%r69+4944];
	fma.rn.f32 	%f725, %f290, %f724, %f723;
	ld.shared.v2.f32 	{%f726, %f727}, [%r69+4944];
	mov.b32 	%r246, %f727;
	mov.b64 	%rd101, {%r247, %r246};
	fma.rn.f32 	%f728, %f293, %f727, %f725;
	ld.shared.f32 	%f729, [%r69+4952];
	fma.rn.f32 	%f730, %f297, %f729, %f728;
	ld.shared.v2.f32 	{%f731, %f732}, [%r69+4952];
	mov.b32 	%r248, %f732;
	mov.b64 	%rd102, {%r249, %r248};
	fma.rn.f32 	%f733, %f300, %f732, %f730;
	ld.shared.f32 	%f734, [%r69+4960];
	fma.rn.f32 	%f735, %f304, %f734, %f733;
	ld.shared.v2.f32 	{%f736, %f737}, [%r69+4960];
	mov.b32 	%r250, %f737;
	mov.b64 	%rd103, {%r251, %r250};
	fma.rn.f32 	%f738, %f307, %f737, %f735;
	ld.shared.f32 	%f739, [%r69+4968];
	fma.rn.f32 	%f740, %f311, %f739, %f738;
	ld.shared.v2.f32 	{%f741, %f742}, [%r69+4968];
	mov.b32 	%r252, %f742;
	mov.b64 	%rd104, {%r253, %r252};
	fma.rn.f32 	%f743, %f314, %f742, %f740;
	ld.shared.f32 	%f744, [%r69+4976];
	fma.rn.f32 	%f745, %f318, %f744, %f743;
	ld.shared.v2.f32 	{%f746, %f747}, [%r69+4976];
	mov.b32 	%r254, %f747;
	mov.b64 	%rd105, {%r255, %r254};
	fma.rn.f32 	%f748, %f321, %f747, %f745;
	ld.shared.f32 	%f749, [%r69+4984];
	fma.rn.f32 	%f750, %f325, %f749, %f748;
	ld.shared.v2.f32 	{%f751, %f752}, [%r69+4984];
	mov.b32 	%r256, %f752;
	mov.b64 	%rd106, {%r257, %r256};
	fma.rn.f32 	%f753, %f328, %f752, %f750;
	ld.shared.f32 	%f754, [%r69+4992];
	fma.rn.f32 	%f755, %f332, %f754, %f753;
	ld.shared.v2.f32 	{%f756, %f757}, [%r69+4992];
	mov.b32 	%r258, %f757;
	mov.b64 	%rd107, {%r259, %r258};
	fma.rn.f32 	%f758, %f335, %f757, %f755;
	ld.shared.f32 	%f759, [%r69+5000];
	fma.rn.f32 	%f760, %f339, %f759, %f758;
	ld.shared.v2.f32 	{%f761, %f762}, [%r69+5000];
	mov.b32 	%r260, %f762;
	mov.b64 	%rd108, {%r261, %r260};
	fma.rn.f32 	%f763, %f342, %f762, %f760;
	ld.shared.f32 	%f764, [%r69+5008];
	fma.rn.f32 	%f765, %f346, %f764, %f763;
	ld.shared.v2.f32 	{%f766, %f767}, [%r69+5008];
	mov.b32 	%r262, %f767;
	mov.b64 	%rd109, {%r263, %r262};
	fma.rn.f32 	%f768, %f349, %f767, %f765;
	ld.shared.f32 	%f769, [%r69+5016];
	fma.rn.f32 	%f770, %f353, %f769, %f768;
	ld.shared.v2.f32 	{%f771, %f772}, [%r69+5016];
	mov.b32 	%r264, %f772;
	mov.b64 	%rd110, {%r265, %r264};
	fma.rn.f32 	%f773, %f356, %f772, %f770;
	ld.shared.f32 	%f774, [%r69+5024];
	fma.rn.f32 	%f775, %f360, %f774, %f773;
	ld.shared.v2.f32 	{%f776, %f777}, [%r69+5024];
	mov.b32 	%r266, %f777;
	mov.b64 	%rd111, {%r267, %r266};
	fma.rn.f32 	%f778, %f363, %f777, %f775;
	ld.shared.f32 	%f779, [%r69+5032];
	fma.rn.f32 	%f780, %f367, %f779, %f778;
	ld.shared.v2.f32 	{%f781, %f782}, [%r69+5032];
	mov.b32 	%r268, %f782;
	mov.b64 	%rd112, {%r269, %r268};
	fma.rn.f32 	%f783, %f370, %f782, %f780;
	ld.shared.f32 	%f784, [%r69+5040];
	fma.rn.f32 	%f785, %f374, %f784, %f783;
	ld.shared.v2.f32 	{%f786, %f787}, [%r69+5040];
	mov.b32 	%r270, %f787;
	mov.b64 	%rd113, {%r271, %r270};
	fma.rn.f32 	%f788, %f377, %f787, %f785;
	ld.shared.f32 	%f789, [%r69+5048];
	fma.rn.f32 	%f790, %f381, %f789, %f788;
	ld.shared.v2.f32 	{%f791, %f792}, [%r69+5048];
	mov.b32 	%r272, %f792;
	mov.b64 	%rd114, {%r273, %r272};
	fma.rn.f32 	%f793, %f384, %f792, %f790;
	ld.shared.f32 	%f794, [%r69+5056];
	fma.rn.f32 	%f795, %f388, %f794, %f793;
	ld.shared.v2.f32 	{%f796, %f797}, [%r69+5056];
	mov.b32 	%r274, %f797;
	mov.b64 	%rd115, {%r275, %r274};
	fma.rn.f32 	%f798, %f391, %f797, %f795;
	ld.shared.f32 	%f799, [%r69+5064];
	fma.rn.f32 	%f3541, %f395, %f799, %f798;
	ld.shared.v2.f32 	{%f800, %f801}, [%r69+5064];
	mov.b32 	%r276, %f801;
	mov.b64 	%rd116, {%r277, %r276};
	fma.rn.f32 	%f802, %f115, %f801, %f3540;
	ld.shared.f32 	%f803, [%r69+5072];
	fma.rn.f32 	%f804, %f118, %f803, %f802;
	ld.shared.v2.f32 	{%f805, %f806}, [%r69+5072];
	mov.b32 	%r278, %f806;
	mov.b64 	%rd117, {%r279, %r278};
	fma.rn.f32 	%f807, %f122, %f806, %f804;
	ld.shared.f32 	%f808, [%r69+5080];
	fma.rn.f32 	%f809, %f125, %f808, %f807;
	ld.shared.v2.f32 	{%f810, %f811}, [%r69+5080];
	mov.b32 	%r280, %f811;
	mov.b64 	%rd118, {%r281, %r280};
	fma.rn.f32 	%f812, %f129, %f811, %f809;
	ld.shared.f32 	%f813, [%r69+5088];
	fma.rn.f32 	%f814, %f132, %f813, %f812;
	ld.shared.v2.f32 	{%f815, %f816}, [%r69+5088];
	mov.b32 	%r282, %f816;
	mov.b64 	%rd119, {%r283, %r282};
	fma.rn.f32 	%f817, %f136, %f816, %f814;
	ld.shared.f32 	%f818, [%r69+5096];
	fma.rn.f32 	%f819, %f139, %f818, %f817;
	ld.shared.v2.f32 	{%f820, %f821}, [%r69+5096];
	mov.b32 	%r284, %f821;
	mov.b64 	%rd120, {%r285, %r284};
	fma.rn.f32 	%f822, %f143, %f821, %f819;
	ld.shared.f32 	%f823, [%r69+5104];
	fma.rn.f32 	%f824, %f146, %f823, %f822;
	ld.shared.v2.f32 	{%f825, %f826}, [%r69+5104];
	mov.b32 	%r286, %f826;
	mov.b64 	%rd121, {%r287, %r286};
	fma.rn.f32 	%f827, %f150, %f826, %f824;
	ld.shared.f32 	%f828, [%r69+5112];
	fma.rn.f32 	%f829, %f153, %f828, %f827;
	ld.shared.v2.f32 	{%f830, %f831}, [%r69+5112];
	mov.b32 	%r288, %f831;
	mov.b64 	%rd122, {%r289, %r288};
	fma.rn.f32 	%f832, %f157, %f831, %f829;
	ld.shared.f32 	%f833, [%r69+5120];
	fma.rn.f32 	%f834, %f160, %f833, %f832;
	ld.shared.v2.f32 	{%f835, %f836}, [%r69+5120];
	mov.b32 	%r290, %f836;
	mov.b64 	%rd123, {%r291, %r290};
	fma.rn.f32 	%f837, %f164, %f836, %f834;
	ld.shared.f32 	%f838, [%r69+5128];
	fma.rn.f32 	%f839, %f167, %f838, %f837;
	ld.shared.v2.f32 	{%f840, %f841}, [%r69+5128];
	mov.b32 	%r292, %f841;
	mov.b64 	%rd124, {%r293, %r292};
	fma.rn.f32 	%f842, %f171, %f841, %f839;
	ld.shared.f32 	%f843, [%r69+5136];
	fma.rn.f32 	%f844, %f174, %f843, %f842;
	ld.shared.v2.f32 	{%f845, %f846}, [%r69+5136];
	mov.b32 	%r294, %f846;
	mov.b64 	%rd125, {%r295, %r294};
	fma.rn.f32 	%f847, %f178, %f846, %f844;
	ld.shared.f32 	%f848, [%r69+5144];
	fma.rn.f32 	%f849, %f181, %f848, %f847;
	ld.shared.v2.f32 	{%f850, %f851}, [%r69+5144];
	mov.b32 	%r296, %f851;
	mov.b64 	%rd126, {%r297, %r296};
	fma.rn.f32 	%f852, %f185, %f851, %f849;
	ld.shared.f32 	%f853, [%r69+5152];
	fma.rn.f32 	%f854, %f188, %f853, %f852;
	ld.shared.v2.f32 	{%f855, %f856}, [%r69+5152];
	mov.b32 	%r298, %f856;
	mov.b64 	%rd127, {%r299, %r298};
	fma.rn.f32 	%f857, %f192, %f856, %f854;
	ld.shared.f32 	%f858, [%r69+5160];
	fma.rn.f32 	%f859, %f195, %f858, %f857;
	ld.shared.v2.f32 	{%f860, %f861}, [%r69+5160];
	mov.b32 	%r300, %f861;
	mov.b64 	%rd128, {%r301, %r300};
	fma.rn.f32 	%f862, %f199, %f861, %f859;
	ld.shared.f32 	%f863, [%r69+5168];
	fma.rn.f32 	%f864, %f202, %f863, %f862;
	ld.shared.v2.f32 	{%f865, %f866}, [%r69+5168];
	mov.b32 	%r302, %f866;
	mov.b64 	%rd129, {%r303, %r302};
	fma.rn.f32 	%f867, %f206, %f866, %f864;
	ld.shared.f32 	%f868, [%r69+5176];
	fma.rn.f32 	%f869, %f209, %f868, %f867;
	ld.shared.v2.f32 	{%f870, %f871}, [%r69+5176];
	mov.b32 	%r304, %f871;
	mov.b64 	%rd130, {%r305, %r304};
	fma.rn.f32 	%f872, %f213, %f871, %f869;
	ld.shared.f32 	%f873, [%r69+5184];
	fma.rn.f32 	%f874, %f216, %f873, %f872;
	ld.shared.v2.f32 	{%f875, %f876}, [%r69+5184];
	mov.b32 	%r306, %f876;
	mov.b64 	%rd131, {%r307, %r306};
	fma.rn.f32 	%f877, %f220, %f876, %f874;
	ld.shared.f32 	%f878, [%r69+5192];
	fma.rn.f32 	%f879, %f223, %f878, %f877;
	ld.shared.v2.f32 	{%f880, %f881}, [%r69+5192];
	mov.b32 	%r308, %f881;
	mov.b64 	%rd132, {%r309, %r308};
	fma.rn.f32 	%f882, %f227, %f881, %f879;
	ld.shared.f32 	%f883, [%r69+5200];
	fma.rn.f32 	%f884, %f230, %f883, %f882;
	ld.shared.v2.f32 	{%f885, %f886}, [%r69+5200];
	mov.b32 	%r310, %f886;
	mov.b64 	%rd133, {%r311, %r310};
	fma.rn.f32 	%f887, %f234, %f886, %f884;
	ld.shared.f32 	%f888, [%r69+5208];
	fma.rn.f32 	%f889, %f237, %f888, %f887;
	ld.shared.v2.f32 	{%f890, %f891}, [%r69+5208];
	mov.b32 	%r312, %f891;
	mov.b64 	%rd134, {%r313, %r312};
	fma.rn.f32 	%f892, %f241, %f891, %f889;
	ld.shared.f32 	%f893, [%r69+5216];
	fma.rn.f32 	%f894, %f244, %f893, %f892;
	ld.shared.v2.f32 	{%f895, %f896}, [%r69+5216];
	mov.b32 	%r314, %f896;
	mov.b64 	%rd135, {%r315, %r314};
	fma.rn.f32 	%f897, %f248, %f896, %f894;
	ld.shared.f32 	%f898, [%r69+5224];
	fma.rn.f32 	%f899, %f251, %f898, %f897;
	ld.shared.v2.f32 	{%f900, %f901}, [%r69+5224];
	mov.b32 	%r316, %f901;
	mov.b64 	%rd136, {%r317, %r316};
	fma.rn.f32 	%f902, %f255, %f901, %f899;
	ld.shared.f32 	%f903, [%r69+5232];
	fma.rn.f32 	%f904, %f258, %f903, %f902;
	ld.shared.v2.f32 	{%f905, %f906}, [%r69+5232];
	mov.b32 	%r318, %f906;
	mov.b64 	%rd137, {%r319, %r318};
	fma.rn.f32 	%f907, %f262, %f906, %f904;
	ld.shared.f32 	%f908, [%r69+5240];
	fma.rn.f32 	%f909, %f265, %f908, %f907;
	ld.shared.v2.f32 	{%f910, %f911}, [%r69+5240];
	mov.b32 	%r320, %f911;
	mov.b64 	%rd138, {%r321, %r320};
	fma.rn.f32 	%f912, %f269, %f911, %f909;
	ld.shared.f32 	%f913, [%r69+5248];
	fma.rn.f32 	%f914, %f272, %f913, %f912;
	ld.shared.v2.f32 	{%f915, %f916}, [%r69+5248];
	mov.b32 	%r322, %f916;
	mov.b64 	%rd139, {%r323, %r322};
	fma.rn.f32 	%f917, %f276, %f916, %f914;
	ld.shared.f32 	%f918, [%r69+5256];
	fma.rn.f32 	%f919, %f279, %f918, %f917;
	ld.shared.v2.f32 	{%f920, %f921}, [%r69+5256];
	mov.b32 	%r324, %f921;
	mov.b64 	%rd140, {%r325, %r324};
	fma.rn.f32 	%f922, %f283, %f921, %f919;
	ld.shared.f32 	%f923, [%r69+5264];
	fma.rn.f32 	%f924, %f286, %f923, %f922;
	ld.shared.v2.f32 	{%f925, %f926}, [%r69+5264];
	mov.b32 	%r326, %f926;
	mov.b64 	%rd141, {%r327, %r326};
	fma.rn.f32 	%f927, %f290, %f926, %f924;
	ld.shared.f32 	%f928, [%r69+5272];
	fma.rn.f32 	%f929, %f293, %f928, %f927;
	ld.shared.v2.f32 	{%f930, %f931}, [%r69+5272];
	mov.b32 	%r328, %f931;
	mov.b64 	%rd142, {%r329, %r328};
	fma.rn.f32 	%f932, %f297, %f931, %f929;
	ld.shared.f32 	%f933, [%r69+5280];
	fma.rn.f32 	%f934, %f300, %f933, %f932;
	ld.shared.v2.f32 	{%f935, %f936}, [%r69+5280];
	mov.b32 	%r330, %f936;
	mov.b64 	%rd143, {%r331, %r330};
	fma.rn.f32 	%f937, %f304, %f936, %f934;
	ld.shared.f32 	%f938, [%r69+5288];
	fma.rn.f32 	%f939, %f307, %f938, %f937;
	ld.shared.v2.f32 	{%f940, %f941}, [%r69+5288];
	mov.b32 	%r332, %f941;
	mov.b64 	%rd144, {%r333, %r332};
	fma.rn.f32 	%f942, %f311, %f941, %f939;
	ld.shared.f32 	%f943, [%r69+5296];
	fma.rn.f32 	%f944, %f314, %f943, %f942;
	ld.shared.v2.f32 	{%f945, %f946}, [%r69+5296];
	mov.b32 	%r334, %f946;
	mov.b64 	%rd145, {%r335, %r334};
	fma.rn.f32 	%f947, %f318, %f946, %f944;
	ld.shared.f32 	%f948, [%r69+5304];
	fma.rn.f32 	%f949, %f321, %f948, %f947;
	ld.shared.v2.f32 	{%f950, %f951}, [%r69+5304];
	mov.b32 	%r336, %f951;
	mov.b64 	%rd146, {%r337, %r336};
	fma.rn.f32 	%f952, %f325, %f951, %f949;
	ld.shared.f32 	%f953, [%r69+5312];
	fma.rn.f32 	%f954, %f328, %f953, %f952;
	ld.shared.v2.f32 	{%f955, %f956}, [%r69+5312];
	mov.b32 	%r338, %f956;
	mov.b64 	%rd147, {%r339, %r338};
	fma.rn.f32 	%f957, %f332, %f956, %f954;
	ld.shared.f32 	%f958, [%r69+5320];
	fma.rn.f32 	%f959, %f335, %f958, %f957;
	ld.shared.v2.f32 	{%f960, %f961}, [%r69+5320];
	mov.b32 	%r340, %f961;
	mov.b64 	%rd148, {%r341, %r340};
	fma.rn.f32 	%f962, %f339, %f961, %f959;
	ld.shared.f32 	%f963, [%r69+5328];
	fma.rn.f32 	%f964, %f342, %f963, %f962;
	ld.shared.v2.f32 	{%f965, %f966}, [%r69+5328];
	mov.b32 	%r342, %f966;
	mov.b64 	%rd149, {%r343, %r342};
	fma.rn.f32 	%f967, %f346, %f966, %f964;
	ld.shared.f32 	%f968, [%r69+5336];
	fma.rn.f32 	%f969, %f349, %f968, %f967;
	ld.shared.v2.f32 	{%f970, %f971}, [%r69+5336];
	mov.b32 	%r344, %f971;
	mov.b64 	%rd150, {%r345, %r344};
	fma.rn.f32 	%f972, %f353, %f971, %f969;
	ld.shared.f32 	%f973, [%r69+5344];
	fma.rn.f32 	%f974, %f356, %f973, %f972;
	ld.shared.v2.f32 	{%f975, %f976}, [%r69+5344];
	mov.b32 	%r346, %f976;
	mov.b64 	%rd151, {%r347, %r346};
	fma.rn.f32 	%f977, %f360, %f976, %f974;
	ld.shared.f32 	%f978, [%r69+5352];
	fma.rn.f32 	%f979, %f363, %f978, %f977;
	ld.shared.v2.f32 	{%f980, %f981}, [%r69+5352];
	mov.b32 	%r348, %f981;
	mov.b64 	%rd152, {%r349, %r348};
	fma.rn.f32 	%f982, %f367, %f981, %f979;
	ld.shared.f32 	%f983, [%r69+5360];
	fma.rn.f32 	%f984, %f370, %f983, %f982;
	ld.shared.v2.f32 	{%f985, %f986}, [%r69+5360];
	mov.b32 	%r350, %f986;
	mov.b64 	%rd153, {%r351, %r350};
	fma.rn.f32 	%f987, %f374, %f986, %f984;
	ld.shared.f32 	%f988, [%r69+5368];
	fma.rn.f32 	%f989, %f377, %f988, %f987;
	ld.shared.v2.f32 	{%f990, %f991}, [%r69+5368];
	mov.b32 	%r352, %f991;
	mov.b64 	%rd154, {%r353, %r352};
	fma.rn.f32 	%f992, %f381, %f991, %f989;
	ld.shared.f32 	%f993, [%r69+5376];
	fma.rn.f32 	%f994, %f384, %f993, %f992;
	ld.shared.v2.f32 	{%f995, %f996}, [%r69+5376];
	mov.b32 	%r354, %f996;
	mov.b64 	%rd155, {%r355, %r354};
	fma.rn.f32 	%f997, %f388, %f996, %f994;
	ld.shared.f32 	%f998, [%r69+5384];
	fma.rn.f32 	%f999, %f391, %f998, %f997;
	ld.shared.v2.f32 	{%f1000, %f1001}, [%r69+5384];
	fma.rn.f32 	%f3540, %f395, %f1001, %f999;
	fma.rn.f32 	%f1002, %f146, %f116, %f3539;
	fma.rn.f32 	%f1003, %f150, %f120, %f1002;
	fma.rn.f32 	%f1004, %f153, %f123, %f1003;
	fma.rn.f32 	%f1005, %f157, %f127, %f1004;
	fma.rn.f32 	%f1006, %f160, %f130, %f1005;
	fma.rn.f32 	%f1007, %f164, %f134, %f1006;
	fma.rn.f32 	%f1008, %f167, %f137, %f1007;
	fma.rn.f32 	%f1009, %f171, %f141, %f1008;
	fma.rn.f32 	%f1010, %f174, %f144, %f1009;
	fma.rn.f32 	%f1011, %f178, %f148, %f1010;
	fma.rn.f32 	%f1012, %f181, %f151, %f1011;
	fma.rn.f32 	%f1013, %f185, %f155, %f1012;
	fma.rn.f32 	%f1014, %f188, %f158, %f1013;
	fma.rn.f32 	%f1015, %f192, %f162, %f1014;
	fma.rn.f32 	%f1016, %f195, %f165, %f1015;
	fma.rn.f32 	%f1017, %f199, %f169, %f1016;
	fma.rn.f32 	%f1018, %f202, %f172, %f1017;
	fma.rn.f32 	%f1019, %f206, %f176, %f1018;
	fma.rn.f32 	%f1020, %f209, %f179, %f1019;
	fma.rn.f32 	%f1021, %f213, %f183, %f1020;
	fma.rn.f32 	%f1022, %f216, %f186, %f1021;
	fma.rn.f32 	%f1023, %f220, %f190, %f1022;
	fma.rn.f32 	%f1024, %f223, %f193, %f1023;
	fma.rn.f32 	%f1025, %f227, %f197, %f1024;
	fma.rn.f32 	%f1026, %f230, %f200, %f1025;
	fma.rn.f32 	%f1027, %f234, %f204, %f1026;
	fma.rn.f32 	%f1028, %f237, %f207, %f1027;
	fma.rn.f32 	%f1029, %f241, %f211, %f1028;
	fma.rn.f32 	%f1030, %f244, %f214, %f1029;
	fma.rn.f32 	%f1031, %f248, %f218, %f1030;
	fma.rn.f32 	%f1032, %f251, %f221, %f1031;
	fma.rn.f32 	%f1033, %f255, %f225, %f1032;
	fma.rn.f32 	%f1034, %f258, %f228, %f1033;
	fma.rn.f32 	%f1035, %f262, %f232, %f1034;
	fma.rn.f32 	%f1036, %f265, %f235, %f1035;
	fma.rn.f32 	%f1037, %f269, %f239, %f1036;
	fma.rn.f32 	%f1038, %f272, %f242, %f1037;
	fma.rn.f32 	%f1039, %f276, %f246, %f1038;
	fma.rn.f32 	%f1040, %f279, %f249, %f1039;
	fma.rn.f32 	%f1041, %f283, %f253, %f1040;
	fma.rn.f32 	%f1042, %f286, %f256, %f1041;
	fma.rn.f32 	%f1043, %f290, %f260, %f1042;
	fma.rn.f32 	%f1044, %f293, %f263, %f1043;
	fma.rn.f32 	%f1045, %f297, %f267, %f1044;
	fma.rn.f32 	%f1046, %f300, %f270, %f1045;
	fma.rn.f32 	%f1047, %f304, %f274, %f1046;
	fma.rn.f32 	%f1048, %f307, %f277, %f1047;
	fma.rn.f32 	%f1049, %f311, %f281, %f1048;
	fma.rn.f32 	%f1050, %f314, %f284, %f1049;
	fma.rn.f32 	%f1051, %f318, %f288, %f1050;
	fma.rn.f32 	%f1052, %f321, %f291, %f1051;
	fma.rn.f32 	%f1053, %f325, %f295, %f1052;
	fma.rn.f32 	%f1054, %f328, %f298, %f1053;
	fma.rn.f32 	%f1055, %f332, %f302, %f1054;
	fma.rn.f32 	%f1056, %f335, %f305, %f1055;
	fma.rn.f32 	%f1057, %f339, %f309, %f1056;
	fma.rn.f32 	%f1058, %f342, %f312, %f1057;
	fma.rn.f32 	%f1059, %f346, %f316, %f1058;
	fma.rn.f32 	%f1060, %f349, %f319, %f1059;
	fma.rn.f32 	%f1061, %f353, %f323, %f1060;
	fma.rn.f32 	%f1062, %f356, %f326, %f1061;
	fma.rn.f32 	%f1063, %f360, %f330, %f1062;
	fma.rn.f32 	%f1064, %f363, %f333, %f1063;
	fma.rn.f32 	%f1065, %f367, %f337, %f1064;
	fma.rn.f32 	%f1066, %f370, %f340, %f1065;
	fma.rn.f32 	%f1067, %f374, %f344, %f1066;
	fma.rn.f32 	%f1068, %f377, %f347, %f1067;
	fma.rn.f32 	%f1069, %f381, %f351, %f1068;
	fma.rn.f32 	%f1070, %f384, %f354, %f1069;
	fma.rn.f32 	%f1071, %f388, %f358, %f1070;
	fma.rn.f32 	%f1072, %f391, %f361, %f1071;
	fma.rn.f32 	%f1073, %f395, %f365, %f1072;
	ld.shared.f32 	%f1074, [%r68+1440];
	fma.rn.f32 	%f1075, %f1074, %f368, %f1073;
	ld.shared.f32 	%f1076, [%r68+1444];
	fma.rn.f32 	%f1077, %f1076, %f372, %f1075;
	ld.shared.f32 	%f1078, [%r68+1448];
	fma.rn.f32 	%f1079, %f1078, %f375, %f1077;
	ld.shared.f32 	%f1080, [%r68+1452];
	fma.rn.f32 	%f1081, %f1080, %f379, %f1079;
	ld.shared.f32 	%f1082, [%r68+1456];
	fma.rn.f32 	%f1083, %f1082, %f382, %f1081;
	ld.shared.f32 	%f1084, [%r68+1460];
	fma.rn.f32 	%f1085, %f1084, %f386, %f1083;
	ld.shared.f32 	%f1086, [%r68+1464];
	fma.rn.f32 	%f1087, %f1086, %f389, %f1085;
	ld.shared.f32 	%f1088, [%r68+1468];
	fma.rn.f32 	%f1089, %f1088, %f393, %f1087;
	ld.shared.f32 	%f1090, [%r68+1472];
	fma.rn.f32 	%f3539, %f1090, %f396, %f1089;
	fma.rn.f32 	%f1091, %f146, %f398, %f3538;
	fma.rn.f32 	%f1092, %f150, %f400, %f1091;
	fma.rn.f32 	%f1093, %f153, %f403, %f1092;
	fma.rn.f32 	%f1094, %f157, %f405, %f1093;
	fma.rn.f32 	%f1095, %f160, %f408, %f1094;
	fma.rn.f32 	%f1096, %f164, %f410, %f1095;
	fma.rn.f32 	%f1097, %f167, %f413, %f1096;
	fma.rn.f32 	%f1098, %f171, %f415, %f1097;
	fma.rn.f32 	%f1099, %f174, %f418, %f1098;
	fma.rn.f32 	%f1100, %f178, %f420, %f1099;
	fma.rn.f32 	%f1101, %f181, %f423, %f1100;
	fma.rn.f32 	%f1102, %f185, %f425, %f1101;
	fma.rn.f32 	%f1103, %f188, %f428, %f1102;
	fma.rn.f32 	%f1104, %f192, %f430, %f1103;
	fma.rn.f32 	%f1105, %f195, %f433, %f1104;
	fma.rn.f32 	%f1106, %f199, %f435, %f1105;
	fma.rn.f32 	%f1107, %f202, %f438, %f1106;
	fma.rn.f32 	%f1108, %f206, %f440, %f1107;
	fma.rn.f32 	%f1109, %f209, %f443, %f1108;
	fma.rn.f32 	%f1110, %f213, %f445, %f1109;
	fma.rn.f32 	%f1111, %f216, %f448, %f1110;
	fma.rn.f32 	%f1112, %f220, %f450, %f1111;
	fma.rn.f32 	%f1113, %f223, %f453, %f1112;
	fma.rn.f32 	%f1114, %f227, %f455, %f1113;
	fma.rn.f32 	%f1115, %f230, %f458, %f1114;
	fma.rn.f32 	%f1116, %f234, %f460, %f1115;
	fma.rn.f32 	%f1117, %f237, %f463, %f1116;
	fma.rn.f32 	%f1118, %f241, %f465, %f1117;
	fma.rn.f32 	%f1119, %f244, %f468, %f1118;
	fma.rn.f32 	%f1120, %f248, %f470, %f1119;
	fma.rn.f32 	%f1121, %f251, %f473, %f1120;
	fma.rn.f32 	%f1122, %f255, %f475, %f1121;
	fma.rn.f32 	%f1123, %f258, %f478, %f1122;
	fma.rn.f32 	%f1124, %f262, %f480, %f1123;
	fma.rn.f32 	%f1125, %f265, %f483, %f1124;
	fma.rn.f32 	%f1126, %f269, %f485, %f1125;
	fma.rn.f32 	%f1127, %f272, %f488, %f1126;
	fma.rn.f32 	%f1128, %f276, %f490, %f1127;
	fma.rn.f32 	%f1129, %f279, %f493, %f1128;
	fma.rn.f32 	%f1130, %f283, %f495, %f1129;
	fma.rn.f32 	%f1131, %f286, %f498, %f1130;
	fma.rn.f32 	%f1132, %f290, %f500, %f1131;
	fma.rn.f32 	%f1133, %f293, %f503, %f1132;
	fma.rn.f32 	%f1134, %f297, %f505, %f1133;
	fma.rn.f32 	%f1135, %f300, %f508, %f1134;
	fma.rn.f32 	%f1136, %f304, %f510, %f1135;
	fma.rn.f32 	%f1137, %f307, %f513, %f1136;
	fma.rn.f32 	%f1138, %f311, %f515, %f1137;
	fma.rn.f32 	%f1139, %f314, %f518, %f1138;
	fma.rn.f32 	%f1140, %f318, %f520, %f1139;
	fma.rn.f32 	%f1141, %f321, %f523, %f1140;
	fma.rn.f32 	%f1142, %f325, %f525, %f1141;
	fma.rn.f32 	%f1143, %f328, %f528, %f1142;
	fma.rn.f32 	%f1144, %f332, %f530, %f1143;
	fma.rn.f32 	%f1145, %f335, %f533, %f1144;
	fma.rn.f32 	%f1146, %f339, %f535, %f1145;
	fma.rn.f32 	%f1147, %f342, %f538, %f1146;
	fma.rn.f32 	%f1148, %f346, %f540, %f1147;
	fma.rn.f32 	%f1149, %f349, %f543, %f1148;
	fma.rn.f32 	%f1150, %f353, %f545, %f1149;
	fma.rn.f32 	%f1151, %f356, %f548, %f1150;
	fma.rn.f32 	%f1152, %f360, %f550, %f1151;
	fma.rn.f32 	%f1153, %f363, %f553, %f1152;
	fma.rn.f32 	%f1154, %f367, %f555, %f1153;
	fma.rn.f32 	%f1155, %f370, %f558, %f1154;
	fma.rn.f32 	%f1156, %f374, %f560, %f1155;
	fma.rn.f32 	%f1157, %f377, %f563, %f1156;
	fma.rn.f32 	%f1158, %f381, %f565, %f1157;
	fma.rn.f32 	%f1159, %f384, %f568, %f1158;
	fma.rn.f32 	%f1160, %f388, %f570, %f1159;
	fma.rn.f32 	%f1161, %f391, %f573, %f1160;
	fma.rn.f32 	%f1162, %f395, %f575, %f1161;
	fma.rn.f32 	%f1163, %f1074, %f578, %f1162;
	fma.rn.f32 	%f1164, %f1076, %f580, %f1163;
	fma.rn.f32 	%f1165, %f1078, %f583, %f1164;
	fma.rn.f32 	%f1166, %f1080, %f585, %f1165;
	fma.rn.f32 	%f1167, %f1082, %f588, %f1166;
	fma.rn.f32 	%f1168, %f1084, %f590, %f1167;
	fma.rn.f32 	%f1169, %f1086, %f593, %f1168;
	fma.rn.f32 	%f1170, %f1088, %f595, %f1169;
	fma.rn.f32 	%f3538, %f1090, %f598, %f1170;
	fma.rn.f32 	%f1171, %f146, %f599, %f3537;
	fma.rn.f32 	%f1172, %f150, %f602, %f1171;
	fma.rn.f32 	%f1173, %f153, %f604, %f1172;
	fma.rn.f32 	%f1174, %f157, %f607, %f1173;
	fma.rn.f32 	%f1175, %f160, %f609, %f1174;
	fma.rn.f32 	%f1176, %f164, %f612, %f1175;
	fma.rn.f32 	%f1177, %f167, %f614, %f1176;
	fma.rn.f32 	%f1178, %f171, %f617, %f1177;
	fma.rn.f32 	%f1179, %f174, %f619, %f1178;
	fma.rn.f32 	%f1180, %f178, %f622, %f1179;
	fma.rn.f32 	%f1181, %f181, %f624, %f1180;
	fma.rn.f32 	%f1182, %f185, %f627, %f1181;
	fma.rn.f32 	%f1183, %f188, %f629, %f1182;
	fma.rn.f32 	%f1184, %f192, %f632, %f1183;
	fma.rn.f32 	%f1185, %f195, %f634, %f1184;
	fma.rn.f32 	%f1186, %f199, %f637, %f1185;
	fma.rn.f32 	%f1187, %f202, %f639, %f1186;
	fma.rn.f32 	%f1188, %f206, %f642, %f1187;
	fma.rn.f32 	%f1189, %f209, %f644, %f1188;
	fma.rn.f32 	%f1190, %f213, %f647, %f1189;
	fma.rn.f32 	%f1191, %f216, %f649, %f1190;
	fma.rn.f32 	%f1192, %f220, %f652, %f1191;
	fma.rn.f32 	%f1193, %f223, %f654, %f1192;
	fma.rn.f32 	%f1194, %f227, %f657, %f1193;
	fma.rn.f32 	%f1195, %f230, %f659, %f1194;
	fma.rn.f32 	%f1196, %f234, %f662, %f1195;
	fma.rn.f32 	%f1197, %f237, %f664, %f1196;
	fma.rn.f32 	%f1198, %f241, %f667, %f1197;
	fma.rn.f32 	%f1199, %f244, %f669, %f1198;
	fma.rn.f32 	%f1200, %f248, %f672, %f1199;
	fma.rn.f32 	%f1201, %f251, %f674, %f1200;
	fma.rn.f32 	%f1202, %f255, %f677, %f1201;
	fma.rn.f32 	%f1203, %f258, %f679, %f1202;
	fma.rn.f32 	%f1204, %f262, %f682, %f1203;
	fma.rn.f32 	%f1205, %f265, %f684, %f1204;
	fma.rn.f32 	%f1206, %f269, %f687, %f1205;
	fma.rn.f32 	%f1207, %f272, %f689, %f1206;
	fma.rn.f32 	%f1208, %f276, %f692, %f1207;
	fma.rn.f32 	%f1209, %f279, %f694, %f1208;
	fma.rn.f32 	%f1210, %f283, %f697, %f1209;
	fma.rn.f32 	%f1211, %f286, %f699, %f1210;
	fma.rn.f32 	%f1212, %f290, %f702, %f1211;
	fma.rn.f32 	%f1213, %f293, %f704, %f1212;
	fma.rn.f32 	%f1214, %f297, %f707, %f1213;
	fma.rn.f32 	%f1215, %f300, %f709, %f1214;
	fma.rn.f32 	%f1216, %f304, %f712, %f1215;
	fma.rn.f32 	%f1217, %f307, %f714, %f1216;
	fma.rn.f32 	%f1218, %f311, %f717, %f1217;
	fma.rn.f32 	%f1219, %f314, %f719, %f1218;
	fma.rn.f32 	%f1220, %f318, %f722, %f1219;
	fma.rn.f32 	%f1221, %f321, %f724, %f1220;
	fma.rn.f32 	%f1222, %f325, %f727, %f1221;
	fma.rn.f32 	%f1223, %f328, %f729, %f1222;
	fma.rn.f32 	%f1224, %f332, %f732, %f1223;
	fma.rn.f32 	%f1225, %f335, %f734, %f1224;
	fma.rn.f32 	%f1226, %f339, %f737, %f1225;
	fma.rn.f32 	%f1227, %f342, %f739, %f1226;
	fma.rn.f32 	%f1228, %f346, %f742, %f1227;
	fma.rn.f32 	%f1229, %f349, %f744, %f1228;
	fma.rn.f32 	%f1230, %f353, %f747, %f1229;
	fma.rn.f32 	%f1231, %f356, %f749, %f1230;
	fma.rn.f32 	%f1232, %f360, %f752, %f1231;
	fma.rn.f32 	%f1233, %f363, %f754, %f1232;
	fma.rn.f32 	%f1234, %f367, %f757, %f1233;
	fma.rn.f32 	%f1235, %f370, %f759, %f1234;
	fma.rn.f32 	%f1236, %f374, %f762, %f1235;
	fma.rn.f32 	%f1237, %f377, %f764, %f1236;
	fma.rn.f32 	%f1238, %f381, %f767, %f1237;
	fma.rn.f32 	%f1239, %f384, %f769, %f1238;
	fma.rn.f32 	%f1240, %f388, %f772, %f1239;
	fma.rn.f32 	%f1241, %f391, %f774, %f1240;
	fma.rn.f32 	%f1242, %f395, %f777, %f1241;
	fma.rn.f32 	%f1243, %f1074, %f779, %f1242;
	fma.rn.f32 	%f1244, %f1076, %f782, %f1243;
	fma.rn.f32 	%f1245, %f1078, %f784, %f1244;
	fma.rn.f32 	%f1246, %f1080, %f787, %f1245;
	fma.rn.f32 	%f1247, %f1082, %f789, %f1246;
	fma.rn.f32 	%f1248, %f1084, %f792, %f1247;
	fma.rn.f32 	%f1249, %f1086, %f794, %f1248;
	fma.rn.f32 	%f1250, %f1088, %f797, %f1249;
	fma.rn.f32 	%f3537, %f1090, %f799, %f1250;
	fma.rn.f32 	%f1251, %f146, %f801, %f3536;
	fma.rn.f32 	%f1252, %f150, %f803, %f1251;
	fma.rn.f32 	%f1253, %f153, %f806, %f1252;
	fma.rn.f32 	%f1254, %f157, %f808, %f1253;
	fma.rn.f32 	%f1255, %f160, %f811, %f1254;
	fma.rn.f32 	%f1256, %f164, %f813, %f1255;
	fma.rn.f32 	%f1257, %f167, %f816, %f1256;
	fma.rn.f32 	%f1258, %f171, %f818, %f1257;
	fma.rn.f32 	%f1259, %f174, %f821, %f1258;
	fma.rn.f32 	%f1260, %f178, %f823, %f1259;
	fma.rn.f32 	%f1261, %f181, %f826, %f1260;
	fma.rn.f32 	%f1262, %f185, %f828, %f1261;
	fma.rn.f32 	%f1263, %f188, %f831, %f1262;
	fma.rn.f32 	%f1264, %f192, %f833, %f1263;
	fma.rn.f32 	%f1265, %f195, %f836, %f1264;
	fma.rn.f32 	%f1266, %f199, %f838, %f1265;
	fma.rn.f32 	%f1267, %f202, %f841, %f1266;
	fma.rn.f32 	%f1268, %f206, %f843, %f1267;
	fma.rn.f32 	%f1269, %f209, %f846, %f1268;
	fma.rn.f32 	%f1270, %f213, %f848, %f1269;
	fma.rn.f32 	%f1271, %f216, %f851, %f1270;
	fma.rn.f32 	%f1272, %f220, %f853, %f1271;
	fma.rn.f32 	%f1273, %f223, %f856, %f1272;
	fma.rn.f32 	%f1274, %f227, %f858, %f1273;
	fma.rn.f32 	%f1275, %f230, %f861, %f1274;
	fma.rn.f32 	%f1276, %f234, %f863, %f1275;
	fma.rn.f32 	%f1277, %f237, %f866, %f1276;
	fma.rn.f32 	%f1278, %f241, %f868, %f1277;
	fma.rn.f32 	%f1279, %f244, %f871, %f1278;
	fma.rn.f32 	%f1280, %f248, %f873, %f1279;
	fma.rn.f32 	%f1281, %f251, %f876, %f1280;
	fma.rn.f32 	%f1282, %f255, %f878, %f1281;
	fma.rn.f32 	%f1283, %f258, %f881, %f1282;
	fma.rn.f32 	%f1284, %f262, %f883, %f1283;
	fma.rn.f32 	%f1285, %f265, %f886, %f1284;
	fma.rn.f32 	%f1286, %f269, %f888, %f1285;
	fma.rn.f32 	%f1287, %f272, %f891, %f1286;
	fma.rn.f32 	%f1288, %f276, %f893, %f1287;
	fma.rn.f32 	%f1289, %f279, %f896, %f1288;
	fma.rn.f32 	%f1290, %f283, %f898, %f1289;
	fma.rn.f32 	%f1291, %f286, %f901, %f1290;
	fma.rn.f32 	%f1292, %f290, %f903, %f1291;
	fma.rn.f32 	%f1293, %f293, %f906, %f1292;
	fma.rn.f32 	%f1294, %f297, %f908, %f1293;
	fma.rn.f32 	%f1295, %f300, %f911, %f1294;
	fma.rn.f32 	%f1296, %f304, %f913, %f1295;
	fma.rn.f32 	%f1297, %f307, %f916, %f1296;
	fma.rn.f32 	%f1298, %f311, %f918, %f1297;
	fma.rn.f32 	%f1299, %f314, %f921, %f1298;
	fma.rn.f32 	%f1300, %f318, %f923, %f1299;
	fma.rn.f32 	%f1301, %f321, %f926, %f1300;
	fma.rn.f32 	%f1302, %f325, %f928, %f1301;
	fma.rn.f32 	%f1303, %f328, %f931, %f1302;
	fma.rn.f32 	%f1304, %f332, %f933, %f1303;
	fma.rn.f32 	%f1305, %f335, %f936, %f1304;
	fma.rn.f32 	%f1306, %f339, %f938, %f1305;
	fma.rn.f32 	%f1307, %f342, %f941, %f1306;
	fma.rn.f32 	%f1308, %f346, %f943, %f1307;
	fma.rn.f32 	%f1309, %f349, %f946, %f1308;
	fma.rn.f32 	%f1310, %f353, %f948, %f1309;
	fma.rn.f32 	%f1311, %f356, %f951, %f1310;
	fma.rn.f32 	%f1312, %f360, %f953, %f1311;
	fma.rn.f32 	%f1313, %f363, %f956, %f1312;
	fma.rn.f32 	%f1314, %f367, %f958, %f1313;
	fma.rn.f32 	%f1315, %f370, %f961, %f1314;
	fma.rn.f32 	%f1316, %f374, %f963, %f1315;
	fma.rn.f32 	%f1317, %f377, %f966, %f1316;
	fma.rn.f32 	%f1318, %f381, %f968, %f1317;
	fma.rn.f32 	%f1319, %f384, %f971, %f1318;
	fma.rn.f32 	%f1320, %f388, %f973, %f1319;
	fma.rn.f32 	%f1321, %f391, %f976, %f1320;
	fma.rn.f32 	%f1322, %f395, %f978, %f1321;
	fma.rn.f32 	%f1323, %f1074, %f981, %f1322;
	fma.rn.f32 	%f1324, %f1076, %f983, %f1323;
	fma.rn.f32 	%f1325, %f1078, %f986, %f1324;
	fma.rn.f32 	%f1326, %f1080, %f988, %f1325;
	fma.rn.f32 	%f1327, %f1082, %f991, %f1326;
	fma.rn.f32 	%f1328, %f1084, %f993, %f1327;
	fma.rn.f32 	%f1329, %f1086, %f996, %f1328;
	fma.rn.f32 	%f1330, %f1088, %f998, %f1329;
	fma.rn.f32 	%f3536, %f1090, %f1001, %f1330;
	fma.rn.f32 	%f1331, %f178, %f116, %f3535;
	fma.rn.f32 	%f1332, %f181, %f120, %f1331;
	fma.rn.f32 	%f1333, %f185, %f123, %f1332;
	fma.rn.f32 	%f1334, %f188, %f127, %f1333;
	fma.rn.f32 	%f1335, %f192, %f130, %f1334;
	fma.rn.f32 	%f1336, %f195, %f134, %f1335;
	fma.rn.f32 	%f1337, %f199, %f137, %f1336;
	fma.rn.f32 	%f1338, %f202, %f141, %f1337;
	fma.rn.f32 	%f1339, %f206, %f144, %f1338;
	fma.rn.f32 	%f1340, %f209, %f148, %f1339;
	fma.rn.f32 	%f1341, %f213, %f151, %f1340;
	fma.rn.f32 	%f1342, %f216, %f155, %f1341;
	fma.rn.f32 	%f1343, %f220, %f158, %f1342;
	fma.rn.f32 	%f1344, %f223, %f162, %f1343;
	fma.rn.f32 	%f1345, %f227, %f165, %f1344;
	fma.rn.f32 	%f1346, %f230, %f169, %f1345;
	fma.rn.f32 	%f1347, %f234, %f172, %f1346;
	fma.rn.f32 	%f1348, %f237, %f176, %f1347;
	fma.rn.f32 	%f1349, %f241, %f179, %f1348;
	fma.rn.f32 	%f1350, %f244, %f183, %f1349;
	fma.rn.f32 	%f1351, %f248, %f186, %f1350;
	fma.rn.f32 	%f1352, %f251, %f190, %f1351;
	fma.rn.f32 	%f1353, %f255, %f193, %f1352;
	fma.rn.f32 	%f1354, %f258, %f197, %f1353;
	fma.rn.f32 	%f1355, %f262, %f200, %f1354;
	fma.rn.f32 	%f1356, %f265, %f204, %f1355;
	fma.rn.f32 	%f1357, %f269, %f207, %f1356;
	fma.rn.f32 	%f1358, %f272, %f211, %f1357;
	fma.rn.f32 	%f1359, %f276, %f214, %f1358;
	fma.rn.f32 	%f1360, %f279, %f218, %f1359;
	fma.rn.f32 	%f1361, %f283, %f221, %f1360;
	fma.rn.f32 	%f1362, %f286, %f225, %f1361;
	fma.rn.f32 	%f1363, %f290, %f228, %f1362;
	fma.rn.f32 	%f1364, %f293, %f232, %f1363;
	fma.rn.f32 	%f1365, %f297, %f235, %f1364;
	fma.rn.f32 	%f1366, %f300, %f239, %f1365;
	fma.rn.f32 	%f1367, %f304, %f242, %f1366;
	fma.rn.f32 	%f1368, %f307, %f246, %f1367;
	fma.rn.f32 	%f1369, %f311, %f249, %f1368;
	fma.rn.f32 	%f1370, %f314, %f253, %f1369;
	fma.rn.f32 	%f1371, %f318, %f256, %f1370;
	fma.rn.f32 	%f1372, %f321, %f260, %f1371;
	fma.rn.f32 	%f1373, %f325, %f263, %f1372;
	fma.rn.f32 	%f1374, %f328, %f267, %f1373;
	fma.rn.f32 	%f1375, %f332, %f270, %f1374;
	fma.rn.f32 	%f1376, %f335, %f274, %f1375;
	fma.rn.f32 	%f1377, %f339, %f277, %f1376;
	fma.rn.f32 	%f1378, %f342, %f281, %f1377;
	fma.rn.f32 	%f1379, %f346, %f284, %f1378;
	fma.rn.f32 	%f1380, %f349, %f288, %f1379;
	fma.rn.f32 	%f1381, %f353, %f291, %f1380;
	fma.rn.f32 	%f1382, %f356, %f295, %f1381;
	fma.rn.f32 	%f1383, %f360, %f298, %f1382;
	fma.rn.f32 	%f1384, %f363, %f302, %f1383;
	fma.rn.f32 	%f1385, %f367, %f305, %f1384;
	fma.rn.f32 	%f1386, %f370, %f309, %f1385;
	fma.rn.f32 	%f1387, %f374, %f312, %f1386;
	fma.rn.f32 	%f1388, %f377, %f316, %f1387;
	fma.rn.f32 	%f1389, %f381, %f319, %f1388;
	fma.rn.f32 	%f1390, %f384, %f323, %f1389;
	fma.rn.f32 	%f1391, %f388, %f326, %f1390;
	fma.rn.f32 	%f1392, %f391, %f330, %f1391;
	fma.rn.f32 	%f1393, %f395, %f333, %f1392;
	fma.rn.f32 	%f1394, %f1074, %f337, %f1393;
	fma.rn.f32 	%f1395, %f1076, %f340, %f1394;
	fma.rn.f32 	%f1396, %f1078, %f344, %f1395;
	fma.rn.f32 	%f1397, %f1080, %f347, %f1396;
	fma.rn.f32 	%f1398, %f1082, %f351, %f1397;
	fma.rn.f32 	%f1399, %f1084, %f354, %f1398;
	fma.rn.f32 	%f1400, %f1086, %f358, %f1399;
	fma.rn.f32 	%f1401, %f1088, %f361, %f1400;
	fma.rn.f32 	%f1402, %f1090, %f365, %f1401;
	ld.shared.f32 	%f1403, [%r68+1600];
	fma.rn.f32 	%f1404, %f1403, %f368, %f1402;
	ld.shared.f32 	%f1405, [%r68+1604];
	fma.rn.f32 	%f1406, %f1405, %f372, %f1404;
	ld.shared.f32 	%f1407, [%r68+1608];
	fma.rn.f32 	%f1408, %f1407, %f375, %f1406;
	ld.shared.f32 	%f1409, [%r68+1612];
	fma.rn.f32 	%f1410, %f1409, %f379, %f1408;
	ld.shared.f32 	%f1411, [%r68+1616];
	fma.rn.f32 	%f1412, %f1411, %f382, %f1410;
	ld.shared.f32 	%f1413, [%r68+1620];
	fma.rn.f32 	%f1414, %f1413, %f386, %f1412;
	ld.shared.f32 	%f1415, [%r68+1624];
	fma.rn.f32 	%f1416, %f1415, %f389, %f1414;
	ld.shared.f32 	%f1417, [%r68+1628];
	fma.rn.f32 	%f1418, %f1417, %f393, %f1416;
	ld.shared.f32 	%f1419, [%r68+1632];
	fma.rn.f32 	%f3535, %f1419, %f396, %f1418;
	fma.rn.f32 	%f1420, %f178, %f398, %f3534;
	fma.rn.f32 	%f1421, %f181, %f400, %f1420;
	fma.rn.f32 	%f1422, %f185, %f403, %f1421;
	fma.rn.f32 	%f1423, %f188, %f405, %f1422;
	fma.rn.f32 	%f1424, %f192, %f408, %f1423;
	fma.rn.f32 	%f1425, %f195, %f410, %f1424;
	fma.rn.f32 	%f1426, %f199, %f413, %f1425;
	fma.rn.f32 	%f1427, %f202, %f415, %f1426;
	fma.rn.f32 	%f1428, %f206, %f418, %f1427;
	fma.rn.f32 	%f1429, %f209, %f420, %f1428;
	fma.rn.f32 	%f1430, %f213, %f423, %f1429;
	fma.rn.f32 	%f1431, %f216, %f425, %f1430;
	fma.rn.f32 	%f1432, %f220, %f428, %f1431;
	fma.rn.f32 	%f1433, %f223, %f430, %f1432;
	fma.rn.f32 	%f1434, %f227, %f433, %f1433;
	fma.rn.f32 	%f1435, %f230, %f435, %f1434;
	fma.rn.f32 	%f1436, %f234, %f438, %f1435;
	fma.rn.f32 	%f1437, %f237, %f440, %f1436;
	fma.rn.f32 	%f1438, %f241, %f443, %f1437;
	fma.rn.f32 	%f1439, %f244, %f445, %f1438;
	fma.rn.f32 	%f1440, %f248, %f448, %f1439;
	fma.rn.f32 	%f1441, %f251, %f450, %f1440;
	fma.rn.f32 	%f1442, %f255, %f453, %f1441;
	fma.rn.f32 	%f1443, %f258, %f455, %f1442;
	fma.rn.f32 	%f1444, %f262, %f458, %f1443;
	fma.rn.f32 	%f1445, %f265, %f460, %f1444;
	fma.rn.f32 	%f1446, %f269, %f463, %f1445;
	fma.rn.f32 	%f1447, %f272, %f465, %f1446;
	fma.rn.f32 	%f1448, %f276, %f468, %f1447;
	fma.rn.f32 	%f1449, %f279, %f470, %f1448;
	fma.rn.f32 	%f1450, %f283, %f473, %f1449;
	fma.rn.f32 	%f1451, %f286, %f475, %f1450;
	fma.rn.f32 	%f1452, %f290, %f478, %f1451;
	fma.rn.f32 	%f1453, %f293, %f480, %f1452;
	fma.rn.f32 	%f1454, %f297, %f483, %f1453;
	fma.rn.f32 	%f1455, %f300, %f485, %f1454;
	fma.rn.f32 	%f1456, %f304, %f488, %f1455;
	fma.rn.f32 	%f1457, %f307, %f490, %f1456;
	fma.rn.f32 	%f1458, %f311, %f493, %f1457;
	fma.rn.f32 	%f1459, %f314, %f495, %f1458;
	fma.rn.f32 	%f1460, %f318, %f498, %f1459;
	fma.rn.f32 	%f1461, %f321, %f500, %f1460;
	fma.rn.f32 	%f1462, %f325, %f503, %f1461;
	fma.rn.f32 	%f1463, %f328, %f505, %f1462;
	fma.rn.f32 	%f1464, %f332, %f508, %f1463;
	fma.rn.f32 	%f1465, %f335, %f510, %f1464;
	fma.rn.f32 	%f1466, %f339, %f513, %f1465;
	fma.rn.f32 	%f1467, %f342, %f515, %f1466;
	fma.rn.f32 	%f1468, %f346, %f518, %f1467;
	fma.rn.f32 	%f1469, %f349, %f520, %f1468;
	fma.rn.f32 	%f1470, %f353, %f523, %f1469;
	fma.rn.f32 	%f1471, %f356, %f525, %f1470;
	fma.rn.f32 	%f1472, %f360, %f528, %f1471;
	fma.rn.f32 	%f1473, %f363, %f530, %f1472;
	fma.rn.f32 	%f1474, %f367, %f533, %f1473;
	fma.rn.f32 	%f1475, %f370, %f535, %f1474;
	fma.rn.f32 	%f1476, %f374, %f538, %f1475;
	fma.rn.f32 	%f1477, %f377, %f540, %f1476;
	fma.rn.f32 	%f1478, %f381, %f543, %f1477;
	fma.rn.f32 	%f1479, %f384, %f545, %f1478;
	fma.rn.f32 	%f1480, %f388, %f548, %f1479;
	fma.rn.f32 	%f1481, %f391, %f550, %f1480;
	fma.rn.f32 	%f1482, %f395, %f553, %f1481;
	fma.rn.f32 	%f1483, %f1074, %f555, %f1482;
	fma.rn.f32 	%f1484, %f1076, %f558, %f1483;
	fma.rn.f32 	%f1485, %f1078, %f560, %f1484;
	fma.rn.f32 	%f1486, %f1080, %f563, %f1485;
	fma.rn.f32 	%f1487, %f1082, %f565, %f1486;
	fma.rn.f32 	%f1488, %f1084, %f568, %f1487;
	fma.rn.f32 	%f1489, %f1086, %f570, %f1488;
	fma.rn.f32 	%f1490, %f1088, %f573, %f1489;
	fma.rn.f32 	%f1491, %f1090, %f575, %f1490;
	fma.rn.f32 	%f1492, %f1403, %f578, %f1491;
	fma.rn.f32 	%f1493, %f1405, %f580, %f1492;
	fma.rn.f32 	%f1494, %f1407, %f583, %f1493;
	fma.rn.f32 	%f1495, %f1409, %f585, %f1494;
	fma.rn.f32 	%f1496, %f1411, %f588, %f1495;
	fma.rn.f32 	%f1497, %f1413, %f590, %f1496;
	fma.rn.f32 	%f1498, %f1415, %f593, %f1497;
	fma.rn.f32 	%f1499, %f1417, %f595, %f1498;
	fma.rn.f32 	%f3534, %f1419, %f598, %f1499;
	fma.rn.f32 	%f1500, %f178, %f599, %f3533;
	fma.rn.f32 	%f1501, %f181, %f602, %f1500;
	fma.rn.f32 	%f1502, %f185, %f604, %f1501;
	fma.rn.f32 	%f1503, %f188, %f607, %f1502;
	fma.rn.f32 	%f1504, %f192, %f609, %f1503;
	fma.rn.f32 	%f1505, %f195, %f612, %f1504;
	fma.rn.f32 	%f1506, %f199, %f614, %f1505;
	fma.rn.f32 	%f1507, %f202, %f617, %f1506;
	fma.rn.f32 	%f1508, %f206, %f619, %f1507;
	fma.rn.f32 	%f1509, %f209, %f622, %f1508;
	fma.rn.f32 	%f1510, %f213, %f624, %f1509;
	fma.rn.f32 	%f1511, %f216, %f627, %f1510;
	fma.rn.f32 	%f1512, %f220, %f629, %f1511;
	fma.rn.f32 	%f1513, %f223, %f632, %f1512;
	fma.rn.f32 	%f1514, %f227, %f634, %f1513;
	fma.rn.f32 	%f1515, %f230, %f637, %f1514;
	fma.rn.f32 	%f1516, %f234, %f639, %f1515;
	fma.rn.f32 	%f1517, %f237, %f642, %f1516;
	fma.rn.f32 	%f1518, %f241, %f644, %f1517;
	fma.rn.f32 	%f1519, %f244, %f647, %f1518;
	fma.rn.f32 	%f1520, %f248, %f649, %f1519;
	fma.rn.f32 	%f1521, %f251, %f652, %f1520;
	fma.rn.f32 	%f1522, %f255, %f654, %f1521;
	fma.rn.f32 	%f1523, %f258, %f657, %f1522;
	fma.rn.f32 	%f1524, %f262, %f659, %f1523;
	fma.rn.f32 	%f1525, %f265, %f662, %f1524;
	fma.rn.f32 	%f1526, %f269, %f664, %f1525;
	fma.rn.f32 	%f1527, %f272, %f667, %f1526;
	fma.rn.f32 	%f1528, %f276, %f669, %f1527;
	fma.rn.f32 	%f1529, %f279, %f672, %f1528;
	fma.rn.f32 	%f1530, %f283, %f674, %f1529;
	fma.rn.f32 	%f1531, %f286, %f677, %f1530;
	fma.rn.f32 	%f1532, %f290, %f679, %f1531;
	fma.rn.f32 	%f1533, %f293, %f682, %f1532;
	fma.rn.f32 	%f1534, %f297, %f684, %f1533;
	fma.rn.f32 	%f1535, %f300, %f687, %f1534;
	fma.rn.f32 	%f1536, %f304, %f689, %f1535;
	fma.rn.f32 	%f1537, %f307, %f692, %f1536;
	fma.rn.f32 	%f1538, %f311, %f694, %f1537;
	fma.rn.f32 	%f1539, %f314, %f697, %f1538;
	fma.rn.f32 	%f1540, %f318, %f699, %f1539;
	fma.rn.f32 	%f1541, %f321, %f702, %f1540;
	fma.rn.f32 	%f1542, %f325, %f704, %f1541;
	fma.rn.f32 	%f1543, %f328, %f707, %f1542;
	fma.rn.f32 	%f1544, %f332, %f709, %f1543;
	fma.rn.f32 	%f1545, %f335, %f712, %f1544;
	fma.rn.f32 	%f1546, %f339, %f714, %f1545;
	fma.rn.f32 	%f1547, %f342, %f717, %f1546;
	fma.rn.f32 	%f1548, %f346, %f719, %f1547;
	fma.rn.f32 	%f1549, %f349, %f722, %f1548;
	fma.rn.f32 	%f1550, %f353, %f724, %f1549;
	fma.rn.f32 	%f1551, %f356, %f727, %f1550;
	fma.rn.f32 	%f1552, %f360, %f729, %f1551;
	fma.rn.f32 	%f1553, %f363, %f732, %f1552;
	fma.rn.f32 	%f1554, %f367, %f734, %f1553;
	fma.rn.f32 	%f1555, %f370, %f737, %f1554;
	fma.rn.f32 	%f1556, %f374, %f739, %f1555;
	fma.rn.f32 	%f1557, %f377, %f742, %f1556;
	fma.rn.f32 	%f1558, %f381, %f744, %f1557;
	fma.rn.f32 	%f1559, %f384, %f747, %f1558;
	fma.rn.f32 	%f1560, %f388, %f749, %f1559;
	fma.rn.f32 	%f1561, %f391, %f752, %f1560;
	fma.rn.f32 	%f1562, %f395, %f754, %f1561;
	fma.rn.f32 	%f1563, %f1074, %f757, %f1562;
	fma.rn.f32 	%f1564, %f1076, %f759, %f1563;
	fma.rn.f32 	%f1565, %f1078, %f762, %f1564;
	fma.rn.f32 	%f1566, %f1080, %f764, %f1565;
	fma.rn.f32 	%f1567, %f1082, %f767, %f1566;
	fma.rn.f32 	%f1568, %f1084, %f769, %f1567;
	fma.rn.f32 	%f1569, %f1086, %f772, %f1568;
	fma.rn.f32 	%f1570, %f1088, %f774, %f1569;
	fma.rn.f32 	%f1571, %f1090, %f777, %f1570;
	fma.rn.f32 	%f1572, %f1403, %f779, %f1571;
	fma.rn.f32 	%f1573, %f1405, %f782, %f1572;
	fma.rn.f32 	%f1574, %f1407, %f784, %f1573;
	fma.rn.f32 	%f1575, %f1409, %f787, %f1574;
	fma.rn.f32 	%f1576, %f1411, %f789, %f1575;
	fma.rn.f32 	%f1577, %f1413, %f792, %f1576;
	fma.rn.f32 	%f1578, %f1415, %f794, %f1577;
	fma.rn.f32 	%f1579, %f1417, %f797, %f1578;
	fma.rn.f32 	%f3533, %f1419, %f799, %f1579;
	fma.rn.f32 	%f1580, %f178, %f801, %f3532;
	fma.rn.f32 	%f1581, %f181, %f803, %f1580;
	fma.rn.f32 	%f1582, %f185, %f806, %f1581;
	fma.rn.f32 	%f1583, %f188, %f808, %f1582;
	fma.rn.f32 	%f1584, %f192, %f811, %f1583;
	fma.rn.f32 	%f1585, %f195, %f813, %f1584;
	fma.rn.f32 	%f1586, %f199, %f816, %f1585;
	fma.rn.f32 	%f1587, %f202, %f818, %f1586;
	fma.rn.f32 	%f1588, %f206, %f821, %f1587;
	fma.rn.f32 	%f1589, %f209, %f823, %f1588;
	fma.rn.f32 	%f1590, %f213, %f826, %f1589;
	fma.rn.f32 	%f1591, %f216, %f828, %f1590;
	fma.rn.f32 	%f1592, %f220, %f831, %f1591;
	fma.rn.f32 	%f1593, %f223, %f833, %f1592;
	fma.rn.f32 	%f1594, %f227, %f836, %f1593;
	fma.rn.f32 	%f1595, %f230, %f838, %f1594;
	fma.rn.f32 	%f1596, %f234, %f841, %f1595;
	fma.rn.f32 	%f1597, %f237, %f843, %f1596;
	fma.rn.f32 	%f1598, %f241, %f846, %f1597;
	fma.rn.f32 	%f1599, %f244, %f848, %f1598;
	fma.rn.f32 	%f1600, %f248, %f851, %f1599;
	fma.rn.f32 	%f1601, %f251, %f853, %f1600;
	fma.rn.f32 	%f1602, %f255, %f856, %f1601;
	fma.rn.f32 	%f1603, %f258, %f858, %f1602;
	fma.rn.f32 	%f1604, %f262, %f861, %f1603;
	fma.rn.f32 	%f1605, %f265, %f863, %f1604;
	fma.rn.f32 	%f1606, %f269, %f866, %f1605;
	fma.rn.f32 	%f1607, %f272, %f868, %f1606;
	fma.rn.f32 	%f1608, %f276, %f871, %f1607;
	fma.rn.f32 	%f1609, %f279, %f873, %f1608;
	fma.rn.f32 	%f1610, %f283, %f876, %f1609;
	fma.rn.f32 	%f1611, %f286, %f878, %f1610;
	fma.rn.f32 	%f1612, %f290, %f881, %f1611;
	fma.rn.f32 	%f1613, %f293, %f883, %f1612;
	fma.rn.f32 	%f1614, %f297, %f886, %f1613;
	fma.rn.f32 	%f1615, %f300, %f888, %f1614;
	fma.rn.f32 	%f1616, %f304, %f891, %f1615;
	fma.rn.f32 	%f1617, %f307, %f893, %f1616;
	fma.rn.f32 	%f1618, %f311, %f896, %f1617;
	fma.rn.f32 	%f1619, %f314, %f898, %f1618;
	fma.rn.f32 	%f1620, %f318, %f901, %f1619;
	fma.rn.f32 	%f1621, %f321, %f903, %f1620;
	fma.rn.f32 	%f1622, %f325, %f906, %f1621;
	fma.rn.f32 	%f1623, %f328, %f908, %f1622;
	fma.rn.f32 	%f1624, %f332, %f911, %f1623;
	fma.rn.f32 	%f1625, %f335, %f913, %f1624;
	fma.rn.f32 	%f1626, %f339, %f916, %f1625;
	fma.rn.f32 	%f1627, %f342, %f918, %f1626;
	fma.rn.f32 	%f1628, %f346, %f921, %f1627;
	fma.rn.f32 	%f1629, %f349, %f923, %f1628;
	fma.rn.f32 	%f1630, %f353, %f926, %f1629;
	fma.rn.f32 	%f1631, %f356, %f928, %f1630;
	fma.rn.f32 	%f1632, %f360, %f931, %f1631;
	fma.rn.f32 	%f1633, %f363, %f933, %f1632;
	fma.rn.f32 	%f1634, %f367, %f936, %f1633;
	fma.rn.f32 	%f1635, %f370, %f938, %f1634;
	fma.rn.f32 	%f1636, %f374, %f941, %f1635;
	fma.rn.f32 	%f1637, %f377, %f943, %f1636;
	fma.rn.f32 	%f1638, %f381, %f946, %f1637;
	fma.rn.f32 	%f1639, %f384, %f948, %f1638;
	fma.rn.f32 	%f1640, %f388, %f951, %f1639;
	fma.rn.f32 	%f1641, %f391, %f953, %f1640;
	fma.rn.f32 	%f1642, %f395, %f956, %f1641;
	fma.rn.f32 	%f1643, %f1074, %f958, %f1642;
	fma.rn.f32 	%f1644, %f1076, %f961, %f1643;
	fma.rn.f32 	%f1645, %f1078, %f963, %f1644;
	fma.rn.f32 	%f1646, %f1080, %f966, %f1645;
	fma.rn.f32 	%f1647, %f1082, %f968, %f1646;
	fma.rn.f32 	%f1648, %f1084, %f971, %f1647;
	fma.rn.f32 	%f1649, %f1086, %f973, %f1648;
	fma.rn.f32 	%f1650, %f1088, %f976, %f1649;
	fma.rn.f32 	%f1651, %f1090, %f978, %f1650;
	fma.rn.f32 	%f1652, %f1403, %f981, %f1651;
	fma.rn.f32 	%f1653, %f1405, %f983, %f1652;
	fma.rn.f32 	%f1654, %f1407, %f986, %f1653;
	fma.rn.f32 	%f1655, %f1409, %f988, %f1654;
	fma.rn.f32 	%f1656, %f1411, %f991, %f1655;
	fma.rn.f32 	%f1657, %f1413, %f993, %f1656;
	fma.rn.f32 	%f1658, %f1415, %f996, %f1657;
	fma.rn.f32 	%f1659, %f1417, %f998, %f1658;
	fma.rn.f32 	%f3532, %f1419, %f1001, %f1659;
	cvt.u32.u64 	%r356, %rd13;
	mov.b32 	%f1660, %r356;
	fma.rn.f32 	%f1661, %f209, %f1660, %f3531;
	{ .reg .b32 tmp; mov.b64 {tmp, %r357}, %rd13; }
	mov.b32 	%f1662, %r357;
	fma.rn.f32 	%f1663, %f213, %f1662, %f1661;
	cvt.u32.u64 	%r358, %rd14;
	mov.b32 	%f1664, %r358;
	fma.rn.f32 	%f1665, %f216, %f1664, %f1663;
	{ .reg .b32 tmp; mov.b64 {tmp, %r359}, %rd14; }
	mov.b32 	%f1666, %r359;
	fma.rn.f32 	%f1667, %f220, %f1666, %f1665;
	cvt.u32.u64 	%r360, %rd15;
	mov.b32 	%f1668, %r360;
	fma.rn.f32 	%f1669, %f223, %f1668, %f1667;
	{ .reg .b32 tmp; mov.b64 {tmp, %r361}, %rd15; }
	mov.b32 	%f1670, %r361;
	fma.rn.f32 	%f1671, %f227, %f1670, %f1669;
	cvt.u32.u64 	%r362, %rd16;
	mov.b32 	%f1672, %r362;
	fma.rn.f32 	%f1673, %f230, %f1672, %f1671;
	{ .reg .b32 tmp; mov.b64 {tmp, %r363}, %rd16; }
	mov.b32 	%f1674, %r363;
	fma.rn.f32 	%f1675, %f234, %f1674, %f1673;
	cvt.u32.u64 	%r364, %rd17;
	mov.b32 	%f1676, %r364;
	fma.rn.f32 	%f1677, %f237, %f1676, %f1675;
	{ .reg .b32 tmp; mov.b64 {tmp, %r365}, %rd17; }
	mov.b32 	%f1678, %r365;
	fma.rn.f32 	%f1679, %f241, %f1678, %f1677;
	cvt.u32.u64 	%r366, %rd18;
	mov.b32 	%f1680, %r366;
	fma.rn.f32 	%f1681, %f244, %f1680, %f1679;
	{ .reg .b32 tmp; mov.b64 {tmp, %r367}, %rd18; }
	mov.b32 	%f1682, %r367;
	fma.rn.f32 	%f1683, %f248, %f1682, %f1681;
	cvt.u32.u64 	%r368, %rd19;
	mov.b32 	%f1684, %r368;
	fma.rn.f32 	%f1685, %f251, %f1684, %f1683;
	{ .reg .b32 tmp; mov.b64 {tmp, %r369}, %rd19; }
	mov.b32 	%f1686, %r369;
	fma.rn.f32 	%f1687, %f255, %f1686, %f1685;
	cvt.u32.u64 	%r370, %rd20;
	mov.b32 	%f1688, %r370;
	fma.rn.f32 	%f1689, %f258, %f1688, %f1687;
	{ .reg .b32 tmp; mov.b64 {tmp, %r371}, %rd20; }
	mov.b32 	%f1690, %r371;
	fma.rn.f32 	%f1691, %f262, %f1690, %f1689;
	cvt.u32.u64 	%r372, %rd21;
	mov.b32 	%f1692, %r372;
	fma.rn.f32 	%f1693, %f265, %f1692, %f1691;
	{ .reg .b32 tmp; mov.b64 {tmp, %r373}, %rd21; }
	mov.b32 	%f1694, %r373;
	fma.rn.f32 	%f1695, %f269, %f1694, %f1693;
	cvt.u32.u64 	%r374, %rd22;
	mov.b32 	%f1696, %r374;
	fma.rn.f32 	%f1697, %f272, %f1696, %f1695;
	{ .reg .b32 tmp; mov.b64 {tmp, %r375}, %rd22; }
	mov.b32 	%f1698, %r375;
	fma.rn.f32 	%f1699, %f276, %f1698, %f1697;
	cvt.u32.u64 	%r376, %rd23;
	mov.b32 	%f1700, %r376;
	fma.rn.f32 	%f1701, %f279, %f1700, %f1699;
	fma.rn.f32 	%f1702, %f283, %f190, %f1701;
	fma.rn.f32 	%f1703, %f286, %f193, %f1702;
	fma.rn.f32 	%f1704, %f290, %f197, %f1703;
	fma.rn.f32 	%f1705, %f293, %f200, %f1704;
	fma.rn.f32 	%f1706, %f297, %f204, %f1705;
	fma.rn.f32 	%f1707, %f300, %f207, %f1706;
	fma.rn.f32 	%f1708, %f304, %f211, %f1707;
	fma.rn.f32 	%f1709, %f307, %f214, %f1708;
	fma.rn.f32 	%f1710, %f311, %f218, %f1709;
	fma.rn.f32 	%f1711, %f314, %f221, %f1710;
	fma.rn.f32 	%f1712, %f318, %f225, %f1711;
	fma.rn.f32 	%f1713, %f321, %f228, %f1712;
	fma.rn.f32 	%f1714, %f325, %f232, %f1713;
	fma.rn.f32 	%f1715, %f328, %f235, %f1714;
	fma.rn.f32 	%f1716, %f332, %f239, %f1715;
	fma.rn.f32 	%f1717, %f335, %f242, %f1716;
	fma.rn.f32 	%f1718, %f339, %f246, %f1717;
	fma.rn.f32 	%f1719, %f342, %f249, %f1718;
	fma.rn.f32 	%f1720, %f346, %f253, %f1719;
	fma.rn.f32 	%f1721, %f349, %f256, %f1720;
	fma.rn.f32 	%f1722, %f353, %f260, %f1721;
	fma.rn.f32 	%f1723, %f356, %f263, %f1722;
	fma.rn.f32 	%f1724, %f360, %f267, %f1723;
	fma.rn.f32 	%f1725, %f363, %f270, %f1724;
	fma.rn.f32 	%f1726, %f367, %f274, %f1725;
	fma.rn.f32 	%f1727, %f370, %f277, %f1726;
	fma.rn.f32 	%f1728, %f374, %f281, %f1727;
	fma.rn.f32 	%f1729, %f377, %f284, %f1728;
	fma.rn.f32 	%f1730, %f381, %f288, %f1729;
	fma.rn.f32 	%f1731, %f384, %f291, %f1730;
	fma.rn.f32 	%f1732, %f388, %f295, %f1731;
	fma.rn.f32 	%f1733, %f391, %f298, %f1732;
	fma.rn.f32 	%f1734, %f395, %f302, %f1733;
	fma.rn.f32 	%f1735, %f1074, %f305, %f1734;
	fma.rn.f32 	%f1736, %f1076, %f309, %f1735;
	fma.rn.f32 	%f1737, %f1078, %f312, %f1736;
	fma.rn.f32 	%f1738, %f1080, %f316, %f1737;
	fma.rn.f32 	%f1739, %f1082, %f319, %f1738;
	fma.rn.f32 	%f1740, %f1084, %f323, %f1739;
	fma.rn.f32 	%f1741, %f1086, %f326, %f1740;
	fma.rn.f32 	%f1742, %f1088, %f330, %f1741;
	fma.rn.f32 	%f1743, %f1090, %f333, %f1742;
	fma.rn.f32 	%f1744, %f1403, %f337, %f1743;
	fma.rn.f32 	%f1745, %f1405, %f340, %f1744;
	fma.rn.f32 	%f1746, %f1407, %f344, %f1745;
	fma.rn.f32 	%f1747, %f1409, %f347, %f1746;
	fma.rn.f32 	%f1748, %f1411, %f351, %f1747;
	fma.rn.f32 	%f1749, %f1413, %f354, %f1748;
	fma.rn.f32 	%f1750, %f1415, %f358, %f1749;
	fma.rn.f32 	%f1751, %f1417, %f361, %f1750;
	fma.rn.f32 	%f1752, %f1419, %f365, %f1751;
	ld.shared.f32 	%f1753, [%r68+1760];
	fma.rn.f32 	%f1754, %f1753, %f368, %f1752;
	ld.shared.f32 	%f1755, [%r68+1764];
	fma.rn.f32 	%f1756, %f1755, %f372, %f1754;
	ld.shared.f32 	%f1757, [%r68+1768];
	fma.rn.f32 	%f1758, %f1757, %f375, %f1756;
	ld.shared.f32 	%f1759, [%r68+1772];
	fma.rn.f32 	%f1760, %f1759, %f379, %f1758;
	ld.shared.f32 	%f1761, [%r68+1776];
	fma.rn.f32 	%f1762, %f1761, %f382, %f1760;
	ld.shared.f32 	%f1763, [%r68+1780];
	fma.rn.f32 	%f1764, %f1763, %f386, %f1762;
	ld.shared.f32 	%f1765, [%r68+1784];
	fma.rn.f32 	%f1766, %f1765, %f389, %f1764;
	ld.shared.f32 	%f1767, [%r68+1788];
	fma.rn.f32 	%f1768, %f1767, %f393, %f1766;
	ld.shared.f32 	%f1769, [%r68+1792];
	fma.rn.f32 	%f3531, %f1769, %f396, %f1768;
	fma.rn.f32 	%f1770, %f209, %f398, %f3530;
	fma.rn.f32 	%f1771, %f213, %f400, %f1770;
	fma.rn.f32 	%f1772, %f216, %f403, %f1771;
	fma.rn.f32 	%f1773, %f220, %f405, %f1772;
	fma.rn.f32 	%f1774, %f223, %f408, %f1773;
	fma.rn.f32 	%f1775, %f227, %f410, %f1774;
	fma.rn.f32 	%f1776, %f230, %f413, %f1775;
	fma.rn.f32 	%f1777, %f234, %f415, %f1776;
	fma.rn.f32 	%f1778, %f237, %f418, %f1777;
	fma.rn.f32 	%f1779, %f241, %f420, %f1778;
	fma.rn.f32 	%f1780, %f244, %f423, %f1779;
	fma.rn.f32 	%f1781, %f248, %f425, %f1780;
	fma.rn.f32 	%f1782, %f251, %f428, %f1781;
	fma.rn.f32 	%f1783, %f255, %f430, %f1782;
	fma.rn.f32 	%f1784, %f258, %f433, %f1783;
	fma.rn.f32 	%f1785, %f262, %f435, %f1784;
	fma.rn.f32 	%f1786, %f265, %f438, %f1785;
	fma.rn.f32 	%f1787, %f269, %f440, %f1786;
	fma.rn.f32 	%f1788, %f272, %f443, %f1787;
	fma.rn.f32 	%f1789, %f276, %f445, %f1788;
	fma.rn.f32 	%f1790, %f279, %f448, %f1789;
	fma.rn.f32 	%f1791, %f283, %f450, %f1790;
	fma.rn.f32 	%f1792, %f286, %f453, %f1791;
	fma.rn.f32 	%f1793, %f290, %f455, %f1792;
	fma.rn.f32 	%f1794, %f293, %f458, %f1793;
	fma.rn.f32 	%f1795, %f297, %f460, %f1794;
	fma.rn.f32 	%f1796, %f300, %f463, %f1795;
	fma.rn.f32 	%f1797, %f304, %f465, %f1796;
	fma.rn.f32 	%f1798, %f307, %f468, %f1797;
	fma.rn.f32 	%f1799, %f311, %f470, %f1798;
	fma.rn.f32 	%f1800, %f314, %f473, %f1799;
	fma.rn.f32 	%f1801, %f318, %f475, %f1800;
	fma.rn.f32 	%f1802, %f321, %f478, %f1801;
	fma.rn.f32 	%f1803, %f325, %f480, %f1802;
	fma.rn.f32 	%f1804, %f328, %f483, %f1803;
	fma.rn.f32 	%f1805, %f332, %f485, %f1804;
	fma.rn.f32 	%f1806, %f335, %f488, %f1805;
	fma.rn.f32 	%f1807, %f339, %f490, %f1806;
	fma.rn.f32 	%f1808, %f342, %f493, %f1807;
	fma.rn.f32 	%f1809, %f346, %f495, %f1808;
	fma.rn.f32 	%f1810, %f349, %f498, %f1809;
	fma.rn.f32 	%f1811, %f353, %f500, %f1810;
	fma.rn.f32 	%f1812, %f356, %f503, %f1811;
	fma.rn.f32 	%f1813, %f360, %f505, %f1812;
	fma.rn.f32 	%f1814, %f363, %f508, %f1813;
	fma.rn.f32 	%f1815, %f367, %f510, %f1814;
	fma.rn.f32 	%f1816, %f370, %f513, %f1815;
	fma.rn.f32 	%f1817, %f374, %f515, %f1816;
	fma.rn.f32 	%f1818, %f377, %f518, %f1817;
	fma.rn.f32 	%f1819, %f381, %f520, %f1818;
	fma.rn.f32 	%f1820, %f384, %f523, %f1819;
	fma.rn.f32 	%f1821, %f388, %f525, %f1820;
	fma.rn.f32 	%f1822, %f391, %f528, %f1821;
	fma.rn.f32 	%f1823, %f395, %f530, %f1822;
	fma.rn.f32 	%f1824, %f1074, %f533, %f1823;
	fma.rn.f32 	%f1825, %f1076, %f535, %f1824;
	fma.rn.f32 	%f1826, %f1078, %f538, %f1825;
	fma.rn.f32 	%f1827, %f1080, %f540, %f1826;
	fma.rn.f32 	%f1828, %f1082, %f543, %f1827;
	fma.rn.f32 	%f1829, %f1084, %f545, %f1828;
	fma.rn.f32 	%f1830, %f1086, %f548, %f1829;
	fma.rn.f32 	%f1831, %f1088, %f550, %f1830;
	fma.rn.f32 	%f1832, %f1090, %f553, %f1831;
	fma.rn.f32 	%f1833, %f1403, %f555, %f1832;
	fma.rn.f32 	%f1834, %f1405, %f558, %f1833;
	fma.rn.f32 	%f1835, %f1407, %f560, %f1834;
	fma.rn.f32 	%f1836, %f1409, %f563, %f1835;
	fma.rn.f32 	%f1837, %f1411, %f565, %f1836;
	fma.rn.f32 	%f1838, %f1413, %f568, %f1837;
	fma.rn.f32 	%f1839, %f1415, %f570, %f1838;
	fma.rn.f32 	%f1840, %f1417, %f573, %f1839;
	fma.rn.f32 	%f1841, %f1419, %f575, %f1840;
	fma.rn.f32 	%f1842, %f1753, %f578, %f1841;
	fma.rn.f32 	%f1843, %f1755, %f580, %f1842;
	fma.rn.f32 	%f1844, %f1757, %f583, %f1843;
	fma.rn.f32 	%f1845, %f1759, %f585, %f1844;
	fma.rn.f32 	%f1846, %f1761, %f588, %f1845;
	fma.rn.f32 	%f1847, %f1763, %f590, %f1846;
	fma.rn.f32 	%f1848, %f1765, %f593, %f1847;
	fma.rn.f32 	%f1849, %f1767, %f595, %f1848;
	fma.rn.f32 	%f3530, %f1769, %f598, %f1849;
	fma.rn.f32 	%f1850, %f209, %f599, %f3529;
	fma.rn.f32 	%f1851, %f213, %f602, %f1850;
	fma.rn.f32 	%f1852, %f216, %f604, %f1851;
	fma.rn.f32 	%f1853, %f220, %f607, %f1852;
	fma.rn.f32 	%f1854, %f223, %f609, %f1853;
	fma.rn.f32 	%f1855, %f227, %f612, %f1854;
	fma.rn.f32 	%f1856, %f230, %f614, %f1855;
	fma.rn.f32 	%f1857, %f234, %f617, %f1856;
	fma.rn.f32 	%f1858, %f237, %f619, %f1857;
	fma.rn.f32 	%f1859, %f241, %f622, %f1858;
	fma.rn.f32 	%f1860, %f244, %f624, %f1859;
	fma.rn.f32 	%f1861, %f248, %f627, %f1860;
	fma.rn.f32 	%f1862, %f251, %f629, %f1861;
	fma.rn.f32 	%f1863, %f255, %f632, %f1862;
	fma.rn.f32 	%f1864, %f258, %f634, %f1863;
	fma.rn.f32 	%f1865, %f262, %f637, %f1864;
	fma.rn.f32 	%f1866, %f265, %f639, %f1865;
	fma.rn.f32 	%f1867, %f269, %f642, %f1866;
	fma.rn.f32 	%f1868, %f272, %f644, %f1867;
	fma.rn.f32 	%f1869, %f276, %f647, %f1868;
	fma.rn.f32 	%f1870, %f279, %f649, %f1869;
	fma.rn.f32 	%f1871, %f283, %f652, %f1870;
	fma.rn.f32 	%f1872, %f286, %f654, %f1871;
	fma.rn.f32 	%f1873, %f290, %f657, %f1872;
	fma.rn.f32 	%f1874, %f293, %f659, %f1873;
	fma.rn.f32 	%f1875, %f297, %f662, %f1874;
	fma.rn.f32 	%f1876, %f300, %f664, %f1875;
	fma.rn.f32 	%f1877, %f304, %f667, %f1876;
	fma.rn.f32 	%f1878, %f307, %f669, %f1877;
	fma.rn.f32 	%f1879, %f311, %f672, %f1878;
	fma.rn.f32 	%f1880, %f314, %f674, %f1879;
	fma.rn.f32 	%f1881, %f318, %f677, %f1880;
	fma.rn.f32 	%f1882, %f321, %f679, %f1881;
	fma.rn.f32 	%f1883, %f325, %f682, %f1882;
	fma.rn.f32 	%f1884, %f328, %f684, %f1883;
	fma.rn.f32 	%f1885, %f332, %f687, %f1884;
	fma.rn.f32 	%f1886, %f335, %f689, %f1885;
	fma.rn.f32 	%f1887, %f339, %f692, %f1886;
	fma.rn.f32 	%f1888, %f342, %f694, %f1887;
	fma.rn.f32 	%f1889, %f346, %f697, %f1888;
	fma.rn.f32 	%f1890, %f349, %f699, %f1889;
	fma.rn.f32 	%f1891, %f353, %f702, %f1890;
	fma.rn.f32 	%f1892, %f356, %f704, %f1891;
	fma.rn.f32 	%f1893, %f360, %f707, %f1892;
	fma.rn.f32 	%f1894, %f363, %f709, %f1893;
	fma.rn.f32 	%f1895, %f367, %f712, %f1894;
	fma.rn.f32 	%f1896, %f370, %f714, %f1895;
	fma.rn.f32 	%f1897, %f374, %f717, %f1896;
	fma.rn.f32 	%f1898, %f377, %f719, %f1897;
	fma.rn.f32 	%f1899, %f381, %f722, %f1898;
	fma.rn.f32 	%f1900, %f384, %f724, %f1899;
	fma.rn.f32 	%f1901, %f388, %f727, %f1900;
	fma.rn.f32 	%f1902, %f391, %f729, %f1901;
	fma.rn.f32 	%f1903, %f395, %f732, %f1902;
	fma.rn.f32 	%f1904, %f1074, %f734, %f1903;
	fma.rn.f32 	%f1905, %f1076, %f737, %f1904;
	fma.rn.f32 	%f1906, %f1078, %f739, %f1905;
	fma.rn.f32 	%f1907, %f1080, %f742, %f1906;
	fma.rn.f32 	%f1908, %f1082, %f744, %f1907;
	fma.rn.f32 	%f1909, %f1084, %f747, %f1908;
	fma.rn.f32 	%f1910, %f1086, %f749, %f1909;
	fma.rn.f32 	%f1911, %f1088, %f752, %f1910;
	fma.rn.f32 	%f1912, %f1090, %f754, %f1911;
	fma.rn.f32 	%f1913, %f1403, %f757, %f1912;
	fma.rn.f32 	%f1914, %f1405, %f759, %f1913;
	fma.rn.f32 	%f1915, %f1407, %f762, %f1914;
	fma.rn.f32 	%f1916, %f1409, %f764, %f1915;
	fma.rn.f32 	%f1917, %f1411, %f767, %f1916;
	fma.rn.f32 	%f1918, %f1413, %f769, %f1917;
	fma.rn.f32 	%f1919, %f1415, %f772, %f1918;
	fma.rn.f32 	%f1920, %f1417, %f774, %f1919;
	fma.rn.f32 	%f1921, %f1419, %f777, %f1920;
	fma.rn.f32 	%f1922, %f1753, %f779, %f1921;
	fma.rn.f32 	%f1923, %f1755, %f782, %f1922;
	fma.rn.f32 	%f1924, %f1757, %f784, %f1923;
	fma.rn.f32 	%f1925, %f1759, %f787, %f1924;
	fma.rn.f32 	%f1926, %f1761, %f789, %f1925;
	fma.rn.f32 	%f1927, %f1763, %f792, %f1926;
	fma.rn.f32 	%f1928, %f1765, %f794, %f1927;
	fma.rn.f32 	%f1929, %f1767, %f797, %f1928;
	fma.rn.f32 	%f3529, %f1769, %f799, %f1929;
	fma.rn.f32 	%f1930, %f209, %f801, %f3528;
	fma.rn.f32 	%f1931, %f213, %f803, %f1930;
	fma.rn.f32 	%f1932, %f216, %f806, %f1931;
	fma.rn.f32 	%f1933, %f220, %f808, %f1932;
	fma.rn.f32 	%f1934, %f223, %f811, %f1933;
	fma.rn.f32 	%f1935, %f227, %f813, %f1934;
	fma.rn.f32 	%f1936, %f230, %f816, %f1935;
	fma.rn.f32 	%f1937, %f234, %f818, %f1936;
	fma.rn.f32 	%f1938, %f237, %f821, %f1937;
	fma.rn.f32 	%f1939, %f241, %f823, %f1938;
	fma.rn.f32 	%f1940, %f244, %f826, %f1939;
	fma.rn.f32 	%f1941, %f248, %f828, %f1940;
	fma.rn.f32 	%f1942, %f251, %f831, %f1941;
	fma.rn.f32 	%f1943, %f255, %f833, %f1942;
	fma.rn.f32 	%f1944, %f258, %f836, %f1943;
	fma.rn.f32 	%f1945, %f262, %f838, %f1944;
	fma.rn.f32 	%f1946, %f265, %f841, %f1945;
	fma.rn.f32 	%f1947, %f269, %f843, %f1946;
	fma.rn.f32 	%f1948, %f272, %f846, %f1947;
	fma.rn.f32 	%f1949, %f276, %f848, %f1948;
	fma.rn.f32 	%f1950, %f279, %f851, %f1949;
	fma.rn.f32 	%f1951, %f283, %f853, %f1950;
	fma.rn.f32 	%f1952, %f286, %f856, %f1951;
	fma.rn.f32 	%f1953, %f290, %f858, %f1952;
	fma.rn.f32 	%f1954, %f293, %f861, %f1953;
	fma.rn.f32 	%f1955, %f297, %f863, %f1954;
	fma.rn.f32 	%f1956, %f300, %f866, %f1955;
	fma.rn.f32 	%f1957, %f304, %f868, %f1956;
	fma.rn.f32 	%f1958, %f307, %f871, %f1957;
	fma.rn.f32 	%f1959, %f311, %f873, %f1958;
	fma.rn.f32 	%f1960, %f314, %f876, %f1959;
	fma.rn.f32 	%f1961, %f318, %f878, %f1960;
	fma.rn.f32 	%f1962, %f321, %f881, %f1961;
	fma.rn.f32 	%f1963, %f325, %f883, %f1962;
	fma.rn.f32 	%f1964, %f328, %f886, %f1963;
	fma.rn.f32 	%f1965, %f332, %f888, %f1964;
	fma.rn.f32 	%f1966, %f335, %f891, %f1965;
	fma.rn.f32 	%f1967, %f339, %f893, %f1966;
	fma.rn.f32 	%f1968, %f342, %f896, %f1967;
	fma.rn.f32 	%f1969, %f346, %f898, %f1968;
	fma.rn.f32 	%f1970, %f349, %f901, %f1969;
	fma.rn.f32 	%f1971, %f353, %f903, %f1970;
	fma.rn.f32 	%f1972, %f356, %f906, %f1971;
	fma.rn.f32 	%f1973, %f360, %f908, %f1972;
	fma.rn.f32 	%f1974, %f363, %f911, %f1973;
	fma.rn.f32 	%f1975, %f367, %f913, %f1974;
	fma.rn.f32 	%f1976, %f370, %f916, %f1975;
	fma.rn.f32 	%f1977, %f374, %f918, %f1976;
	fma.rn.f32 	%f1978, %f377, %f921, %f1977;
	fma.rn.f32 	%f1979, %f381, %f923, %f1978;
	fma.rn.f32 	%f1980, %f384, %f926, %f1979;
	fma.rn.f32 	%f1981, %f388, %f928, %f1980;
	fma.rn.f32 	%f1982, %f391, %f931, %f1981;
	fma.rn.f32 	%f1983, %f395, %f933, %f1982;
	fma.rn.f32 	%f1984, %f1074, %f936, %f1983;
	fma.rn.f32 	%f1985, %f1076, %f938, %f1984;
	fma.rn.f32 	%f1986, %f1078, %f941, %f1985;
	fma.rn.f32 	%f1987, %f1080, %f943, %f1986;
	fma.rn.f32 	%f1988, %f1082, %f946, %f1987;
	fma.rn.f32 	%f1989, %f1084, %f948, %f1988;
	fma.rn.f32 	%f1990, %f1086, %f951, %f1989;
	fma.rn.f32 	%f1991, %f1088, %f953, %f1990;
	fma.rn.f32 	%f1992, %f1090, %f956, %f1991;
	fma.rn.f32 	%f1993, %f1403, %f958, %f1992;
	fma.rn.f32 	%f1994, %f1405, %f961, %f1993;
	fma.rn.f32 	%f1995, %f1407, %f963, %f1994;
	fma.rn.f32 	%f1996, %f1409, %f966, %f1995;
	fma.rn.f32 	%f1997, %f1411, %f968, %f1996;
	fma.rn.f32 	%f1998, %f1413, %f971, %f1997;
	fma.rn.f32 	%f1999, %f1415, %f973, %f1998;
	fma.rn.f32 	%f2000, %f1417, %f976, %f1999;
	fma.rn.f32 	%f2001, %f1419, %f978, %f2000;
	fma.rn.f32 	%f2002, %f1753, %f981, %f2001;
	fma.rn.f32 	%f2003, %f1755, %f983, %f2002;
	fma.rn.f32 	%f2004, %f1757, %f986, %f2003;
	fma.rn.f32 	%f2005, %f1759, %f988, %f2004;
	fma.rn.f32 	%f2006, %f1761, %f991, %f2005;
	fma.rn.f32 	%f2007, %f1763, %f993, %f2006;
	fma.rn.f32 	%f2008, %f1765, %f996, %f2007;
	fma.rn.f32 	%f2009, %f1767, %f998, %f2008;
	fma.rn.f32 	%f3528, %f1769, %f1001, %f2009;
	fma.rn.f32 	%f2010, %f241, %f1660, %f3527;
	fma.rn.f32 	%f2011, %f244, %f1662, %f2010;
	fma.rn.f32 	%f2012, %f248, %f1664, %f2011;
	fma.rn.f32 	%f2013, %f251, %f1666, %f2012;
	fma.rn.f32 	%f2014, %f255, %f1668, %f2013;
	fma.rn.f32 	%f2015, %f258, %f1670, %f2014;
	fma.rn.f32 	%f2016, %f262, %f1672, %f2015;
	fma.rn.f32 	%f2017, %f265, %f1674, %f2016;
	fma.rn.f32 	%f2018, %f269, %f1676, %f2017;
	fma.rn.f32 	%f2019, %f272, %f1678, %f2018;
	fma.rn.f32 	%f2020, %f276, %f1680, %f2019;
	fma.rn.f32 	%f2021, %f279, %f1682, %f2020;
	fma.rn.f32 	%f2022, %f283, %f1684, %f2021;
	fma.rn.f32 	%f2023, %f286, %f1686, %f2022;
	fma.rn.f32 	%f2024, %f290, %f1688, %f2023;
	fma.rn.f32 	%f2025, %f293, %f1690, %f2024;
	fma.rn.f32 	%f2026, %f297, %f1692, %f2025;
	fma.rn.f32 	%f2027, %f300, %f1694, %f2026;
	fma.rn.f32 	%f2028, %f304, %f1696, %f2027;
	fma.rn.f32 	%f2029, %f307, %f1698, %f2028;
	fma.rn.f32 	%f2030, %f311, %f1700, %f2029;
	{ .reg .b32 tmp; mov.b64 {tmp, %r377}, %rd23; }
	mov.b32 	%f2031, %r377;
	fma.rn.f32 	%f2032, %f314, %f2031, %f2030;
	fma.rn.f32 	%f2033, %f318, %f196, %f2032;
	{ .reg .b32 tmp; mov.b64 {tmp, %r378}, %rd24; }
	mov.b32 	%f2034, %r378;
	fma.rn.f32 	%f2035, %f321, %f2034, %f2033;
	fma.rn.f32 	%f2036, %f325, %f203, %f2035;
	{ .reg .b32 tmp; mov.b64 {tmp, %r379}, %rd25; }
	mov.b32 	%f2037, %r379;
	fma.rn.f32 	%f2038, %f328, %f2037, %f2036;
	fma.rn.f32 	%f2039, %f332, %f210, %f2038;
	ld.shared.f32 	%f2040, [%r69+4204];
	fma.rn.f32 	%f2041, %f335, %f2040, %f2039;
	fma.rn.f32 	%f2042, %f339, %f217, %f2041;
	{ .reg .b32 tmp; mov.b64 {tmp, %r380}, %rd26; }
	mov.b32 	%f2043, %r380;
	fma.rn.f32 	%f2044, %f342, %f2043, %f2042;
	fma.rn.f32 	%f2045, %f346, %f224, %f2044;
	{ .reg .b32 tmp; mov.b64 {tmp, %r381}, %rd27; }
	mov.b32 	%f2046, %r381;
	fma.rn.f32 	%f2047, %f349, %f2046, %f2045;
	fma.rn.f32 	%f2048, %f353, %f231, %f2047;
	{ .reg .b32 tmp; mov.b64 {tmp, %r382}, %rd28; }
	mov.b32 	%f2049, %r382;
	fma.rn.f32 	%f2050, %f356, %f2049, %f2048;
	fma.rn.f32 	%f2051, %f360, %f238, %f2050;
	ld.shared.f32 	%f2052, [%r69+4236];
	fma.rn.f32 	%f2053, %f363, %f2052, %f2051;
	fma.rn.f32 	%f2054, %f367, %f245, %f2053;
	{ .reg .b32 tmp; mov.b64 {tmp, %r383}, %rd29; }
	mov.b32 	%f2055, %r383;
	fma.rn.f32 	%f2056, %f370, %f2055, %f2054;
	fma.rn.f32 	%f2057, %f374, %f252, %f2056;
	{ .reg .b32 tmp; mov.b64 {tmp, %r384}, %rd30; }
	mov.b32 	%f2058, %r384;
	fma.rn.f32 	%f2059, %f377, %f2058, %f2057;
	fma.rn.f32 	%f2060, %f381, %f259, %f2059;
	{ .reg .b32 tmp; mov.b64 {tmp, %r385}, %rd31; }
	mov.b32 	%f2061, %r385;
	fma.rn.f32 	%f2062, %f384, %f2061, %f2060;
	fma.rn.f32 	%f2063, %f388, %f266, %f2062;
	ld.shared.f32 	%f2064, [%r69+4268];
	fma.rn.f32 	%f2065, %f391, %f2064, %f2063;
	fma.rn.f32 	%f2066, %f395, %f273, %f2065;
	{ .reg .b32 tmp; mov.b64 {tmp, %r386}, %rd32; }
	mov.b32 	%f2067, %r386;
	fma.rn.f32 	%f2068, %f1074, %f2067, %f2066;
	fma.rn.f32 	%f2069, %f1076, %f280, %f2068;
	{ .reg .b32 tmp; mov.b64 {tmp, %r387}, %rd33; }
	mov.b32 	%f2070, %r387;
	fma.rn.f32 	%f2071, %f1078, %f2070, %f2069;
	fma.rn.f32 	%f2072, %f1080, %f287, %f2071;
	{ .reg .b32 tmp; mov.b64 {tmp, %r388}, %rd34; }
	mov.b32 	%f2073, %r388;
	fma.rn.f32 	%f2074, %f1082, %f2073, %f2072;
	fma.rn.f32 	%f2075, %f1084, %f294, %f2074;
	ld.shared.f32 	%f2076, [%r69+4300];
	fma.rn.f32 	%f2077, %f1086, %f2076, %f2075;
	fma.rn.f32 	%f2078, %f1088, %f301, %f2077;
	{ .reg .b32 tmp; mov.b64 {tmp, %r389}, %rd35; }
	mov.b32 	%f2079, %r389;
	fma.rn.f32 	%f2080, %f1090, %f2079, %f2078;
	fma.rn.f32 	%f2081, %f1403, %f308, %f2080;
	{ .reg .b32 tmp; mov.b64 {tmp, %r390}, %rd36; }
	mov.b32 	%f2082, %r390;
	fma.rn.f32 	%f2083, %f1405, %f2082, %f2081;
	fma.rn.f32 	%f2084, %f1407, %f315, %f2083;
	{ .reg .b32 tmp; mov.b64 {tmp, %r391}, %rd37; }
	mov.b32 	%f2085, %r391;
	fma.rn.f32 	%f2086, %f1409, %f2085, %f2084;
	fma.rn.f32 	%f2087, %f1411, %f322, %f2086;
	ld.shared.f32 	%f2088, [%r69+4332];
	fma.rn.f32 	%f2089, %f1413, %f2088, %f2087;
	fma.rn.f32 	%f2090, %f1415, %f329, %f2089;
	{ .reg .b32 tmp; mov.b64 {tmp, %r392}, %rd38; }
	mov.b32 	%f2091, %r392;
	fma.rn.f32 	%f2092, %f1417, %f2091, %f2090;
	fma.rn.f32 	%f2093, %f1419, %f336, %f2092;
	{ .reg .b32 tmp; mov.b64 {tmp, %r393}, %rd39; }
	mov.b32 	%f2094, %r393;
	fma.rn.f32 	%f2095, %f1753, %f2094, %f2093;
	fma.rn.f32 	%f2096, %f1755, %f343, %f2095;
	{ .reg .b32 tmp; mov.b64 {tmp, %r394}, %rd40; }
	mov.b32 	%f2097, %r394;
	fma.rn.f32 	%f2098, %f1757, %f2097, %f2096;
	fma.rn.f32 	%f2099, %f1759, %f350, %f2098;
	ld.shared.f32 	%f2100, [%r69+4364];
	fma.rn.f32 	%f2101, %f1761, %f2100, %f2099;
	fma.rn.f32 	%f2102, %f1763, %f357, %f2101;
	{ .reg .b32 tmp; mov.b64 {tmp, %r395}, %rd41; }
	mov.b32 	%f2103, %r395;
	fma.rn.f32 	%f2104, %f1765, %f2103, %f2102;
	fma.rn.f32 	%f2105, %f1767, %f364, %f2104;
	{ .reg .b32 tmp; mov.b64 {tmp, %r396}, %rd42; }
	mov.b32 	%f2106, %r396;
	fma.rn.f32 	%f2107, %f1769, %f2106, %f2105;
	ld.shared.f32 	%f2108, [%r68+1920];
	fma.rn.f32 	%f2109, %f2108, %f371, %f2107;
	ld.shared.f32 	%f2110, [%r68+1924];
	{ .reg .b32 tmp; mov.b64 {tmp, %r397}, %rd43; }
	mov.b32 	%f2111, %r397;
	fma.rn.f32 	%f2112, %f2110, %f2111, %f2109;
	ld.shared.f32 	%f2113, [%r68+1928];
	fma.rn.f32 	%f2114, %f2113, %f378, %f2112;
	ld.shared.f32 	%f2115, [%r68+1932];
	{ .reg .b32 tmp; mov.b64 {tmp, %r398}, %rd44; }
	mov.b32 	%f2116, %r398;
	fma.rn.f32 	%f2117, %f2115, %f2116, %f2114;
	ld.shared.f32 	%f2118, [%r68+1936];
	fma.rn.f32 	%f2119, %f2118, %f385, %f2117;
	ld.shared.f32 	%f2120, [%r68+1940];
	{ .reg .b32 tmp; mov.b64 {tmp, %r399}, %rd45; }
	mov.b32 	%f2121, %r399;
	fma.rn.f32 	%f2122, %f2120, %f2121, %f2119;
	ld.shared.f32 	%f2123, [%r68+1944];
	fma.rn.f32 	%f2124, %f2123, %f392, %f2122;
	ld.shared.f32 	%f2125, [%r68+1948];
	{ .reg .b32 tmp; mov.b64 {tmp, %r400}, %rd46; }
	mov.b32 	%f2126, %r400;
	fma.rn.f32 	%f2127, %f2125, %f2126, %f2124;
	ld.shared.f32 	%f2128, [%r68+1952];
	fma.rn.f32 	%f3527, %f2128, %f397, %f2127;
	{ .reg .b32 tmp; mov.b64 {tmp, %r401}, %rd47; }
	mov.b32 	%f2129, %r401;
	fma.rn.f32 	%f2130, %f241, %f2129, %f3526;
	fma.rn.f32 	%f2131, %f244, %f402, %f2130;
	{ .reg .b32 tmp; mov.b64 {tmp, %r402}, %rd48; }
	mov.b32 	%f2132, %r402;
	fma.rn.f32 	%f2133, %f248, %f2132, %f2131;
	fma.rn.f32 	%f2134, %f251, %f407, %f2133;
	{ .reg .b32 tmp; mov.b64 {tmp, %r403}, %rd49; }
	mov.b32 	%f2135, %r403;
	fma.rn.f32 	%f2136, %f255, %f2135, %f2134;
	fma.rn.f32 	%f2137, %f258, %f412, %f2136;
	ld.shared.f32 	%f2138, [%r69+4444];
	fma.rn.f32 	%f2139, %f262, %f2138, %f2137;
	fma.rn.f32 	%f2140, %f265, %f417, %f2139;
	{ .reg .b32 tmp; mov.b64 {tmp, %r404}, %rd50; }
	mov.b32 	%f2141, %r404;
	fma.rn.f32 	%f2142, %f269, %f2141, %f2140;
	fma.rn.f32 	%f2143, %f272, %f422, %f2142;
	{ .reg .b32 tmp; mov.b64 {tmp, %r405}, %rd51; }
	mov.b32 	%f2144, %r405;
	fma.rn.f32 	%f2145, %f276, %f2144, %f2143;
	fma.rn.f32 	%f2146, %f279, %f427, %f2145;
	{ .reg .b32 tmp; mov.b64 {tmp, %r406}, %rd52; }
	mov.b32 	%f2147, %r406;
	fma.rn.f32 	%f2148, %f283, %f2147, %f2146;
	fma.rn.f32 	%f2149, %f286, %f432, %f2148;
	ld.shared.f32 	%f2150, [%r69+4476];
	fma.rn.f32 	%f2151, %f290, %f2150, %f2149;
	fma.rn.f32 	%f2152, %f293, %f437, %f2151;
	{ .reg .b32 tmp; mov.b64 {tmp, %r407}, %rd53; }
	mov.b32 	%f2153, %r407;
	fma.rn.f32 	%f2154, %f297, %f2153, %f2152;
	fma.rn.f32 	%f2155, %f300, %f442, %f2154;
	{ .reg .b32 tmp; mov.b64 {tmp, %r408}, %rd54; }
	mov.b32 	%f2156, %r408;
	fma.rn.f32 	%f2157, %f304, %f2156, %f2155;
	fma.rn.f32 	%f2158, %f307, %f447, %f2157;
	{ .reg .b32 tmp; mov.b64 {tmp, %r409}, %rd55; }
	mov.b32 	%f2159, %r409;
	fma.rn.f32 	%f2160, %f311, %f2159, %f2158;
	fma.rn.f32 	%f2161, %f314, %f452, %f2160;
	ld.shared.f32 	%f2162, [%r69+4508];
	fma.rn.f32 	%f2163, %f318, %f2162, %f2161;
	fma.rn.f32 	%f2164, %f321, %f457, %f2163;
	{ .reg .b32 tmp; mov.b64 {tmp, %r410}, %rd56; }
	mov.b32 	%f2165, %r410;
	fma.rn.f32 	%f2166, %f325, %f2165, %f2164;
	fma.rn.f32 	%f2167, %f328, %f462, %f2166;
	{ .reg .b32 tmp; mov.b64 {tmp, %r411}, %rd57; }
	mov.b32 	%f2168, %r411;
	fma.rn.f32 	%f2169, %f332, %f2168, %f2167;
	fma.rn.f32 	%f2170, %f335, %f467, %f2169;
	{ .reg .b32 tmp; mov.b64 {tmp, %r412}, %rd58; }
	mov.b32 	%f2171, %r412;
	fma.rn.f32 	%f2172, %f339, %f2171, %f2170;
	fma.rn.f32 	%f2173, %f342, %f472, %f2172;
	ld.shared.f32 	%f2174, [%r69+4540];
	fma.rn.f32 	%f2175, %f346, %f2174, %f2173;
	fma.rn.f32 	%f2176, %f349, %f477, %f2175;
	{ .reg .b32 tmp; mov.b64 {tmp, %r413}, %rd59; }
	mov.b32 	%f2177, %r413;
	fma.rn.f32 	%f2178, %f353, %f2177, %f2176;
	fma.rn.f32 	%f2179, %f356, %f482, %f2178;
	{ .reg .b32 tmp; mov.b64 {tmp, %r414}, %rd60; }
	mov.b32 	%f2180, %r414;
	fma.rn.f32 	%f2181, %f360, %f2180, %f2179;
	fma.rn.f32 	%f2182, %f363, %f487, %f2181;
	{ .reg .b32 tmp; mov.b64 {tmp, %r415}, %rd61; }
	mov.b32 	%f2183, %r415;
	fma.rn.f32 	%f2184, %f367, %f2183, %f2182;
	fma.rn.f32 	%f2185, %f370, %f492, %f2184;
	ld.shared.f32 	%f2186, [%r69+4572];
	fma.rn.f32 	%f2187, %f374, %f2186, %f2185;
	fma.rn.f32 	%f2188, %f377, %f497, %f2187;
	{ .reg .b32 tmp; mov.b64 {tmp, %r416}, %rd62; }
	mov.b32 	%f2189, %r416;
	fma.rn.f32 	%f2190, %f381, %f2189, %f2188;
	fma.rn.f32 	%f2191, %f384, %f502, %f2190;
	{ .reg .b32 tmp; mov.b64 {tmp, %r417}, %rd63; }
	mov.b32 	%f2192, %r417;
	fma.rn.f32 	%f2193, %f388, %f2192, %f2191;
	fma.rn.f32 	%f2194, %f391, %f507, %f2193;
	{ .reg .b32 tmp; mov.b64 {tmp, %r418}, %rd64; }
	mov.b32 	%f2195, %r418;
	fma.rn.f32 	%f2196, %f395, %f2195, %f2194;
	fma.rn.f32 	%f2197, %f1074, %f512, %f2196;
	ld.shared.f32 	%f2198, [%r69+4604];
	fma.rn.f32 	%f2199, %f1076, %f2198, %f2197;
	fma.rn.f32 	%f2200, %f1078, %f517, %f2199;
	{ .reg .b32 tmp; mov.b64 {tmp, %r419}, %rd65; }
	mov.b32 	%f2201, %r419;
	fma.rn.f32 	%f2202, %f1080, %f2201, %f2200;
	fma.rn.f32 	%f2203, %f1082, %f522, %f2202;
	{ .reg .b32 tmp; mov.b64 {tmp, %r420}, %rd66; }
	mov.b32 	%f2204, %r420;
	fma.rn.f32 	%f2205, %f1084, %f2204, %f2203;
	fma.rn.f32 	%f2206, %f1086, %f527, %f2205;
	{ .reg .b32 tmp; mov.b64 {tmp, %r421}, %rd67; }
	mov.b32 	%f2207, %r421;
	fma.rn.f32 	%f2208, %f1088, %f2207, %f2206;
	fma.rn.f32 	%f2209, %f1090, %f532, %f2208;
	ld.shared.f32 	%f2210, [%r69+4636];
	fma.rn.f32 	%f2211, %f1403, %f2210, %f2209;
	fma.rn.f32 	%f2212, %f1405, %f537, %f2211;
	{ .reg .b32 tmp; mov.b64 {tmp, %r422}, %rd68; }
	mov.b32 	%f2213, %r422;
	fma.rn.f32 	%f2214, %f1407, %f2213, %f2212;
	fma.rn.f32 	%f2215, %f1409, %f542, %f2214;
	{ .reg .b32 tmp; mov.b64 {tmp, %r423}, %rd69; }
	mov.b32 	%f2216, %r423;
	fma.rn.f32 	%f2217, %f1411, %f2216, %f2215;
	fma.rn.f32 	%f2218, %f1413, %f547, %f2217;
	{ .reg .b32 tmp; mov.b64 {tmp, %r424}, %rd70; }
	mov.b32 	%f2219, %r424;
	fma.rn.f32 	%f2220, %f1415, %f2219, %f2218;
	fma.rn.f32 	%f2221, %f1417, %f552, %f2220;
	ld.shared.f32 	%f2222, [%r69+4668];
	fma.rn.f32 	%f2223, %f1419, %f2222, %f2221;
	fma.rn.f32 	%f2224, %f1753, %f557, %f2223;
	{ .reg .b32 tmp; mov.b64 {tmp, %r425}, %rd71; }
	mov.b32 	%f2225, %r425;
	fma.rn.f32 	%f2226, %f1755, %f2225, %f2224;
	fma.rn.f32 	%f2227, %f1757, %f562, %f2226;
	{ .reg .b32 tmp; mov.b64 {tmp, %r426}, %rd72; }
	mov.b32 	%f2228, %r426;
	fma.rn.f32 	%f2229, %f1759, %f2228, %f2227;
	fma.rn.f32 	%f2230, %f1761, %f567, %f2229;
	{ .reg .b32 tmp; mov.b64 {tmp, %r427}, %rd73; }
	mov.b32 	%f2231, %r427;
	fma.rn.f32 	%f2232, %f1763, %f2231, %f2230;
	fma.rn.f32 	%f2233, %f1765, %f572, %f2232;
	ld.shared.f32 	%f2234, [%r69+4700];
	fma.rn.f32 	%f2235, %f1767, %f2234, %f2233;
	fma.rn.f32 	%f2236, %f1769, %f577, %f2235;
	{ .reg .b32 tmp; mov.b64 {tmp, %r428}, %rd74; }
	mov.b32 	%f2237, %r428;
	fma.rn.f32 	%f2238, %f2108, %f2237, %f2236;
	fma.rn.f32 	%f2239, %f2110, %f582, %f2238;
	{ .reg .b32 tmp; mov.b64 {tmp, %r429}, %rd75; }
	mov.b32 	%f2240, %r429;
	fma.rn.f32 	%f2241, %f2113, %f2240, %f2239;
	fma.rn.f32 	%f2242, %f2115, %f587, %f2241;
	{ .reg .b32 tmp; mov.b64 {tmp, %r430}, %rd76; }
	mov.b32 	%f2243, %r430;
	fma.rn.f32 	%f2244, %f2118, %f2243, %f2242;
	fma.rn.f32 	%f2245, %f2120, %f592, %f2244;
	ld.shared.f32 	%f2246, [%r69+4732];
	fma.rn.f32 	%f2247, %f2123, %f2246, %f2245;
	fma.rn.f32 	%f2248, %f2125, %f597, %f2247;
	{ .reg .b32 tmp; mov.b64 {tmp, %r431}, %rd77; }
	mov.b32 	%f2249, %r431;
	fma.rn.f32 	%f3526, %f2128, %f2249, %f2248;
	fma.rn.f32 	%f2250, %f241, %f601, %f3525;
	{ .reg .b32 tmp; mov.b64 {tmp, %r432}, %rd78; }
	mov.b32 	%f2251, %r432;
	fma.rn.f32 	%f2252, %f244, %f2251, %f2250;
	fma.rn.f32 	%f2253, %f248, %f606, %f2252;
	{ .reg .b32 tmp; mov.b64 {tmp, %r433}, %rd79; }
	mov.b32 	%f2254, %r433;
	fma.rn.f32 	%f2255, %f251, %f2254, %f2253;
	fma.rn.f32 	%f2256, %f255, %f611, %f2255;
	ld.shared.f32 	%f2257, [%r69+4764];
	fma.rn.f32 	%f2258, %f258, %f2257, %f2256;
	fma.rn.f32 	%f2259, %f262, %f616, %f2258;
	{ .reg .b32 tmp; mov.b64 {tmp, %r434}, %rd80; }
	mov.b32 	%f2260, %r434;
	fma.rn.f32 	%f2261, %f265, %f2260, %f2259;
	fma.rn.f32 	%f2262, %f269, %f621, %f2261;
	{ .reg .b32 tmp; mov.b64 {tmp, %r435}, %rd81; }
	mov.b32 	%f2263, %r435;
	fma.rn.f32 	%f2264, %f272, %f2263, %f2262;
	fma.rn.f32 	%f2265, %f276, %f626, %f2264;
	{ .reg .b32 tmp; mov.b64 {tmp, %r436}, %rd82; }
	mov.b32 	%f2266, %r436;
	fma.rn.f32 	%f2267, %f279, %f2266, %f2265;
	fma.rn.f32 	%f2268, %f283, %f631, %f2267;
	ld.shared.f32 	%f2269, [%r69+4796];
	fma.rn.f32 	%f2270, %f286, %f2269, %f2268;
	fma.rn.f32 	%f2271, %f290, %f636, %f2270;
	{ .reg .b32 tmp; mov.b64 {tmp, %r437}, %rd83; }
	mov.b32 	%f2272, %r437;
	fma.rn.f32 	%f2273, %f293, %f2272, %f2271;
	fma.rn.f32 	%f2274, %f297, %f641, %f2273;
	{ .reg .b32 tmp; mov.b64 {tmp, %r438}, %rd84; }
	mov.b32 	%f2275, %r438;
	fma.rn.f32 	%f2276, %f300, %f2275, %f2274;
	fma.rn.f32 	%f2277, %f304, %f646, %f2276;
	{ .reg .b32 tmp; mov.b64 {tmp, %r439}, %rd85; }
	mov.b32 	%f2278, %r439;
	fma.rn.f32 	%f2279, %f307, %f2278, %f2277;
	fma.rn.f32 	%f2280, %f311, %f651, %f2279;
	{ .reg .b32 tmp; mov.b64 {tmp, %r440}, %rd86; }
	mov.b32 	%f2281, %r440;
	fma.rn.f32 	%f2282, %f314, %f2281, %f2280;
	fma.rn.f32 	%f2283, %f318, %f656, %f2282;
	{ .reg .b32 tmp; mov.b64 {tmp, %r441}, %rd87; }
	mov.b32 	%f2284, %r441;
	fma.rn.f32 	%f2285, %f321, %f2284, %f2283;
	fma.rn.f32 	%f2286, %f325, %f661, %f2285;
	{ .reg .b32 tmp; mov.b64 {tmp, %r442}, %rd88; }
	mov.b32 	%f2287, %r442;
	fma.rn.f32 	%f2288, %f328, %f2287, %f2286;
	fma.rn.f32 	%f2289, %f332, %f666, %f2288;
	{ .reg .b32 tmp; mov.b64 {tmp, %r443}, %rd89; }
	mov.b32 	%f2290, %r443;
	fma.rn.f32 	%f2291, %f335, %f2290, %f2289;
	fma.rn.f32 	%f2292, %f339, %f671, %f2291;
	{ .reg .b32 tmp; mov.b64 {tmp, %r444}, %rd90; }
	mov.b32 	%f2293, %r444;
	fma.rn.f32 	%f2294, %f342, %f2293, %f2292;
	fma.rn.f32 	%f2295, %f346, %f676, %f2294;
	{ .reg .b32 tmp; mov.b64 {tmp, %r445}, %rd91; }
	mov.b32 	%f2296, %r445;
	fma.rn.f32 	%f2297, %f349, %f2296, %f2295;
	fma.rn.f32 	%f2298, %f353, %f681, %f2297;
	{ .reg .b32 tmp; mov.b64 {tmp, %r446}, %rd92; }
	mov.b32 	%f2299, %r446;
	fma.rn.f32 	%f2300, %f356, %f2299, %f2298;
	fma.rn.f32 	%f2301, %f360, %f686, %f2300;
	{ .reg .b32 tmp; mov.b64 {tmp, %r447}, %rd93; }
	mov.b32 	%f2302, %r447;
	fma.rn.f32 	%f2303, %f363, %f2302, %f2301;
	fma.rn.f32 	%f2304, %f367, %f691, %f2303;
	{ .reg .b32 tmp; mov.b64 {tmp, %r448}, %rd94; }
	mov.b32 	%f2305, %r448;
	fma.rn.f32 	%f2306, %f370, %f2305, %f2304;
	fma.rn.f32 	%f2307, %f374, %f696, %f2306;
	{ .reg .b32 tmp; mov.b64 {tmp, %r449}, %rd95; }
	mov.b32 	%f2308, %r449;
	fma.rn.f32 	%f2309, %f377, %f2308, %f2307;
	fma.rn.f32 	%f2310, %f381, %f701, %f2309;
	{ .reg .b32 tmp; mov.b64 {tmp, %r450}, %rd96; }
	mov.b32 	%f2311, %r450;
	fma.rn.f32 	%f2312, %f384, %f2311, %f2310;
	fma.rn.f32 	%f2313, %f388, %f706, %f2312;
	{ .reg .b32 tmp; mov.b64 {tmp, %r451}, %rd97; }
	mov.b32 	%f2314, %r451;
	fma.rn.f32 	%f2315, %f391, %f2314, %f2313;
	fma.rn.f32 	%f2316, %f395, %f711, %f2315;
	{ .reg .b32 tmp; mov.b64 {tmp, %r452}, %rd98; }
	mov.b32 	%f2317, %r452;
	fma.rn.f32 	%f2318, %f1074, %f2317, %f2316;
	fma.rn.f32 	%f2319, %f1076, %f716, %f2318;
	{ .reg .b32 tmp; mov.b64 {tmp, %r453}, %rd99; }
	mov.b32 	%f2320, %r453;
	fma.rn.f32 	%f2321, %f1078, %f2320, %f2319;
	fma.rn.f32 	%f2322, %f1080, %f721, %f2321;
	{ .reg .b32 tmp; mov.b64 {tmp, %r454}, %rd100; }
	mov.b32 	%f2323, %r454;
	fma.rn.f32 	%f2324, %f1082, %f2323, %f2322;
	fma.rn.f32 	%f2325, %f1084, %f726, %f2324;
	{ .reg .b32 tmp; mov.b64 {tmp, %r455}, %rd101; }
	mov.b32 	%f2326, %r455;
	fma.rn.f32 	%f2327, %f1086, %f2326, %f2325;
	fma.rn.f32 	%f2328, %f1088, %f731, %f2327;
	{ .reg .b32 tmp; mov.b64 {tmp, %r456}, %rd102; }
	mov.b32 	%f2329, %r456;
	fma.rn.f32 	%f2330, %f1090, %f2329, %f2328;
	fma.rn.f32 	%f2331, %f1403, %f736, %f2330;
	{ .reg .b32 tmp; mov.b64 {tmp, %r457}, %rd103; }
	mov.b32 	%f2332, %r457;
	fma.rn.f32 	%f2333, %f1405, %f2332, %f2331;
	fma.rn.f32 	%f2334, %f1407, %f741, %f2333;
	{ .reg .b32 tmp; mov.b64 {tmp, %r458}, %rd104; }
	mov.b32 	%f2335, %r458;
	fma.rn.f32 	%f2336, %f1409, %f2335, %f2334;
	fma.rn.f32 	%f2337, %f1411, %f746, %f2336;
	{ .reg .b32 tmp; mov.b64 {tmp, %r459}, %rd105; }
	mov.b32 	%f2338, %r459;
	fma.rn.f32 	%f2339, %f1413, %f2338, %f2337;
	fma.rn.f32 	%f2340, %f1415, %f751, %f2339;
	{ .reg .b32 tmp; mov.b64 {tmp, %r460}, %rd106; }
	mov.b32 	%f2341, %r460;
	fma.rn.f32 	%f2342, %f1417, %f2341, %f2340;
	fma.rn.f32 	%f2343, %f1419, %f756, %f2342;
	{ .reg .b32 tmp; mov.b64 {tmp, %r461}, %rd107; }
	mov.b32 	%f2344, %r461;
	fma.rn.f32 	%f2345, %f1753, %f2344, %f2343;
	fma.rn.f32 	%f2346, %f1755, %f761, %f2345;
	{ .reg .b32 tmp; mov.b64 {tmp, %r462}, %rd108; }
	mov.b32 	%f2347, %r462;
	fma.rn.f32 	%f2348, %f1757, %f2347, %f2346;
	fma.rn.f32 	%f2349, %f1759, %f766, %f2348;
	{ .reg .b32 tmp; mov.b64 {tmp, %r463}, %rd109; }
	mov.b32 	%f2350, %r463;
	fma.rn.f32 	%f2351, %f1761, %f2350, %f2349;
	fma.rn.f32 	%f2352, %f1763, %f771, %f2351;
	{ .reg .b32 tmp; mov.b64 {tmp, %r464}, %rd110; }
	mov.b32 	%f2353, %r464;
	fma.rn.f32 	%f2354, %f1765, %f2353, %f2352;
	fma.rn.f32 	%f2355, %f1767, %f776, %f2354;
	{ .reg .b32 tmp; mov.b64 {tmp, %r465}, %rd111; }
	mov.b32 	%f2356, %r465;
	fma.rn.f32 	%f2357, %f1769, %f2356, %f2355;
	fma.rn.f32 	%f2358, %f2108, %f781, %f2357;
	{ .reg .b32 tmp; mov.b64 {tmp, %r466}, %rd112; }
	mov.b32 	%f2359, %r466;
	fma.rn.f32 	%f2360, %f2110, %f2359, %f2358;
	fma.rn.f32 	%f2361, %f2113, %f786, %f2360;
	{ .reg .b32 tmp; mov.b64 {tmp, %r467}, %rd113; }
	mov.b32 	%f2362, %r467;
	fma.rn.f32 	%f2363, %f2115, %f2362, %f2361;
	fma.rn.f32 	%f2364, %f2118, %f791, %f2363;
	{ .reg .b32 tmp; mov.b64 {tmp, %r468}, %rd114; }
	mov.b32 	%f2365, %r468;
	fma.rn.f32 	%f2366, %f2120, %f2365, %f2364;
	fma.rn.f32 	%f2367, %f2123, %f796, %f2366;
	{ .reg .b32 tmp; mov.b64 {tmp, %r469}, %rd115; }
	mov.b32 	%f2368, %r469;
	fma.rn.f32 	%f2369, %f2125, %f2368, %f2367;
	fma.rn.f32 	%f3525, %f2128, %f800, %f2369;
	{ .reg .b32 tmp; mov.b64 {tmp, %r470}, %rd116; }
	mov.b32 	%f2370, %r470;
	fma.rn.f32 	%f2371, %f241, %f2370, %f3524;
	fma.rn.f32 	%f2372, %f244, %f805, %f2371;
	{ .reg .b32 tmp; mov.b64 {tmp, %r471}, %rd117; }
	mov.b32 	%f2373, %r471;
	fma.rn.f32 	%f2374, %f248, %f2373, %f2372;
	fma.rn.f32 	%f2375, %f251, %f810, %f2374;
	{ .reg .b32 tmp; mov.b64 {tmp, %r472}, %rd118; }
	mov.b32 	%f2376, %r472;
	fma.rn.f32 	%f2377, %f255, %f2376, %f2375;
	fma.rn.f32 	%f2378, %f258, %f815, %f2377;
	{ .reg .b32 tmp; mov.b64 {tmp, %r473}, %rd119; }
	mov.b32 	%f2379, %r473;
	fma.rn.f32 	%f2380, %f262, %f2379, %f2378;
	fma.rn.f32 	%f2381, %f265, %f820, %f2380;
	{ .reg .b32 tmp; mov.b64 {tmp, %r474}, %rd120; }
	mov.b32 	%f2382, %r474;
	fma.rn.f32 	%f2383, %f269, %f2382, %f2381;
	fma.rn.f32 	%f2384, %f272, %f825, %f2383;
	{ .reg .b32 tmp; mov.b64 {tmp, %r475}, %rd121; }
	mov.b32 	%f2385, %r475;
	fma.rn.f32 	%f2386, %f276, %f2385, %f2384;
	fma.rn.f32 	%f2387, %f279, %f830, %f2386;
	{ .reg .b32 tmp; mov.b64 {tmp, %r476}, %rd122; }
	mov.b32 	%f2388, %r476;
	fma.rn.f32 	%f2389, %f283, %f2388, %f2387;
	fma.rn.f32 	%f2390, %f286, %f835, %f2389;
	{ .reg .b32 tmp; mov.b64 {tmp, %r477}, %rd123; }
	mov.b32 	%f2391, %r477;
	fma.rn.f32 	%f2392, %f290, %f2391, %f2390;
	fma.rn.f32 	%f2393, %f293, %f840, %f2392;
	{ .reg .b32 tmp; mov.b64 {tmp, %r478}, %rd124; }
	mov.b32 	%f2394, %r478;
	fma.rn.f32 	%f2395, %f297, %f2394, %f2393;
	fma.rn.f32 	%f2396, %f300, %f845, %f2395;
	{ .reg .b32 tmp; mov.b64 {tmp, %r479}, %rd125; }
	mov.b32 	%f2397, %r479;
	fma.rn.f32 	%f2398, %f304, %f2397, %f2396;
	fma.rn.f32 	%f2399, %f307, %f850, %f2398;
	{ .reg .b32 tmp; mov.b64 {tmp, %r480}, %rd126; }
	mov.b32 	%f2400, %r480;
	fma.rn.f32 	%f2401, %f311, %f2400, %f2399;
	fma.rn.f32 	%f2402, %f314, %f855, %f2401;
	{ .reg .b32 tmp; mov.b64 {tmp, %r481}, %rd127; }
	mov.b32 	%f2403, %r481;
	fma.rn.f32 	%f2404, %f318, %f2403, %f2402;
	fma.rn.f32 	%f2405, %f321, %f860, %f2404;
	{ .reg .b32 tmp; mov.b64 {tmp, %r482}, %rd128; }
	mov.b32 	%f2406, %r482;
	fma.rn.f32 	%f2407, %f325, %f2406, %f2405;
	fma.rn.f32 	%f2408, %f328, %f865, %f2407;
	{ .reg .b32 tmp; mov.b64 {tmp, %r483}, %rd129; }
	mov.b32 	%f2409, %r483;
	fma.rn.f32 	%f2410, %f332, %f2409, %f2408;
	fma.rn.f32 	%f2411, %f335, %f870, %f2410;
	{ .reg .b32 tmp; mov.b64 {tmp, %r484}, %rd130; }
	mov.b32 	%f2412, %r484;
	fma.rn.f32 	%f2413, %f339, %f2412, %f2411;
	fma.rn.f32 	%f2414, %f342, %f875, %f2413;
	{ .reg .b32 tmp; mov.b64 {tmp, %r485}, %rd131; }
	mov.b32 	%f2415, %r485;
	fma.rn.f32 	%f2416, %f346, %f2415, %f2414;
	fma.rn.f32 	%f2417, %f349, %f880, %f2416;
	{ .reg .b32 tmp; mov.b64 {tmp, %r486}, %rd132; }
	mov.b32 	%f2418, %r486;
	fma.rn.f32 	%f2419, %f353, %f2418, %f2417;
	fma.rn.f32 	%f2420, %f356, %f885, %f2419;
	{ .reg .b32 tmp; mov.b64 {tmp, %r487}, %rd133; }
	mov.b32 	%f2421, %r487;
	fma.rn.f32 	%f2422, %f360, %f2421, %f2420;
	fma.rn.f32 	%f2423, %f363, %f890, %f2422;
	{ .reg .b32 tmp; mov.b64 {tmp, %r488}, %rd134; }
	mov.b32 	%f2424, %r488;
	fma.rn.f32 	%f2425, %f367, %f2424, %f2423;
	fma.rn.f32 	%f2426, %f370, %f895, %f2425;
	{ .reg .b32 tmp; mov.b64 {tmp, %r489}, %rd135; }
	mov.b32 	%f2427, %r489;
	fma.rn.f32 	%f2428, %f374, %f2427, %f2426;
	fma.rn.f32 	%f2429, %f377, %f900, %f2428;
	{ .reg .b32 tmp; mov.b64 {tmp, %r490}, %rd136; }
	mov.b32 	%f2430, %r490;
	fma.rn.f32 	%f2431, %f381, %f2430, %f2429;
	fma.rn.f32 	%f2432, %f384, %f905, %f2431;
	{ .reg .b32 tmp; mov.b64 {tmp, %r491}, %rd137; }
	mov.b32 	%f2433, %r491;
	fma.rn.f32 	%f2434, %f388, %f2433, %f2432;
	fma.rn.f32 	%f2435, %f391, %f910, %f2434;
	{ .reg .b32 tmp; mov.b64 {tmp, %r492}, %rd138; }
	mov.b32 	%f2436, %r492;
	fma.rn.f32 	%f2437, %f395, %f2436, %f2435;
	fma.rn.f32 	%f2438, %f1074, %f915, %f2437;
	{ .reg .b32 tmp; mov.b64 {tmp, %r493}, %rd139; }
	mov.b32 	%f2439, %r493;
	fma.rn.f32 	%f2440, %f1076, %f2439, %f2438;
	fma.rn.f32 	%f2441, %f1078, %f920, %f2440;
	{ .reg .b32 tmp; mov.b64 {tmp, %r494}, %rd140; }
	mov.b32 	%f2442, %r494;
	fma.rn.f32 	%f2443, %f1080, %f2442, %f2441;
	fma.rn.f32 	%f2444, %f1082, %f925, %f2443;
	{ .reg .b32 tmp; mov.b64 {tmp, %r495}, %rd141; }
	mov.b32 	%f2445, %r495;
	fma.rn.f32 	%f2446, %f1084, %f2445, %f2444;
	fma.rn.f32 	%f2447, %f1086, %f930, %f2446;
	{ .reg .b32 tmp; mov.b64 {tmp, %r496}, %rd142; }
	mov.b32 	%f2448, %r496;
	fma.rn.f32 	%f2449, %f1088, %f2448, %f2447;
	fma.rn.f32 	%f2450, %f1090, %f935, %f2449;
	{ .reg .b32 tmp; mov.b64 {tmp, %r497}, %rd143; }
	mov.b32 	%f2451, %r497;
	fma.rn.f32 	%f2452, %f1403, %f2451, %f2450;
	fma.rn.f32 	%f2453, %f1405, %f940, %f2452;
	{ .reg .b32 tmp; mov.b64 {tmp, %r498}, %rd144; }
	mov.b32 	%f2454, %r498;
	fma.rn.f32 	%f2455, %f1407, %f2454, %f2453;
	fma.rn.f32 	%f2456, %f1409, %f945, %f2455;
	{ .reg .b32 tmp; mov.b64 {tmp, %r499}, %rd145; }
	mov.b32 	%f2457, %r499;
	fma.rn.f32 	%f2458, %f1411, %f2457, %f2456;
	fma.rn.f32 	%f2459, %f1413, %f950, %f2458;
	{ .reg .b32 tmp; mov.b64 {tmp, %r500}, %rd146; }
	mov.b32 	%f2460, %r500;
	fma.rn.f32 	%f2461, %f1415, %f2460, %f2459;
	fma.rn.f32 	%f2462, %f1417, %f955, %f2461;
	{ .reg .b32 tmp; mov.b64 {tmp, %r501}, %rd147; }
	mov.b32 	%f2463, %r501;
	fma.rn.f32 	%f2464, %f1419, %f2463, %f2462;
	fma.rn.f32 	%f2465, %f1753, %f960, %f2464;
	{ .reg .b32 tmp; mov.b64 {tmp, %r502}, %rd148; }
	mov.b32 	%f2466, %r502;
	fma.rn.f32 	%f2467, %f1755, %f2466, %f2465;
	fma.rn.f32 	%f2468, %f1757, %f965, %f2467;
	{ .reg .b32 tmp; mov.b64 {tmp, %r503}, %rd149; }
	mov.b32 	%f2469, %r503;
	fma.rn.f32 	%f2470, %f1759, %f2469, %f2468;
	fma.rn.f32 	%f2471, %f1761, %f970, %f2470;
	{ .reg .b32 tmp; mov.b64 {tmp, %r504}, %rd150; }
	mov.b32 	%f2472, %r504;
	fma.rn.f32 	%f2473, %f1763, %f2472, %f2471;
	fma.rn.f32 	%f2474, %f1765, %f975, %f2473;
	{ .reg .b32 tmp; mov.b64 {tmp, %r505}, %rd151; }
	mov.b32 	%f2475, %r505;
	fma.rn.f32 	%f2476, %f1767, %f2475, %f2474;
	fma.rn.f32 	%f2477, %f1769, %f980, %f2476;
	{ .reg .b32 tmp; mov.b64 {tmp, %r506}, %rd152; }
	mov.b32 	%f2478, %r506;
	fma.rn.f32 	%f2479, %f2108, %f2478, %f2477;
	fma.rn.f32 	%f2480, %f2110, %f985, %f2479;
	{ .reg .b32 tmp; mov.b64 {tmp, %r507}, %rd153; }
	mov.b32 	%f2481, %r507;
	fma.rn.f32 	%f2482, %f2113, %f2481, %f2480;
	fma.rn.f32 	%f2483, %f2115, %f988, %f2482;
	fma.rn.f32 	%f2484, %f2118, %f991, %f2483;
	fma.rn.f32 	%f2485, %f2120, %f993, %f2484;
	fma.rn.f32 	%f2486, %f2123, %f996, %f2485;
	fma.rn.f32 	%f2487, %f2125, %f998, %f2486;
	fma.rn.f32 	%f3524, %f2128, %f1001, %f2487;
	fma.rn.f32 	%f2488, %f272, %f1660, %f3523;
	fma.rn.f32 	%f2489, %f276, %f1662, %f2488;
	fma.rn.f32 	%f2490, %f279, %f1664, %f2489;
	fma.rn.f32 	%f2491, %f283, %f1666, %f2490;
	fma.rn.f32 	%f2492, %f286, %f1668, %f2491;
	fma.rn.f32 	%f2493, %f290, %f1670, %f2492;
	fma.rn.f32 	%f2494, %f293, %f1672, %f2493;
	fma.rn.f32 	%f2495, %f297, %f1674, %f2494;
	fma.rn.f32 	%f2496, %f300, %f1676, %f2495;
	fma.rn.f32 	%f2497, %f304, %f1678, %f2496;
	fma.rn.f32 	%f2498, %f307, %f1680, %f2497;
	fma.rn.f32 	%f2499, %f311, %f1682, %f2498;
	fma.rn.f32 	%f2500, %f314, %f1684, %f2499;
	fma.rn.f32 	%f2501, %f318, %f1686, %f2500;
	fma.rn.f32 	%f2502, %f321, %f1688, %f2501;
	fma.rn.f32 	%f2503, %f325, %f1690, %f2502;
	fma.rn.f32 	%f2504, %f328, %f1692, %f2503;
	fma.rn.f32 	%f2505, %f332, %f1694, %f2504;
	fma.rn.f32 	%f2506, %f335, %f1696, %f2505;
	fma.rn.f32 	%f2507, %f339, %f1698, %f2506;
	fma.rn.f32 	%f2508, %f342, %f1700, %f2507;
	fma.rn.f32 	%f2509, %f346, %f2031, %f2508;
	fma.rn.f32 	%f2510, %f349, %f196, %f2509;
	fma.rn.f32 	%f2511, %f353, %f2034, %f2510;
	fma.rn.f32 	%f2512, %f356, %f203, %f2511;
	fma.rn.f32 	%f2513, %f360, %f2037, %f2512;
	fma.rn.f32 	%f2514, %f363, %f210, %f2513;
	fma.rn.f32 	%f2515, %f367, %f2040, %f2514;
	fma.rn.f32 	%f2516, %f370, %f217, %f2515;
	fma.rn.f32 	%f2517, %f374, %f2043, %f2516;
	fma.rn.f32 	%f2518, %f377, %f224, %f2517;
	fma.rn.f32 	%f2519, %f381, %f2046, %f2518;
	fma.rn.f32 	%f2520, %f384, %f231, %f2519;
	fma.rn.f32 	%f2521, %f388, %f2049, %f2520;
	fma.rn.f32 	%f2522, %f391, %f238, %f2521;
	fma.rn.f32 	%f2523, %f395, %f2052, %f2522;
	fma.rn.f32 	%f2524, %f1074, %f245, %f2523;
	fma.rn.f32 	%f2525, %f1076, %f2055, %f2524;
	fma.rn.f32 	%f2526, %f1078, %f252, %f2525;
	fma.rn.f32 	%f2527, %f1080, %f2058, %f2526;
	fma.rn.f32 	%f2528, %f1082, %f259, %f2527;
	fma.rn.f32 	%f2529, %f1084, %f2061, %f2528;
	fma.rn.f32 	%f2530, %f1086, %f266, %f2529;
	fma.rn.f32 	%f2531, %f1088, %f2064, %f2530;
	fma.rn.f32 	%f2532, %f1090, %f273, %f2531;
	fma.rn.f32 	%f2533, %f1403, %f2067, %f2532;
	fma.rn.f32 	%f2534, %f1405, %f280, %f2533;
	fma.rn.f32 	%f2535, %f1407, %f2070, %f2534;
	fma.rn.f32 	%f2536, %f1409, %f287, %f2535;
	fma.rn.f32 	%f2537, %f1411, %f2073, %f2536;
	fma.rn.f32 	%f2538, %f1413, %f294, %f2537;
	fma.rn.f32 	%f2539, %f1415, %f2076, %f2538;
	fma.rn.f32 	%f2540, %f1417, %f301, %f2539;
	fma.rn.f32 	%f2541, %f1419, %f2079, %f2540;
	fma.rn.f32 	%f2542, %f1753, %f308, %f2541;
	fma.rn.f32 	%f2543, %f1755, %f2082, %f2542;
	fma.rn.f32 	%f2544, %f1757, %f315, %f2543;
	fma.rn.f32 	%f2545, %f1759, %f2085, %f2544;
	fma.rn.f32 	%f2546, %f1761, %f322, %f2545;
	fma.rn.f32 	%f2547, %f1763, %f2088, %f2546;
	fma.rn.f32 	%f2548, %f1765, %f329, %f2547;
	fma.rn.f32 	%f2549, %f1767, %f2091, %f2548;
	fma.rn.f32 	%f2550, %f1769, %f336, %f2549;
	fma.rn.f32 	%f2551, %f2108, %f2094, %f2550;
	fma.rn.f32 	%f2552, %f2110, %f343, %f2551;
	fma.rn.f32 	%f2553, %f2113, %f2097, %f2552;
	fma.rn.f32 	%f2554, %f2115, %f350, %f2553;
	fma.rn.f32 	%f2555, %f2118, %f2100, %f2554;
	fma.rn.f32 	%f2556, %f2120, %f357, %f2555;
	fma.rn.f32 	%f2557, %f2123, %f2103, %f2556;
	fma.rn.f32 	%f2558, %f2125, %f364, %f2557;
	fma.rn.f32 	%f2559, %f2128, %f2106, %f2558;
	ld.shared.f32 	%f2560, [%r68+2080];
	fma.rn.f32 	%f2561, %f2560, %f371, %f2559;
	ld.shared.f32 	%f2562, [%r68+2084];
	fma.rn.f32 	%f2563, %f2562, %f2111, %f2561;
	ld.shared.f32 	%f2564, [%r68+2088];
	fma.rn.f32 	%f2565, %f2564, %f378, %f2563;
	ld.shared.f32 	%f2566, [%r68+2092];
	fma.rn.f32 	%f2567, %f2566, %f2116, %f2565;
	ld.shared.f32 	%f2568, [%r68+2096];
	fma.rn.f32 	%f2569, %f2568, %f385, %f2567;
	ld.shared.f32 	%f2570, [%r68+2100];
	fma.rn.f32 	%f2571, %f2570, %f2121, %f2569;
	ld.shared.f32 	%f2572, [%r68+2104];
	fma.rn.f32 	%f2573, %f2572, %f392, %f2571;
	ld.shared.f32 	%f2574, [%r68+2108];
	fma.rn.f32 	%f2575, %f2574, %f2126, %f2573;
	ld.shared.f32 	%f2576, [%r68+2112];
	fma.rn.f32 	%f3523, %f2576, %f397, %f2575;
	fma.rn.f32 	%f2577, %f272, %f2129, %f3522;
	fma.rn.f32 	%f2578, %f276, %f402, %f2577;
	fma.rn.f32 	%f2579, %f279, %f2132, %f2578;
	fma.rn.f32 	%f2580, %f283, %f407, %f2579;
	fma.rn.f32 	%f2581, %f286, %f2135, %f2580;
	fma.rn.f32 	%f2582, %f290, %f412, %f2581;
	fma.rn.f32 	%f2583, %f293, %f2138, %f2582;
	fma.rn.f32 	%f2584, %f297, %f417, %f2583;
	fma.rn.f32 	%f2585, %f300, %f2141, %f2584;
	fma.rn.f32 	%f2586, %f304, %f422, %f2585;
	fma.rn.f32 	%f2587, %f307, %f2144, %f2586;
	fma.rn.f32 	%f2588, %f311, %f427, %f2587;
	fma.rn.f32 	%f2589, %f314, %f2147, %f2588;
	fma.rn.f32 	%f2590, %f318, %f432, %f2589;
	fma.rn.f32 	%f2591, %f321, %f2150, %f2590;
	fma.rn.f32 	%f2592, %f325, %f437, %f2591;
	fma.rn.f32 	%f2593, %f328, %f2153, %f2592;
	fma.rn.f32 	%f2594, %f332, %f442, %f2593;
	fma.rn.f32 	%f2595, %f335, %f2156, %f2594;
	fma.rn.f32 	%f2596, %f339, %f447, %f2595;
	fma.rn.f32 	%f2597, %f342, %f2159, %f2596;
	fma.rn.f32 	%f2598, %f346, %f452, %f2597;
	fma.rn.f32 	%f2599, %f349, %f2162, %f2598;
	fma.rn.f32 	%f2600, %f353, %f457, %f2599;
	fma.rn.f32 	%f2601, %f356, %f2165, %f2600;
	fma.rn.f32 	%f2602, %f360, %f462, %f2601;
	fma.rn.f32 	%f2603, %f363, %f2168, %f2602;
	fma.rn.f32 	%f2604, %f367, %f467, %f2603;
	fma.rn.f32 	%f2605, %f370, %f2171, %f2604;
	fma.rn.f32 	%f2606, %f374, %f472, %f2605;
	fma.rn.f32 	%f2607, %f377, %f2174, %f2606;
	fma.rn.f32 	%f2608, %f381, %f477, %f2607;
	fma.rn.f32 	%f2609, %f384, %f2177, %f2608;
	fma.rn.f32 	%f2610, %f388, %f482, %f2609;
	fma.rn.f32 	%f2611, %f391, %f2180, %f2610;
	fma.rn.f32 	%f2612, %f395, %f487, %f2611;
	fma.rn.f32 	%f2613, %f1074, %f2183, %f2612;
	fma.rn.f32 	%f2614, %f1076, %f492, %f2613;
	fma.rn.f32 	%f2615, %f1078, %f2186, %f2614;
	fma.rn.f32 	%f2616, %f1080, %f497, %f2615;
	fma.rn.f32 	%f2617, %f1082, %f2189, %f2616;
	fma.rn.f32 	%f2618, %f1084, %f502, %f2617;
	fma.rn.f32 	%f2619, %f1086, %f2192, %f2618;
	fma.rn.f32 	%f2620, %f1088, %f507, %f2619;
	fma.rn.f32 	%f2621, %f1090, %f2195, %f2620;
	fma.rn.f32 	%f2622, %f1403, %f512, %f2621;
	fma.rn.f32 	%f2623, %f1405, %f2198, %f2622;
	fma.rn.f32 	%f2624, %f1407, %f517, %f2623;
	fma.rn.f32 	%f2625, %f1409, %f2201, %f2624;
	fma.rn.f32 	%f2626, %f1411, %f522, %f2625;
	fma.rn.f32 	%f2627, %f1413, %f2204, %f2626;
	fma.rn.f32 	%f2628, %f1415, %f527, %f2627;
	fma.rn.f32 	%f2629, %f1417, %f2207, %f2628;
	fma.rn.f32 	%f2630, %f1419, %f532, %f2629;
	fma.rn.f32 	%f2631, %f1753, %f2210, %f2630;
	fma.rn.f32 	%f2632, %f1755, %f537, %f2631;
	fma.rn.f32 	%f2633, %f1757, %f2213, %f2632;
	fma.rn.f32 	%f2634, %f1759, %f542, %f2633;
	fma.rn.f32 	%f2635, %f1761, %f2216, %f2634;
	fma.rn.f32 	%f2636, %f1763, %f547, %f2635;
	fma.rn.f32 	%f2637, %f1765, %f2219, %f2636;
	fma.rn.f32 	%f2638, %f1767, %f552, %f2637;
	fma.rn.f32 	%f2639, %f1769, %f2222, %f2638;
	fma.rn.f32 	%f2640, %f2108, %f557, %f2639;
	fma.rn.f32 	%f2641, %f2110, %f2225, %f2640;
	fma.rn.f32 	%f2642, %f2113, %f562, %f2641;
	fma.rn.f32 	%f2643, %f2115, %f2228, %f2642;
	fma.rn.f32 	%f2644, %f2118, %f567, %f2643;
	fma.rn.f32 	%f2645, %f2120, %f2231, %f2644;
	fma.rn.f32 	%f2646, %f2123, %f572, %f2645;
	fma.rn.f32 	%f2647, %f2125, %f2234, %f2646;
	fma.rn.f32 	%f2648, %f2128, %f577, %f2647;
	fma.rn.f32 	%f2649, %f2560, %f2237, %f2648;
	fma.rn.f32 	%f2650, %f2562, %f582, %f2649;
	fma.rn.f32 	%f2651, %f2564, %f2240, %f2650;
	fma.rn.f32 	%f2652, %f2566, %f587, %f2651;
	fma.rn.f32 	%f2653, %f2568, %f2243, %f2652;
	fma.rn.f32 	%f2654, %f2570, %f592, %f2653;
	fma.rn.f32 	%f2655, %f2572, %f2246, %f2654;
	fma.rn.f32 	%f2656, %f2574, %f597, %f2655;
	fma.rn.f32 	%f3522, %f2576, %f2249, %f2656;
	fma.rn.f32 	%f2657, %f272, %f601, %f3521;
	fma.rn.f32 	%f2658, %f276, %f2251, %f2657;
	fma.rn.f32 	%f2659, %f279, %f606, %f2658;
	fma.rn.f32 	%f2660, %f283, %f2254, %f2659;
	fma.rn.f32 	%f2661, %f286, %f611, %f2660;
	fma.rn.f32 	%f2662, %f290, %f2257, %f2661;
	fma.rn.f32 	%f2663, %f293, %f616, %f2662;
	fma.rn.f32 	%f2664, %f297, %f2260, %f2663;
	fma.rn.f32 	%f2665, %f300, %f621, %f2664;
	fma.rn.f32 	%f2666, %f304, %f2263, %f2665;
	fma.rn.f32 	%f2667, %f307, %f626, %f2666;
	fma.rn.f32 	%f2668, %f311, %f2266, %f2667;
	fma.rn.f32 	%f2669, %f314, %f631, %f2668;
	fma.rn.f32 	%f2670, %f318, %f2269, %f2669;
	fma.rn.f32 	%f2671, %f321, %f636, %f2670;
	fma.rn.f32 	%f2672, %f325, %f2272, %f2671;
	fma.rn.f32 	%f2673, %f328, %f641, %f2672;
	fma.rn.f32 	%f2674, %f332, %f2275, %f2673;
	fma.rn.f32 	%f2675, %f335, %f646, %f2674;
	fma.rn.f32 	%f2676, %f339, %f2278, %f2675;
	fma.rn.f32 	%f2677, %f342, %f651, %f2676;
	fma.rn.f32 	%f2678, %f346, %f2281, %f2677;
	fma.rn.f32 	%f2679, %f349, %f656, %f2678;
	fma.rn.f32 	%f2680, %f353, %f2284, %f2679;
	fma.rn.f32 	%f2681, %f356, %f661, %f2680;
	fma.rn.f32 	%f2682, %f360, %f2287, %f2681;
	fma.rn.f32 	%f2683, %f363, %f666, %f2682;
	fma.rn.f32 	%f2684, %f367, %f2290, %f2683;
	fma.rn.f32 	%f2685, %f370, %f671, %f2684;
	fma.rn.f32 	%f2686, %f374, %f2293, %f2685;
	fma.rn.f32 	%f2687, %f377, %f676, %f2686;
	fma.rn.f32 	%f2688, %f381, %f2296, %f2687;
	fma.rn.f32 	%f2689, %f384, %f681, %f2688;
	fma.rn.f32 	%f2690, %f388, %f2299, %f2689;
	fma.rn.f32 	%f2691, %f391, %f686, %f2690;
	fma.rn.f32 	%f2692, %f395, %f2302, %f2691;
	fma.rn.f32 	%f2693, %f1074, %f691, %f2692;
	fma.rn.f32 	%f2694, %f1076, %f2305, %f2693;
	fma.rn.f32 	%f2695, %f1078, %f696, %f2694;
	fma.rn.f32 	%f2696, %f1080, %f2308, %f2695;
	fma.rn.f32 	%f2697, %f1082, %f701, %f2696;
	fma.rn.f32 	%f2698, %f1084, %f2311, %f2697;
	fma.rn.f32 	%f2699, %f1086, %f706, %f2698;
	fma.rn.f32 	%f2700, %f1088, %f2314, %f2699;
	fma.rn.f32 	%f2701, %f1090, %f711, %f2700;
	fma.rn.f32 	%f2702, %f1403, %f2317, %f2701;
	fma.rn.f32 	%f2703, %f1405, %f716, %f2702;
	fma.rn.f32 	%f2704, %f1407, %f2320, %f2703;
	fma.rn.f32 	%f2705, %f1409, %f721, %f2704;
	fma.rn.f32 	%f2706, %f1411, %f2323, %f2705;
	fma.rn.f32 	%f2707, %f1413, %f726, %f2706;
	fma.rn.f32 	%f2708, %f1415, %f2326, %f2707;
	fma.rn.f32 	%f2709, %f1417, %f731, %f2708;
	fma.rn.f32 	%f2710, %f1419, %f2329, %f2709;
	fma.rn.f32 	%f2711, %f1753, %f736, %f2710;
	fma.rn.f32 	%f2712, %f1755, %f2332, %f2711;
	fma.rn.f32 	%f2713, %f1757, %f741, %f2712;
	fma.rn.f32 	%f2714, %f1759, %f2335, %f2713;
	fma.rn.f32 	%f2715, %f1761, %f746, %f2714;
	fma.rn.f32 	%f2716, %f1763, %f2338, %f2715;
	fma.rn.f32 	%f2717, %f1765, %f751, %f2716;
	fma.rn.f32 	%f2718, %f1767, %f2341, %f2717;
	fma.rn.f32 	%f2719, %f1769, %f756, %f2718;
	fma.rn.f32 	%f2720, %f2108, %f2344, %f2719;
	fma.rn.f32 	%f2721, %f2110, %f761, %f2720;
	fma.rn.f32 	%f2722, %f2113, %f2347, %f2721;
	fma.rn.f32 	%f2723, %f2115, %f766, %f2722;
	fma.rn.f32 	%f2724, %f2118, %f2350, %f2723;
	fma.rn.f32 	%f2725, %f2120, %f771, %f2724;
	fma.rn.f32 	%f2726, %f2123, %f2353, %f2725;
	fma.rn.f32 	%f2727, %f2125, %f776, %f2726;
	fma.rn.f32 	%f2728, %f2128, %f2356, %f2727;
	fma.rn.f32 	%f2729, %f2560, %f781, %f2728;
	fma.rn.f32 	%f2730, %f2562, %f2359, %f2729;
	fma.rn.f32 	%f2731, %f2564, %f786, %f2730;
	fma.rn.f32 	%f2732, %f2566, %f2362, %f2731;
	fma.rn.f32 	%f2733, %f2568, %f791, %f2732;
	fma.rn.f32 	%f2734, %f2570, %f2365, %f2733;
	fma.rn.f32 	%f2735, %f2572, %f796, %f2734;
	fma.rn.f32 	%f2736, %f2574, %f2368, %f2735;
	fma.rn.f32 	%f3521, %f2576, %f800, %f2736;
	fma.rn.f32 	%f2737, %f272, %f2370, %f3520;
	fma.rn.f32 	%f2738, %f276, %f805, %f2737;
	fma.rn.f32 	%f2739, %f279, %f2373, %f2738;
	fma.rn.f32 	%f2740, %f283, %f810, %f2739;
	fma.rn.f32 	%f2741, %f286, %f2376, %f2740;
	fma.rn.f32 	%f2742, %f290, %f815, %f2741;
	fma.rn.f32 	%f2743, %f293, %f2379, %f2742;
	fma.rn.f32 	%f2744, %f297, %f820, %f2743;
	fma.rn.f32 	%f2745, %f300, %f2382, %f2744;
	fma.rn.f32 	%f2746, %f304, %f825, %f2745;
	fma.rn.f32 	%f2747, %f307, %f2385, %f2746;
	fma.rn.f32 	%f2748, %f311, %f830, %f2747;
	fma.rn.f32 	%f2749, %f314, %f2388, %f2748;
	fma.rn.f32 	%f2750, %f318, %f835, %f2749;
	fma.rn.f32 	%f2751, %f321, %f2391, %f2750;
	fma.rn.f32 	%f2752, %f325, %f840, %f2751;
	fma.rn.f32 	%f2753, %f328, %f2394, %f2752;
	fma.rn.f32 	%f2754, %f332, %f845, %f2753;
	fma.rn.f32 	%f2755, %f335, %f2397, %f2754;
	fma.rn.f32 	%f2756, %f339, %f850, %f2755;
	fma.rn.f32 	%f2757, %f342, %f2400, %f2756;
	fma.rn.f32 	%f2758, %f346, %f855, %f2757;
	fma.rn.f32 	%f2759, %f349, %f2403, %f2758;
	fma.rn.f32 	%f2760, %f353, %f860, %f2759;
	fma.rn.f32 	%f2761, %f356, %f2406, %f2760;
	fma.rn.f32 	%f2762, %f360, %f865, %f2761;
	fma.rn.f32 	%f2763, %f363, %f2409, %f2762;
	fma.rn.f32 	%f2764, %f367, %f870, %f2763;
	fma.rn.f32 	%f2765, %f370, %f2412, %f2764;
	fma.rn.f32 	%f2766, %f374, %f875, %f2765;
	fma.rn.f32 	%f2767, %f377, %f2415, %f2766;
	fma.rn.f32 	%f2768, %f381, %f880, %f2767;
	fma.rn.f32 	%f2769, %f384, %f2418, %f2768;
	fma.rn.f32 	%f2770, %f388, %f885, %f2769;
	fma.rn.f32 	%f2771, %f391, %f2421, %f2770;
	fma.rn.f32 	%f2772, %f395, %f890, %f2771;
	fma.rn.f32 	%f2773, %f1074, %f2424, %f2772;
	fma.rn.f32 	%f2774, %f1076, %f895, %f2773;
	fma.rn.f32 	%f2775, %f1078, %f2427, %f2774;
	fma.rn.f32 	%f2776, %f1080, %f900, %f2775;
	fma.rn.f32 	%f2777, %f1082, %f2430, %f2776;
	fma.rn.f32 	%f2778, %f1084, %f905, %f2777;
	fma.rn.f32 	%f2779, %f1086, %f2433, %f2778;
	fma.rn.f32 	%f2780, %f1088, %f910, %f2779;
	fma.rn.f32 	%f2781, %f1090, %f2436, %f2780;
	fma.rn.f32 	%f2782, %f1403, %f915, %f2781;
	fma.rn.f32 	%f2783, %f1405, %f2439, %f2782;
	fma.rn.f32 	%f2784, %f1407, %f920, %f2783;
	fma.rn.f32 	%f2785, %f1409, %f2442, %f2784;
	fma.rn.f32 	%f2786, %f1411, %f925, %f2785;
	fma.rn.f32 	%f2787, %f1413, %f2445, %f2786;
	fma.rn.f32 	%f2788, %f1415, %f930, %f2787;
	fma.rn.f32 	%f2789, %f1417, %f2448, %f2788;
	fma.rn.f32 	%f2790, %f1419, %f935, %f2789;
	fma.rn.f32 	%f2791, %f1753, %f2451, %f2790;
	fma.rn.f32 	%f2792, %f1755, %f940, %f2791;
	fma.rn.f32 	%f2793, %f1757, %f2454, %f2792;
	fma.rn.f32 	%f2794, %f1759, %f945, %f2793;
	fma.rn.f32 	%f2795, %f1761, %f2457, %f2794;
	fma.rn.f32 	%f2796, %f1763, %f950, %f2795;
	fma.rn.f32 	%f2797, %f1765, %f2460, %f2796;
	fma.rn.f32 	%f2798, %f1767, %f955, %f2797;
	fma.rn.f32 	%f2799, %f1769, %f2463, %f2798;
	fma.rn.f32 	%f2800, %f2108, %f960, %f2799;
	fma.rn.f32 	%f2801, %f2110, %f2466, %f2800;
	fma.rn.f32 	%f2802, %f2113, %f965, %f2801;
	fma.rn.f32 	%f2803, %f2115, %f2469, %f2802;
	fma.rn.f32 	%f2804, %f2118, %f970, %f2803;
	fma.rn.f32 	%f2805, %f2120, %f2472, %f2804;
	fma.rn.f32 	%f2806, %f2123, %f975, %f2805;
	fma.rn.f32 	%f2807, %f2125, %f2475, %f2806;
	fma.rn.f32 	%f2808, %f2128, %f980, %f2807;
	fma.rn.f32 	%f2809, %f2560, %f2478, %f2808;
	fma.rn.f32 	%f2810, %f2562, %f985, %f2809;
	fma.rn.f32 	%f2811, %f2564, %f2481, %f2810;
	fma.rn.f32 	%f2812, %f2566, %f990, %f2811;
	{ .reg .b32 tmp; mov.b64 {tmp, %r508}, %rd154; }
	mov.b32 	%f2813, %r508;
	fma.rn.f32 	%f2814, %f2568, %f2813, %f2812;
	fma.rn.f32 	%f2815, %f2570, %f995, %f2814;
	{ .reg .b32 tmp; mov.b64 {tmp, %r509}, %rd155; }
	mov.b32 	%f2816, %r509;
	fma.rn.f32 	%f2817, %f2572, %f2816, %f2815;
	fma.rn.f32 	%f2818, %f2574, %f1000, %f2817;
	ld.shared.f32 	%f2819, [%r69+5388];
	fma.rn.f32 	%f3520, %f2576, %f2819, %f2818;
	fma.rn.f32 	%f2820, %f304, %f1660, %f3519;
	fma.rn.f32 	%f2821, %f307, %f1662, %f2820;
	fma.rn.f32 	%f2822, %f311, %f1664, %f2821;
	fma.rn.f32 	%f2823, %f314, %f1666, %f2822;
	fma.rn.f32 	%f2824, %f318, %f1668, %f2823;
	fma.rn.f32 	%f2825, %f321, %f1670, %f2824;
	fma.rn.f32 	%f2826, %f325, %f1672, %f2825;
	fma.rn.f32 	%f2827, %f328, %f1674, %f2826;
	fma.rn.f32 	%f2828, %f332, %f1676, %f2827;
	fma.rn.f32 	%f2829, %f335, %f1678, %f2828;
	fma.rn.f32 	%f2830, %f339, %f1680, %f2829;
	fma.rn.f32 	%f2831, %f342, %f1682, %f2830;
	fma.rn.f32 	%f2832, %f346, %f1684, %f2831;
	fma.rn.f32 	%f2833, %f349, %f1686, %f2832;
	fma.rn.f32 	%f2834, %f353, %f1688, %f2833;
	fma.rn.f32 	%f2835, %f356, %f1690, %f2834;
	fma.rn.f32 	%f2836, %f360, %f1692, %f2835;
	fma.rn.f32 	%f2837, %f363, %f1694, %f2836;
	fma.rn.f32 	%f2838, %f367, %f1696, %f2837;
	fma.rn.f32 	%f2839, %f370, %f1698, %f2838;
	fma.rn.f32 	%f2840, %f374, %f1700, %f2839;
	fma.rn.f32 	%f2841, %f377, %f2031, %f2840;
	fma.rn.f32 	%f2842, %f381, %f196, %f2841;
	fma.rn.f32 	%f2843, %f384, %f2034, %f2842;
	fma.rn.f32 	%f2844, %f388, %f203, %f2843;
	fma.rn.f32 	%f2845, %f391, %f2037, %f2844;
	fma.rn.f32 	%f2846, %f395, %f210, %f2845;
	fma.rn.f32 	%f2847, %f1074, %f2040, %f2846;
	fma.rn.f32 	%f2848, %f1076, %f217, %f2847;
	fma.rn.f32 	%f2849, %f1078, %f2043, %f2848;
	fma.rn.f32 	%f2850, %f1080, %f224, %f2849;
	fma.rn.f32 	%f2851, %f1082, %f2046, %f2850;
	fma.rn.f32 	%f2852, %f1084, %f231, %f2851;
	fma.rn.f32 	%f2853, %f1086, %f2049, %f2852;
	fma.rn.f32 	%f2854, %f1088, %f238, %f2853;
	fma.rn.f32 	%f2855, %f1090, %f2052, %f2854;
	fma.rn.f32 	%f2856, %f1403, %f245, %f2855;
	fma.rn.f32 	%f2857, %f1405, %f2055, %f2856;
	fma.rn.f32 	%f2858, %f1407, %f252, %f2857;
	fma.rn.f32 	%f2859, %f1409, %f2058, %f2858;
	fma.rn.f32 	%f2860, %f1411, %f259, %f2859;
	fma.rn.f32 	%f2861, %f1413, %f2061, %f2860;
	fma.rn.f32 	%f2862, %f1415, %f266, %f2861;
	fma.rn.f32 	%f2863, %f1417, %f2064, %f2862;
	fma.rn.f32 	%f2864, %f1419, %f273, %f2863;
	fma.rn.f32 	%f2865, %f1753, %f2067, %f2864;
	fma.rn.f32 	%f2866, %f1755, %f280, %f2865;
	fma.rn.f32 	%f2867, %f1757, %f2070, %f2866;
	fma.rn.f32 	%f2868, %f1759, %f287, %f2867;
	fma.rn.f32 	%f2869, %f1761, %f2073, %f2868;
	fma.rn.f32 	%f2870, %f1763, %f294, %f2869;
	fma.rn.f32 	%f2871, %f1765, %f2076, %f2870;
	fma.rn.f32 	%f2872, %f1767, %f301, %f2871;
	fma.rn.f32 	%f2873, %f1769, %f2079, %f2872;
	fma.rn.f32 	%f2874, %f2108, %f308, %f2873;
	fma.rn.f32 	%f2875, %f2110, %f2082, %f2874;
	fma.rn.f32 	%f2876, %f2113, %f315, %f2875;
	fma.rn.f32 	%f2877, %f2115, %f2085, %f2876;
	fma.rn.f32 	%f2878, %f2118, %f322, %f2877;
	fma.rn.f32 	%f2879, %f2120, %f2088, %f2878;
	fma.rn.f32 	%f2880, %f2123, %f329, %f2879;
	fma.rn.f32 	%f2881, %f2125, %f2091, %f2880;
	fma.rn.f32 	%f2882, %f2128, %f336, %f2881;
	fma.rn.f32 	%f2883, %f2560, %f2094, %f2882;
	fma.rn.f32 	%f2884, %f2562, %f343, %f2883;
	fma.rn.f32 	%f2885, %f2564, %f2097, %f2884;
	fma.rn.f32 	%f2886, %f2566, %f350, %f2885;
	fma.rn.f32 	%f2887, %f2568, %f2100, %f2886;
	fma.rn.f32 	%f2888, %f2570, %f357, %f2887;
	fma.rn.f32 	%f2889, %f2572, %f2103, %f2888;
	fma.rn.f32 	%f2890, %f2574, %f364, %f2889;
	fma.rn.f32 	%f2891, %f2576, %f2106, %f2890;
	ld.shared.f32 	%f2892, [%r68+2240];
	fma.rn.f32 	%f2893, %f2892, %f371, %f2891;
	ld.shared.f32 	%f2894, [%r68+2244];
	fma.rn.f32 	%f2895, %f2894, %f2111, %f2893;
	ld.shared.f32 	%f2896, [%r68+2248];
	fma.rn.f32 	%f2897, %f2896, %f378, %f2895;
	ld.shared.f32 	%f2898, [%r68+2252];
	fma.rn.f32 	%f2899, %f2898, %f2116, %f2897;
	ld.shared.f32 	%f2900, [%r68+2256];
	fma.rn.f32 	%f2901, %f2900, %f385, %f2899;
	ld.shared.f32 	%f2902, [%r68+2260];
	fma.rn.f32 	%f2903, %f2902, %f2121, %f2901;
	ld.shared.f32 	%f2904, [%r68+2264];
	fma.rn.f32 	%f2905, %f2904, %f392, %f2903;
	ld.shared.f32 	%f2906, [%r68+2268];
	fma.rn.f32 	%f2907, %f2906, %f2126, %f2905;
	ld.shared.f32 	%f2908, [%r68+2272];
	fma.rn.f32 	%f3519, %f2908, %f397, %f2907;
	fma.rn.f32 	%f2909, %f304, %f2129, %f3518;
	fma.rn.f32 	%f2910, %f307, %f402, %f2909;
	fma.rn.f32 	%f2911, %f311, %f2132, %f2910;
	fma.rn.f32 	%f2912, %f314, %f407, %f2911;
	fma.rn.f32 	%f2913, %f318, %f2135, %f2912;
	fma.rn.f32 	%f2914, %f321, %f412, %f2913;
	fma.rn.f32 	%f2915, %f325, %f2138, %f2914;
	fma.rn.f32 	%f2916, %f328, %f417, %f2915;
	fma.rn.f32 	%f2917, %f332, %f2141, %f2916;
	fma.rn.f32 	%f2918, %f335, %f422, %f2917;
	fma.rn.f32 	%f2919, %f339, %f2144, %f2918;
	fma.rn.f32 	%f2920, %f342, %f427, %f2919;
	fma.rn.f32 	%f2921, %f346, %f2147, %f2920;
	fma.rn.f32 	%f2922, %f349, %f432, %f2921;
	fma.rn.f32 	%f2923, %f353, %f2150, %f2922;
	fma.rn.f32 	%f2924, %f356, %f437, %f2923;
	fma.rn.f32 	%f2925, %f360, %f2153, %f2924;
	fma.rn.f32 	%f2926, %f363, %f442, %f2925;
	fma.rn.f32 	%f2927, %f367, %f2156, %f2926;
	fma.rn.f32 	%f2928, %f370, %f447, %f2927;
	fma.rn.f32 	%f2929, %f374, %f2159, %f2928;
	fma.rn.f32 	%f2930, %f377, %f452, %f2929;
	fma.rn.f32 	%f2931, %f381, %f2162, %f2930;
	fma.rn.f32 	%f2932, %f384, %f457, %f2931;
	fma.rn.f32 	%f2933, %f388, %f2165, %f2932;
	fma.rn.f32 	%f2934, %f391, %f462, %f2933;
	fma.rn.f32 	%f2935, %f395, %f2168, %f2934;
	fma.rn.f32 	%f2936, %f1074, %f467, %f2935;
	fma.rn.f32 	%f2937, %f1076, %f2171, %f2936;
	fma.rn.f32 	%f2938, %f1078, %f472, %f2937;
	fma.rn.f32 	%f2939, %f1080, %f2174, %f2938;
	fma.rn.f32 	%f2940, %f1082, %f477, %f2939;
	fma.rn.f32 	%f2941, %f1084, %f2177, %f2940;
	fma.rn.f32 	%f2942, %f1086, %f482, %f2941;
	fma.rn.f32 	%f2943, %f1088, %f2180, %f2942;
	fma.rn.f32 	%f2944, %f1090, %f487, %f2943;
	fma.rn.f32 	%f2945, %f1403, %f2183, %f2944;
	fma.rn.f32 	%f2946, %f1405, %f492, %f2945;
	fma.rn.f32 	%f2947, %f1407, %f2186, %f2946;
	fma.rn.f32 	%f2948, %f1409, %f497, %f2947;
	fma.rn.f32 	%f2949, %f1411, %f2189, %f2948;
	fma.rn.f32 	%f2950, %f1413, %f502, %f2949;
	fma.rn.f32 	%f2951, %f1415, %f2192, %f2950;
	fma.rn.f32 	%f2952, %f1417, %f507, %f2951;
	fma.rn.f32 	%f2953, %f1419, %f2195, %f2952;
	fma.rn.f32 	%f2954, %f1753, %f512, %f2953;
	fma.rn.f32 	%f2955, %f1755, %f2198, %f2954;
	fma.rn.f32 	%f2956, %f1757, %f517, %f2955;
	fma.rn.f32 	%f2957, %f1759, %f2201, %f2956;
	fma.rn.f32 	%f2958, %f1761, %f522, %f2957;
	fma.rn.f32 	%f2959, %f1763, %f2204, %f2958;
	fma.rn.f32 	%f2960, %f1765, %f527, %f2959;
	fma.rn.f32 	%f2961, %f1767, %f2207, %f2960;
	fma.rn.f32 	%f2962, %f1769, %f532, %f2961;
	fma.rn.f32 	%f2963, %f2108, %f2210, %f2962;
	fma.rn.f32 	%f2964, %f2110, %f537, %f2963;
	fma.rn.f32 	%f2965, %f2113, %f2213, %f2964;
	fma.rn.f32 	%f2966, %f2115, %f542, %f2965;
	fma.rn.f32 	%f2967, %f2118, %f2216, %f2966;
	fma.rn.f32 	%f2968, %f2120, %f547, %f2967;
	fma.rn.f32 	%f2969, %f2123, %f2219, %f2968;
	fma.rn.f32 	%f2970, %f2125, %f552, %f2969;
	fma.rn.f32 	%f2971, %f2128, %f2222, %f2970;
	fma.rn.f32 	%f2972, %f2560, %f557, %f2971;
	fma.rn.f32 	%f2973, %f2562, %f2225, %f2972;
	fma.rn.f32 	%f2974, %f2564, %f562, %f2973;
	fma.rn.f32 	%f2975, %f2566, %f2228, %f2974;
	fma.rn.f32 	%f2976, %f2568, %f567, %f2975;
	fma.rn.f32 	%f2977, %f2570, %f2231, %f2976;
	fma.rn.f32 	%f2978, %f2572, %f572, %f2977;
	fma.rn.f32 	%f2979, %f2574, %f2234, %f2978;
	fma.rn.f32 	%f2980, %f2576, %f577, %f2979;
	fma.rn.f32 	%f2981, %f2892, %f2237, %f2980;
	fma.rn.f32 	%f2982, %f2894, %f582, %f2981;
	fma.rn.f32 	%f2983, %f2896, %f2240, %f2982;
	fma.rn.f32 	%f2984, %f2898, %f587, %f2983;
	fma.rn.f32 	%f2985, %f2900, %f2243, %f2984;
	fma.rn.f32 	%f2986, %f2902, %f592, %f2985;
	fma.rn.f32 	%f2987, %f2904, %f2246, %f2986;
	fma.rn.f32 	%f2988, %f2906, %f597, %f2987;
	fma.rn.f32 	%f3518, %f2908, %f2249, %f2988;
	fma.rn.f32 	%f2989, %f304, %f601, %f3517;
	fma.rn.f32 	%f2990, %f307, %f2251, %f2989;
	fma.rn.f32 	%f2991, %f311, %f606, %f2990;
	fma.rn.f32 	%f2992, %f314, %f2254, %f2991;
	fma.rn.f32 	%f2993, %f318, %f611, %f2992;
	fma.rn.f32 	%f2994, %f321, %f2257, %f2993;
	fma.rn.f32 	%f2995, %f325, %f616, %f2994;
	fma.rn.f32 	%f2996, %f328, %f2260, %f2995;
	fma.rn.f32 	%f2997, %f332, %f621, %f2996;
	fma.rn.f32 	%f2998, %f335, %f2263, %f2997;
	fma.rn.f32 	%f2999, %f339, %f626, %f2998;
	fma.rn.f32 	%f3000, %f342, %f2266, %f2999;
	fma.rn.f32 	%f3001, %f346, %f631, %f3000;
	fma.rn.f32 	%f3002, %f349, %f2269, %f3001;
	fma.rn.f32 	%f3003, %f353, %f636, %f3002;
	fma.rn.f32 	%f3004, %f356, %f2272, %f3003;
	fma.rn.f32 	%f3005, %f360, %f641, %f3004;
	fma.rn.f32 	%f3006, %f363, %f2275, %f3005;
	fma.rn.f32 	%f3007, %f367, %f646, %f3006;
	fma.rn.f32 	%f3008, %f370, %f2278, %f3007;
	fma.rn.f32 	%f3009, %f374, %f651, %f3008;
	fma.rn.f32 	%f3010, %f377, %f2281, %f3009;
	fma.rn.f32 	%f3011, %f381, %f656, %f3010;
	fma.rn.f32 	%f3012, %f384, %f2284, %f3011;
	fma.rn.f32 	%f3013, %f388, %f661, %f3012;
	fma.rn.f32 	%f3014, %f391, %f2287, %f3013;
	fma.rn.f32 	%f3015, %f395, %f666, %f3014;
	fma.rn.f32 	%f3016, %f1074, %f2290, %f3015;
	fma.rn.f32 	%f3017, %f1076, %f671, %f3016;
	fma.rn.f32 	%f3018, %f1078, %f2293, %f3017;
	fma.rn.f32 	%f3019, %f1080, %f676, %f3018;
	fma.rn.f32 	%f3020, %f1082, %f2296, %f3019;
	fma.rn.f32 	%f3021, %f1084, %f681, %f3020;
	fma.rn.f32 	%f3022, %f1086, %f2299, %f3021;
	fma.rn.f32 	%f3023, %f1088, %f686, %f3022;
	fma.rn.f32 	%f3024, %f1090, %f2302, %f3023;
	fma.rn.f32 	%f3025, %f1403, %f691, %f3024;
	fma.rn.f32 	%f3026, %f1405, %f2305, %f3025;
	fma.rn.f32 	%f3027, %f1407, %f696, %f3026;
	fma.rn.f32 	%f3028, %f1409, %f2308, %f3027;
	fma.rn.f32 	%f3029, %f1411, %f701, %f3028;
	fma.rn.f32 	%f3030, %f1413, %f2311, %f3029;
	fma.rn.f32 	%f3031, %f1415, %f706, %f3030;
	fma.rn.f32 	%f3032, %f1417, %f2314, %f3031;
	fma.rn.f32 	%f3033, %f1419, %f711, %f3032;
	fma.rn.f32 	%f3034, %f1753, %f2317, %f3033;
	fma.rn.f32 	%f3035, %f1755, %f716, %f3034;
	fma.rn.f32 	%f3036, %f1757, %f2320, %f3035;
	fma.rn.f32 	%f3037, %f1759, %f721, %f3036;
	fma.rn.f32 	%f3038, %f1761, %f2323, %f3037;
	fma.rn.f32 	%f3039, %f1763, %f726, %f3038;
	fma.rn.f32 	%f3040, %f1765, %f2326, %f3039;
	fma.rn.f32 	%f3041, %f1767, %f731, %f3040;
	fma.rn.f32 	%f3042, %f1769, %f2329, %f3041;
	fma.rn.f32 	%f3043, %f2108, %f736, %f3042;
	fma.rn.f32 	%f3044, %f2110, %f2332, %f3043;
	fma.rn.f32 	%f3045, %f2113, %f741, %f3044;
	fma.rn.f32 	%f3046, %f2115, %f2335, %f3045;
	fma.rn.f32 	%f3047, %f2118, %f746, %f3046;
	fma.rn.f32 	%f3048, %f2120, %f2338, %f3047;
	fma.rn.f32 	%f3049, %f2123, %f751, %f3048;
	fma.rn.f32 	%f3050, %f2125, %f2341, %f3049;
	fma.rn.f32 	%f3051, %f2128, %f756, %f3050;
	fma.rn.f32 	%f3052, %f2560, %f2344, %f3051;
	fma.rn.f32 	%f3053, %f2562, %f761, %f3052;
	fma.rn.f32 	%f3054, %f2564, %f2347, %f3053;
	fma.rn.f32 	%f3055, %f2566, %f766, %f3054;
	fma.rn.f32 	%f3056, %f2568, %f2350, %f3055;
	fma.rn.f32 	%f3057, %f2570, %f771, %f3056;
	fma.rn.f32 	%f3058, %f2572, %f2353, %f3057;
	fma.rn.f32 	%f3059, %f2574, %f776, %f3058;
	fma.rn.f32 	%f3060, %f2576, %f2356, %f3059;
	fma.rn.f32 	%f3061, %f2892, %f781, %f3060;
	fma.rn.f32 	%f3062, %f2894, %f2359, %f3061;
	fma.rn.f32 	%f3063, %f2896, %f786, %f3062;
	fma.rn.f32 	%f3064, %f2898, %f2362, %f3063;
	fma.rn.f32 	%f3065, %f2900, %f791, %f3064;
	fma.rn.f32 	%f3066, %f2902, %f2365, %f3065;
	fma.rn.f32 	%f3067, %f2904, %f796, %f3066;
	fma.rn.f32 	%f3068, %f2906, %f2368, %f3067;
	fma.rn.f32 	%f3517, %f2908, %f800, %f3068;
	fma.rn.f32 	%f3069, %f304, %f2370, %f3516;
	fma.rn.f32 	%f3070, %f307, %f805, %f3069;
	fma.rn.f32 	%f3071, %f311, %f2373, %f3070;
	fma.rn.f32 	%f3072, %f314, %f810, %f3071;
	fma.rn.f32 	%f3073, %f318, %f2376, %f3072;
	fma.rn.f32 	%f3074, %f321, %f815, %f3073;
	fma.rn.f32 	%f3075, %f325, %f2379, %f3074;
	fma.rn.f32 	%f3076, %f328, %f820, %f3075;
	fma.rn.f32 	%f3077, %f332, %f2382, %f3076;
	fma.rn.f32 	%f3078, %f335, %f825, %f3077;
	fma.rn.f32 	%f3079, %f339, %f2385, %f3078;
	fma.rn.f32 	%f3080, %f342, %f830, %f3079;
	fma.rn.f32 	%f3081, %f346, %f2388, %f3080;
	fma.rn.f32 	%f3082, %f349, %f835, %f3081;
	fma.rn.f32 	%f3083, %f353, %f2391, %f3082;
	fma.rn.f32 	%f3084, %f356, %f840, %f3083;
	fma.rn.f32 	%f3085, %f360, %f2394, %f3084;
	fma.rn.f32 	%f3086, %f363, %f845, %f3085;
	fma.rn.f32 	%f3087, %f367, %f2397, %f3086;
	fma.rn.f32 	%f3088, %f370, %f850, %f3087;
	fma.rn.f32 	%f3089, %f374, %f2400, %f3088;
	fma.rn.f32 	%f3090, %f377, %f855, %f3089;
	fma.rn.f32 	%f3091, %f381, %f2403, %f3090;
	fma.rn.f32 	%f3092, %f384, %f860, %f3091;
	fma.rn.f32 	%f3093, %f388, %f2406, %f3092;
	fma.rn.f32 	%f3094, %f391, %f865, %f3093;
	fma.rn.f32 	%f3095, %f395, %f2409, %f3094;
	fma.rn.f32 	%f3096, %f1074, %f870, %f3095;
	fma.rn.f32 	%f3097, %f1076, %f2412, %f3096;
	fma.rn.f32 	%f3098, %f1078, %f875, %f3097;
	fma.rn.f32 	%f3099, %f1080, %f2415, %f3098;
	fma.rn.f32 	%f3100, %f1082, %f880, %f3099;
	fma.rn.f32 	%f3101, %f1084, %f2418, %f3100;
	fma.rn.f32 	%f3102, %f1086, %f885, %f3101;
	fma.rn.f32 	%f3103, %f1088, %f2421, %f3102;
	fma.rn.f32 	%f3104, %f1090, %f890, %f3103;
	fma.rn.f32 	%f3105, %f1403, %f2424, %f3104;
	fma.rn.f32 	%f3106, %f1405, %f895, %f3105;
	fma.rn.f32 	%f3107, %f1407, %f2427, %f3106;
	fma.rn.f32 	%f3108, %f1409, %f900, %f3107;
	fma.rn.f32 	%f3109, %f1411, %f2430, %f3108;
	fma.rn.f32 	%f3110, %f1413, %f905, %f3109;
	fma.rn.f32 	%f3111, %f1415, %f2433, %f3110;
	fma.rn.f32 	%f3112, %f1417, %f910, %f3111;
	fma.rn.f32 	%f3113, %f1419, %f2436, %f3112;
	fma.rn.f32 	%f3114, %f1753, %f915, %f3113;
	fma.rn.f32 	%f3115, %f1755, %f2439, %f3114;
	fma.rn.f32 	%f3116, %f1757, %f920, %f3115;
	fma.rn.f32 	%f3117, %f1759, %f2442, %f3116;
	fma.rn.f32 	%f3118, %f1761, %f925, %f3117;
	fma.rn.f32 	%f3119, %f1763, %f2445, %f3118;
	fma.rn.f32 	%f3120, %f1765, %f930, %f3119;
	fma.rn.f32 	%f3121, %f1767, %f2448, %f3120;
	fma.rn.f32 	%f3122, %f1769, %f935, %f3121;
	fma.rn.f32 	%f3123, %f2108, %f2451, %f3122;
	fma.rn.f32 	%f3124, %f2110, %f940, %f3123;
	fma.rn.f32 	%f3125, %f2113, %f2454, %f3124;
	fma.rn.f32 	%f3126, %f2115, %f945, %f3125;
	fma.rn.f32 	%f3127, %f2118, %f2457, %f3126;
	fma.rn.f32 	%f3128, %f2120, %f950, %f3127;
	fma.rn.f32 	%f3129, %f2123, %f2460, %f3128;
	fma.rn.f32 	%f3130, %f2125, %f955, %f3129;
	fma.rn.f32 	%f3131, %f2128, %f2463, %f3130;
	fma.rn.f32 	%f3132, %f2560, %f960, %f3131;
	fma.rn.f32 	%f3133, %f2562, %f2466, %f3132;
	fma.rn.f32 	%f3134, %f2564, %f965, %f3133;
	fma.rn.f32 	%f3135, %f2566, %f2469, %f3134;
	fma.rn.f32 	%f3136, %f2568, %f970, %f3135;
	fma.rn.f32 	%f3137, %f2570, %f2472, %f3136;
	fma.rn.f32 	%f3138, %f2572, %f975, %f3137;
	fma.rn.f32 	%f3139, %f2574, %f2475, %f3138;
	fma.rn.f32 	%f3140, %f2576, %f980, %f3139;
	fma.rn.f32 	%f3141, %f2892, %f2478, %f3140;
	fma.rn.f32 	%f3142, %f2894, %f985, %f3141;
	fma.rn.f32 	%f3143, %f2896, %f2481, %f3142;
	fma.rn.f32 	%f3144, %f2898, %f990, %f3143;
	fma.rn.f32 	%f3145, %f2900, %f2813, %f3144;
	fma.rn.f32 	%f3146, %f2902, %f995, %f3145;
	fma.rn.f32 	%f3147, %f2904, %f2816, %f3146;
	fma.rn.f32 	%f3148, %f2906, %f1000, %f3147;
	fma.rn.f32 	%f3516, %f2908, %f2819, %f3148;
	fma.rn.f32 	%f3149, %f335, %f119, %f3515;
	fma.rn.f32 	%f3150, %f339, %f1662, %f3149;
	fma.rn.f32 	%f3151, %f342, %f126, %f3150;
	fma.rn.f32 	%f3152, %f346, %f1666, %f3151;
	fma.rn.f32 	%f3153, %f349, %f133, %f3152;
	ld.shared.f32 	%f3154, [%r69+4116];
	fma.rn.f32 	%f3155, %f353, %f3154, %f3153;
	fma.rn.f32 	%f3156, %f356, %f140, %f3155;
	fma.rn.f32 	%f3157, %f360, %f1674, %f3156;
	fma.rn.f32 	%f3158, %f363, %f147, %f3157;
	fma.rn.f32 	%f3159, %f367, %f1678, %f3158;
	fma.rn.f32 	%f3160, %f370, %f154, %f3159;
	fma.rn.f32 	%f3161, %f374, %f1682, %f3160;
	fma.rn.f32 	%f3162, %f377, %f161, %f3161;
	fma.rn.f32 	%f3163, %f381, %f1686, %f3162;
	fma.rn.f32 	%f3164, %f384, %f168, %f3163;
	ld.shared.f32 	%f3165, [%r69+4156];
	fma.rn.f32 	%f3166, %f388, %f3165, %f3164;
	fma.rn.f32 	%f3167, %f391, %f175, %f3166;
	fma.rn.f32 	%f3168, %f395, %f1694, %f3167;
	fma.rn.f32 	%f3169, %f1074, %f182, %f3168;
	fma.rn.f32 	%f3170, %f1076, %f1698, %f3169;
	fma.rn.f32 	%f3171, %f1078, %f189, %f3170;
	fma.rn.f32 	%f3172, %f1080, %f2031, %f3171;
	fma.rn.f32 	%f3173, %f1082, %f196, %f3172;
	fma.rn.f32 	%f3174, %f1084, %f2034, %f3173;
	fma.rn.f32 	%f3175, %f1086, %f203, %f3174;
	fma.rn.f32 	%f3176, %f1088, %f2037, %f3175;
	fma.rn.f32 	%f3177, %f1090, %f210, %f3176;
	fma.rn.f32 	%f3178, %f1403, %f2040, %f3177;
	fma.rn.f32 	%f3179, %f1405, %f217, %f3178;
	fma.rn.f32 	%f3180, %f1407, %f2043, %f3179;
	fma.rn.f32 	%f3181, %f1409, %f224, %f3180;
	fma.rn.f32 	%f3182, %f1411, %f2046, %f3181;
	fma.rn.f32 	%f3183, %f1413, %f231, %f3182;
	fma.rn.f32 	%f3184, %f1415, %f2049, %f3183;
	fma.rn.f32 	%f3185, %f1417, %f238, %f3184;
	fma.rn.f32 	%f3186, %f1419, %f2052, %f3185;
	fma.rn.f32 	%f3187, %f1753, %f245, %f3186;
	fma.rn.f32 	%f3188, %f1755, %f2055, %f3187;
	fma.rn.f32 	%f3189, %f1757, %f252, %f3188;
	fma.rn.f32 	%f3190, %f1759, %f2058, %f3189;
	fma.rn.f32 	%f3191, %f1761, %f259, %f3190;
	fma.rn.f32 	%f3192, %f1763, %f2061, %f3191;
	fma.rn.f32 	%f3193, %f1765, %f266, %f3192;
	fma.rn.f32 	%f3194, %f1767, %f2064, %f3193;
	fma.rn.f32 	%f3195, %f1769, %f273, %f3194;
	fma.rn.f32 	%f3196, %f2108, %f2067, %f3195;
	fma.rn.f32 	%f3197, %f2110, %f280, %f3196;
	fma.rn.f32 	%f3198, %f2113, %f2070, %f3197;
	fma.rn.f32 	%f3199, %f2115, %f287, %f3198;
	fma.rn.f32 	%f3200, %f2118, %f2073, %f3199;
	fma.rn.f32 	%f3201, %f2120, %f294, %f3200;
	fma.rn.f32 	%f3202, %f2123, %f2076, %f3201;
	fma.rn.f32 	%f3203, %f2125, %f301, %f3202;
	fma.rn.f32 	%f3204, %f2128, %f2079, %f3203;
	fma.rn.f32 	%f3205, %f2560, %f308, %f3204;
	fma.rn.f32 	%f3206, %f2562, %f2082, %f3205;
	fma.rn.f32 	%f3207, %f2564, %f315, %f3206;
	fma.rn.f32 	%f3208, %f2566, %f2085, %f3207;
	fma.rn.f32 	%f3209, %f2568, %f322, %f3208;
	fma.rn.f32 	%f3210, %f2570, %f2088, %f3209;
	fma.rn.f32 	%f3211, %f2572, %f329, %f3210;
	fma.rn.f32 	%f3212, %f2574, %f2091, %f3211;
	fma.rn.f32 	%f3213, %f2576, %f336, %f3212;
	fma.rn.f32 	%f3214, %f2892, %f2094, %f3213;
	fma.rn.f32 	%f3215, %f2894, %f343, %f3214;
	fma.rn.f32 	%f3216, %f2896, %f2097, %f3215;
	fma.rn.f32 	%f3217, %f2898, %f350, %f3216;
	fma.rn.f32 	%f3218, %f2900, %f2100, %f3217;
	fma.rn.f32 	%f3219, %f2902, %f357, %f3218;
	fma.rn.f32 	%f3220, %f2904, %f2103, %f3219;
	fma.rn.f32 	%f3221, %f2906, %f364, %f3220;
	fma.rn.f32 	%f3222, %f2908, %f2106, %f3221;
	ld.shared.f32 	%f3223, [%r68+2400];
	fma.rn.f32 	%f3224, %f3223, %f371, %f3222;
	ld.shared.f32 	%f3225, [%r68+2404];
	fma.rn.f32 	%f3226, %f3225, %f2111, %f3224;
	ld.shared.f32 	%f3227, [%r68+2408];
	fma.rn.f32 	%f3228, %f3227, %f378, %f3226;
	ld.shared.f32 	%f3229, [%r68+2412];
	fma.rn.f32 	%f3230, %f3229, %f2116, %f3228;
	ld.shared.f32 	%f3231, [%r68+2416];
	fma.rn.f32 	%f3232, %f3231, %f385, %f3230;
	ld.shared.f32 	%f3233, [%r68+2420];
	fma.rn.f32 	%f3234, %f3233, %f2121, %f3232;
	ld.shared.f32 	%f3235, [%r68+2424];
	fma.rn.f32 	%f3236, %f3235, %f392, %f3234;
	ld.shared.f32 	%f3237, [%r68+2428];
	fma.rn.f32 	%f3238, %f3237, %f2126, %f3236;
	ld.shared.f32 	%f3239, [%r68+2432];
	fma.rn.f32 	%f3515, %f3239, %f397, %f3238;
	fma.rn.f32 	%f3240, %f335, %f2129, %f3514;
	fma.rn.f32 	%f3241, %f339, %f402, %f3240;
	fma.rn.f32 	%f3242, %f342, %f2132, %f3241;
	fma.rn.f32 	%f3243, %f346, %f407, %f3242;
	fma.rn.f32 	%f3244, %f349, %f2135, %f3243;
	fma.rn.f32 	%f3245, %f353, %f412, %f3244;
	fma.rn.f32 	%f3246, %f356, %f2138, %f3245;
	fma.rn.f32 	%f3247, %f360, %f417, %f3246;
	fma.rn.f32 	%f3248, %f363, %f2141, %f3247;
	fma.rn.f32 	%f3249, %f367, %f422, %f3248;
	fma.rn.f32 	%f3250, %f370, %f2144, %f3249;
	fma.rn.f32 	%f3251, %f374, %f427, %f3250;
	fma.rn.f32 	%f3252, %f377, %f2147, %f3251;
	fma.rn.f32 	%f3253, %f381, %f432, %f3252;
	fma.rn.f32 	%f3254, %f384, %f2150, %f3253;
	fma.rn.f32 	%f3255, %f388, %f437, %f3254;
	fma.rn.f32 	%f3256, %f391, %f2153, %f3255;
	fma.rn.f32 	%f3257, %f395, %f442, %f3256;
	fma.rn.f32 	%f3258, %f1074, %f2156, %f3257;
	fma.rn.f32 	%f3259, %f1076, %f447, %f3258;
	fma.rn.f32 	%f3260, %f1078, %f2159, %f3259;
	fma.rn.f32 	%f3261, %f1080, %f452, %f3260;
	fma.rn.f32 	%f3262, %f1082, %f2162, %f3261;
	fma.rn.f32 	%f3263, %f1084, %f457, %f3262;
	fma.rn.f32 	%f3264, %f1086, %f2165, %f3263;
	fma.rn.f32 	%f3265, %f1088, %f462, %f3264;
	fma.rn.f32 	%f3266, %f1090, %f2168, %f3265;
	fma.rn.f32 	%f3267, %f1403, %f467, %f3266;
	fma.rn.f32 	%f3268, %f1405, %f2171, %f3267;
	fma.rn.f32 	%f3269, %f1407, %f472, %f3268;
	fma.rn.f32 	%f3270, %f1409, %f2174, %f3269;
	fma.rn.f32 	%f3271, %f1411, %f477, %f3270;
	fma.rn.f32 	%f3272, %f1413, %f2177, %f3271;
	fma.rn.f32 	%f3273, %f1415, %f482, %f3272;
	fma.rn.f32 	%f3274, %f1417, %f2180, %f3273;
	fma.rn.f32 	%f3275, %f1419, %f487, %f3274;
	fma.rn.f32 	%f3276, %f1753, %f2183, %f3275;
	fma.rn.f32 	%f3277, %f1755, %f492, %f3276;
	fma.rn.f32 	%f3278, %f1757, %f2186, %f3277;
	fma.rn.f32 	%f3279, %f1759, %f497, %f3278;
	fma.rn.f32 	%f3280, %f1761, %f2189, %f3279;
	fma.rn.f32 	%f3281, %f1763, %f502, %f3280;
	fma.rn.f32 	%f3282, %f1765, %f2192, %f3281;
	fma.rn.f32 	%f3283, %f1767, %f507, %f3282;
	fma.rn.f32 	%f3284, %f1769, %f2195, %f3283;
	fma.rn.f32 	%f3285, %f2108, %f512, %f3284;
	fma.rn.f32 	%f3286, %f2110, %f2198, %f3285;
	fma.rn.f32 	%f3287, %f2113, %f517, %f3286;
	fma.rn.f32 	%f3288, %f2115, %f2201, %f3287;
	fma.rn.f32 	%f3289, %f2118, %f522, %f3288;
	fma.rn.f32 	%f3290, %f2120, %f2204, %f3289;
	fma.rn.f32 	%f3291, %f2123, %f527, %f3290;
	fma.rn.f32 	%f3292, %f2125, %f2207, %f3291;
	fma.rn.f32 	%f3293, %f2128, %f532, %f3292;
	fma.rn.f32 	%f3294, %f2560, %f2210, %f3293;
	fma.rn.f32 	%f3295, %f2562, %f537, %f3294;
	fma.rn.f32 	%f3296, %f2564, %f2213, %f3295;
	fma.rn.f32 	%f3297, %f2566, %f542, %f3296;
	fma.rn.f32 	%f3298, %f2568, %f2216, %f3297;
	fma.rn.f32 	%f3299, %f2570, %f547, %f3298;
	fma.rn.f32 	%f3300, %f2572, %f2219, %f3299;
	fma.rn.f32 	%f3301, %f2574, %f552, %f3300;
	fma.rn.f32 	%f3302, %f2576, %f2222, %f3301;
	fma.rn.f32 	%f3303, %f2892, %f557, %f3302;
	fma.rn.f32 	%f3304, %f2894, %f2225, %f3303;
	fma.rn.f32 	%f3305, %f2896, %f562, %f3304;
	fma.rn.f32 	%f3306, %f2898, %f2228, %f3305;
	fma.rn.f32 	%f3307, %f2900, %f567, %f3306;
	fma.rn.f32 	%f3308, %f2902, %f2231, %f3307;
	fma.rn.f32 	%f3309, %f2904, %f572, %f3308;
	fma.rn.f32 	%f3310, %f2906, %f2234, %f3309;
	fma.rn.f32 	%f3311, %f2908, %f577, %f3310;
	fma.rn.f32 	%f3312, %f3223, %f2237, %f3311;
	fma.rn.f32 	%f3313, %f3225, %f582, %f3312;
	fma.rn.f32 	%f3314, %f3227, %f2240, %f3313;
	fma.rn.f32 	%f3315, %f3229, %f587, %f3314;
	fma.rn.f32 	%f3316, %f3231, %f2243, %f3315;
	fma.rn.f32 	%f3317, %f3233, %f592, %f3316;
	fma.rn.f32 	%f3318, %f3235, %f2246, %f3317;
	fma.rn.f32 	%f3319, %f3237, %f597, %f3318;
	fma.rn.f32 	%f3514, %f3239, %f2249, %f3319;
	fma.rn.f32 	%f3320, %f335, %f601, %f3513;
	fma.rn.f32 	%f3321, %f339, %f2251, %f3320;
	fma.rn.f32 	%f3322, %f342, %f606, %f3321;
	fma.rn.f32 	%f3323, %f346, %f2254, %f3322;
	fma.rn.f32 	%f3324, %f349, %f611, %f3323;
	fma.rn.f32 	%f3325, %f353, %f2257, %f3324;
	fma.rn.f32 	%f3326, %f356, %f616, %f3325;
	fma.rn.f32 	%f3327, %f360, %f2260, %f3326;
	fma.rn.f32 	%f3328, %f363, %f621, %f3327;
	fma.rn.f32 	%f3329, %f367, %f2263, %f3328;
	fma.rn.f32 	%f3330, %f370, %f626, %f3329;
	fma.rn.f32 	%f3331, %f374, %f2266, %f3330;
	fma.rn.f32 	%f3332, %f377, %f631, %f3331;
	fma.rn.f32 	%f3333, %f381, %f2269, %f3332;
	fma.rn.f32 	%f3334, %f384, %f636, %f3333;
	fma.rn.f32 	%f3335, %f388, %f2272, %f3334;
	fma.rn.f32 	%f3336, %f391, %f641, %f3335;
	fma.rn.f32 	%f3337, %f395, %f2275, %f3336;
	fma.rn.f32 	%f3338, %f1074, %f646, %f3337;
	fma.rn.f32 	%f3339, %f1076, %f2278, %f3338;
	fma.rn.f32 	%f3340, %f1078, %f651, %f3339;
	fma.rn.f32 	%f3341, %f1080, %f2281, %f3340;
	fma.rn.f32 	%f3342, %f1082, %f656, %f3341;
	fma.rn.f32 	%f3343, %f1084, %f2284, %f3342;
	fma.rn.f32 	%f3344, %f1086, %f661, %f3343;
	fma.rn.f32 	%f3345, %f1088, %f2287, %f3344;
	fma.rn.f32 	%f3346, %f1090, %f666, %f3345;
	fma.rn.f32 	%f3347, %f1403, %f2290, %f3346;
	fma.rn.f32 	%f3348, %f1405, %f671, %f3347;
	fma.rn.f32 	%f3349, %f1407, %f2293, %f3348;
	fma.rn.f32 	%f3350, %f1409, %f676, %f3349;
	fma.rn.f32 	%f3351, %f1411, %f2296, %f3350;
	fma.rn.f32 	%f3352, %f1413, %f681, %f3351;
	fma.rn.f32 	%f3353, %f1415, %f2299, %f3352;
	fma.rn.f32 	%f3354, %f1417, %f686, %f3353;
	fma.rn.f32 	%f3355, %f1419, %f2302, %f3354;
	fma.rn.f32 	%f3356, %f1753, %f691, %f3355;
	fma.rn.f32 	%f3357, %f1755, %f2305, %f3356;
	fma.rn.f32 	%f3358, %f1757, %f696, %f3357;
	fma.rn.f32 	%f3359, %f1759, %f2308, %f3358;
	fma.rn.f32 	%f3360, %f1761, %f701, %f3359;
	fma.rn.f32 	%f3361, %f1763, %f2311, %f3360;
	fma.rn.f32 	%f3362, %f1765, %f706, %f3361;
	fma.rn.f32 	%f3363, %f1767, %f2314, %f3362;
	fma.rn.f32 	%f3364, %f1769, %f711, %f3363;
	fma.rn.f32 	%f3365, %f2108, %f2317, %f3364;
	fma.rn.f32 	%f3366, %f2110, %f716, %f3365;
	fma.rn.f32 	%f3367, %f2113, %f2320, %f3366;
	fma.rn.f32 	%f3368, %f2115, %f721, %f3367;
	fma.rn.f32 	%f3369, %f2118, %f2323, %f3368;
	fma.rn.f32 	%f3370, %f2120, %f726, %f3369;
	fma.rn.f32 	%f3371, %f2123, %f2326, %f3370;
	fma.rn.f32 	%f3372, %f2125, %f731, %f3371;
	fma.rn.f32 	%f3373, %f2128, %f2329, %f3372;
	fma.rn.f32 	%f3374, %f2560, %f736, %f3373;
	fma.rn.f32 	%f3375, %f2562, %f2332, %f3374;
	fma.rn.f32 	%f3376, %f2564, %f741, %f3375;
	fma.rn.f32 	%f3377, %f2566, %f2335, %f3376;
	fma.rn.f32 	%f3378, %f2568, %f746, %f3377;
	fma.rn.f32 	%f3379, %f2570, %f2338, %f3378;
	fma.rn.f32 	%f3380, %f2572, %f751, %f3379;
	fma.rn.f32 	%f3381, %f2574, %f2341, %f3380;
	fma.rn.f32 	%f3382, %f2576, %f756, %f3381;
	fma.rn.f32 	%f3383, %f2892, %f2344, %f3382;
	fma.rn.f32 	%f3384, %f2894, %f761, %f3383;
	fma.rn.f32 	%f3385, %f2896, %f2347, %f3384;
	fma.rn.f32 	%f3386, %f2898, %f766, %f3385;
	fma.rn.f32 	%f3387, %f2900, %f2350, %f3386;
	fma.rn.f32 	%f3388, %f2902, %f771, %f3387;
	fma.rn.f32 	%f3389, %f2904, %f2353, %f3388;
	fma.rn.f32 	%f3390, %f2906, %f776, %f3389;
	fma.rn.f32 	%f3391, %f2908, %f2356, %f3390;
	fma.rn.f32 	%f3392, %f3223, %f781, %f3391;
	fma.rn.f32 	%f3393, %f3225, %f2359, %f3392;
	fma.rn.f32 	%f3394, %f3227, %f786, %f3393;
	fma.rn.f32 	%f3395, %f3229, %f2362, %f3394;
	fma.rn.f32 	%f3396, %f3231, %f791, %f3395;
	fma.rn.f32 	%f3397, %f3233, %f2365, %f3396;
	fma.rn.f32 	%f3398, %f3235, %f796, %f3397;
	fma.rn.f32 	%f3399, %f3237, %f2368, %f3398;
	fma.rn.f32 	%f3513, %f3239, %f800, %f3399;
	fma.rn.f32 	%f3400, %f335, %f2370, %f3512;
	fma.rn.f32 	%f3401, %f339, %f805, %f3400;
	fma.rn.f32 	%f3402, %f342, %f2373, %f3401;
	fma.rn.f32 	%f3403, %f346, %f810, %f3402;
	fma.rn.f32 	%f3404, %f349, %f2376, %f3403;
	fma.rn.f32 	%f3405, %f353, %f815, %f3404;
	fma.rn.f32 	%f3406, %f356, %f2379, %f3405;
	fma.rn.f32 	%f3407, %f360, %f820, %f3406;
	fma.rn.f32 	%f3408, %f363, %f2382, %f3407;
	fma.rn.f32 	%f3409, %f367, %f825, %f3408;
	fma.rn.f32 	%f3410, %f370, %f2385, %f3409;
	fma.rn.f32 	%f3411, %f374, %f830, %f3410;
	fma.rn.f32 	%f3412, %f377, %f2388, %f3411;
	fma.rn.f32 	%f3413, %f381, %f835, %f3412;
	fma.rn.f32 	%f3414, %f384, %f2391, %f3413;
	fma.rn.f32 	%f3415, %f388, %f840, %f3414;
	fma.rn.f32 	%f3416, %f391, %f2394, %f3415;
	fma.rn.f32 	%f3417, %f395, %f845, %f3416;
	fma.rn.f32 	%f3418, %f1074, %f2397, %f3417;
	fma.rn.f32 	%f3419, %f1076, %f850, %f3418;
	fma.rn.f32 	%f3420, %f1078, %f2400, %f3419;
	fma.rn.f32 	%f3421, %f1080, %f855, %f3420;
	fma.rn.f32 	%f3422, %f1082, %f2403, %f3421;
	fma.rn.f32 	%f3423, %f1084, %f860, %f3422;
	fma.rn.f32 	%f3424, %f1086, %f2406, %f3423;
	fma.rn.f32 	%f3425, %f1088, %f865, %f3424;
	fma.rn.f32 	%f3426, %f1090, %f2409, %f3425;
	fma.rn.f32 	%f3427, %f1403, %f870, %f3426;
	fma.rn.f32 	%f3428, %f1405, %f2412, %f3427;
	fma.rn.f32 	%f3429, %f1407, %f875, %f3428;
	fma.rn.f32 	%f3430, %f1409, %f2415, %f3429;
	fma.rn.f32 	%f3431, %f1411, %f880, %f3430;
	fma.rn.f32 	%f3432, %f1413, %f2418, %f3431;
	fma.rn.f32 	%f3433, %f1415, %f885, %f3432;
	fma.rn.f32 	%f3434, %f1417, %f2421, %f3433;
	fma.rn.f32 	%f3435, %f1419, %f890, %f3434;
	fma.rn.f32 	%f3436, %f1753, %f2424, %f3435;
	fma.rn.f32 	%f3437, %f1755, %f895, %f3436;
	fma.rn.f32 	%f3438, %f1757, %f2427, %f3437;
	fma.rn.f32 	%f3439, %f1759, %f900, %f3438;
	fma.rn.f32 	%f3440, %f1761, %f2430, %f3439;
	fma.rn.f32 	%f3441, %f1763, %f905, %f3440;
	fma.rn.f32 	%f3442, %f1765, %f2433, %f3441;
	fma.rn.f32 	%f3443, %f1767, %f910, %f3442;
	fma.rn.f32 	%f3444, %f1769, %f2436, %f3443;
	fma.rn.f32 	%f3445, %f2108, %f915, %f3444;
	fma.rn.f32 	%f3446, %f2110, %f2439, %f3445;
	fma.rn.f32 	%f3447, %f2113, %f920, %f3446;
	fma.rn.f32 	%f3448, %f2115, %f2442, %f3447;
	fma.rn.f32 	%f3449, %f2118, %f925, %f3448;
	fma.rn.f32 	%f3450, %f2120, %f2445, %f3449;
	fma.rn.f32 	%f3451, %f2123, %f930, %f3450;
	fma.rn.f32 	%f3452, %f2125, %f2448, %f3451;
	fma.rn.f32 	%f3453, %f2128, %f935, %f3452;
	fma.rn.f32 	%f3454, %f2560, %f2451, %f3453;
	fma.rn.f32 	%f3455, %f2562, %f940, %f3454;
	fma.rn.f32 	%f3456, %f2564, %f2454, %f3455;
	fma.rn.f32 	%f3457, %f2566, %f945, %f3456;
	fma.rn.f32 	%f3458, %f2568, %f2457, %f3457;
	fma.rn.f32 	%f3459, %f2570, %f950, %f3458;
	fma.rn.f32 	%f3460, %f2572, %f2460, %f3459;
	fma.rn.f32 	%f3461, %f2574, %f955, %f3460;
	fma.rn.f32 	%f3462, %f2576, %f2463, %f3461;
	fma.rn.f32 	%f3463, %f2892, %f960, %f3462;
	fma.rn.f32 	%f3464, %f2894, %f2466, %f3463;
	fma.rn.f32 	%f3465, %f2896, %f965, %f3464;
	fma.rn.f32 	%f3466, %f2898, %f2469, %f3465;
	fma.rn.f32 	%f3467, %f2900, %f970, %f3466;
	fma.rn.f32 	%f3468, %f2902, %f2472, %f3467;
	fma.rn.f32 	%f3469, %f2904, %f975, %f3468;
	fma.rn.f32 	%f3470, %f2906, %f2475, %f3469;
	fma.rn.f32 	%f3471, %f2908, %f980, %f3470;
	fma.rn.f32 	%f3472, %f3223, %f2478, %f3471;
	fma.rn.f32 	%f3473, %f3225, %f985, %f3472;
	fma.rn.f32 	%f3474, %f3227, %f2481, %f3473;
	fma.rn.f32 	%f3475, %f3229, %f990, %f3474;
	fma.rn.f32 	%f3476, %f3231, %f2813, %f3475;
	fma.rn.f32 	%f3477, %f3233, %f995, %f3476;
	fma.rn.f32 	%f3478, %f3235, %f2816, %f3477;
	fma.rn.f32 	%f3479, %f3237, %f1000, %f3478;
	fma.rn.f32 	%f3512, %f3239, %f2819, %f3479;
	bar.sync 	0;
	add.s32 	%r754, %r754, %r590;
	add.s32 	%r753, %r753, 1;
	setp.ne.s32 	%p2, %r753, 0;
	mul.lo.s32 	%r510, %r589, %r587;
	add.s32 	%r752, %r752, %r510;
	add.s32 	%r751, %r751, %r510;
	@%p2 bra 	$L__BB7_2;
$L__BB7_3:
	ld.param.u32 	%r655, [_Z33convolution_shared_with_reductionIf6float4Li4ELi32ELi2ELi2ELi4ELi8EEvPT_S2_S2_iiiiiiiii_param_10];
	ld.param.u32 	%r623, [_Z33convolution_shared_with_reductionIf6float4Li4ELi32ELi2ELi2ELi4ELi8EEvPT_S2_S2_iiiiiiiii_param_9];
	ld.param.u32 	%r591, [_Z33convolution_shared_with_reductionIf6float4Li4ELi32ELi2ELi2ELi4ELi8EEvPT_S2_S2_iiiiiiiii_param_8];
	ld.param.u64 	%rd222, [_Z33convolution_shared_with_reductionIf6float4Li4ELi32ELi2ELi2ELi4ELi8EEvPT_S2_S2_iiiiiiiii_param_2];
	cvta.to.global.u64 	%rd1, %rd222;
	mov.u32 	%r511, %tid.y;
	shl.b32 	%r512, %r511, 3;
	mov.u32 	%r513, %ctaid.y;
	shl.b32 	%r514, %r513, 4;
	add.s32 	%r515, %r514, %r512;
	mov.u32 	%r516, %ctaid.z;
	shl.b32 	%r517, %r516, 3;
	mov.u32 	%r518, %tid.z;
	shl.b32 	%r519, %r518, 2;
	add.s32 	%r20, %r517, %r519;
	mov.u32 	%r520, %tid.x;
	mov.u32 	%r521, %ctaid.x;
	shl.b32 	%r522, %r521, 5;
	add.s32 	%r21, %r522, %r520;
	setp.ge.u32 	%p3, %r21, %r623;
	setp.ge.s32 	%p4, %r515, %r655;
	setp.ge.s32 	%p5, %r20, %r591;
	or.pred  	%p6, %p5, %p4;
	or.pred  	%p7, %p3, %p6;
	@%p7 bra 	$L__BB7_5;
	ld.param.u32 	%r719, [_Z33convolution_shared_with_reductionIf6float4Li4ELi32ELi2ELi2ELi4ELi8EEvPT_S2_S2_iiiiiiiii_param_11];
	ld.param.u32 	%r656, [_Z33convolution_shared_with_reductionIf6float4Li4ELi32ELi2ELi2ELi4ELi8EEvPT_S2_S2_iiiiiiiii_param_10];
	mad.lo.s32 	%r523, %r20, %r656, %r515;
	mad.lo.s32 	%r524, %r523, %r719, %r21;
	mul.wide.s32 	%rd156, %r524, 4;
	add.s64 	%rd157, %rd1, %rd156;
	st.global.f32 	[%rd157], %f3543;
$L__BB7_5:
	ld.param.u32 	%r657, [_Z33convolution_shared_with_reductionIf6float4Li4ELi32ELi2ELi2ELi4ELi8EEvPT_S2_S2_iiiiiiiii_param_10];
	ld.param.u32 	%r624, [_Z33convolution_shared_with_reductionIf6float4Li4ELi32ELi2ELi2ELi4ELi8EEvPT_S2_S2_iiiiiiiii_param_9];
	ld.param.u32 	%r592, [_Z33convolution_shared_with_reductionIf6float4Li4ELi32ELi2ELi2ELi4ELi8EEvPT_S2_S2_iiiiiiiii_param_8];
	setp.ge.s32 	%p8, %r515, %r657;
	setp.ge.u32 	%p9, %r21, %r624;
	add.s32 	%r22, %r20, 1;
	setp.ge.s32 	%p10, %r22, %r592;
	or.pred  	%p11, %p10, %p8;
	or.pred  	%p12, %p9, %p11;
	@%p12 bra 	$L__BB7_7;
	ld.param.u32 	%r720, [_Z33convolution_shared_with_reductionIf6float4Li4ELi32ELi2ELi2ELi4ELi8EEvPT_S2_S2_iiiiiiiii_param_11];
	ld.param.u32 	%r658, [_Z33convolution_shared_with_reductionIf6float4Li4ELi32ELi2ELi2ELi4ELi8EEvPT_S2_S2_iiiiiiiii_param_10];
	mad.lo.s32 	%r525, %r22, %r658, %r515;
	mad.lo.s32 	%r526, %r525, %r720, %r21;
	mul.wide.s32 	%rd158, %r526, 4;
	add.s64 	%rd159, %rd1, %rd158;
	st.global.f32 	[%rd159], %f3542;
$L__BB7_7:
	ld.param.u32 	%r659, [_Z33convolution_shared_with_reductionIf6float4Li4ELi32ELi2ELi2ELi4ELi8EEvPT_S2_S2_iiiiiiiii_param_10];
	ld.param.u32 	%r625, [_Z33convolution_shared_with_reductionIf6float4Li4ELi32ELi2ELi2ELi4ELi8EEvPT_S2_S2_iiiiiiiii_param_9];
	ld.param.u32 	%r593, [_Z33convolution_shared_with_reductionIf6float4Li4ELi32ELi2ELi2ELi4ELi8EEvPT_S2_S2_iiiiiiiii_param_8];
	setp.ge.s32 	%p13, %r515, %r659;
	setp.ge.u32 	%p14, %r21, %r625;
	add.s32 	%r23, %r20, 2;
	setp.ge.s32 	%p15, %r23, %r593;
	or.pred  	%p16, %p15, %p13;
	or.pred  	%p17, %p14, %p16;
	@%p17 bra 	$L__BB7_9;
	ld.param.u32 	%r721, [_Z33convolution_shared_with_reductionIf6float4Li4ELi32ELi2ELi2ELi4ELi8EEvPT_S2_S2_iiiiiiiii_param_11];
	ld.param.u32 	%r660, [_Z33convolution_shared_with_reductionIf6float4Li4ELi32ELi2ELi2ELi4ELi8EEvPT_S2_S2_iiiiiiiii_param_10];
	mad.lo.s32 	%r527, %r23, %r660, %r515;
	mad.lo.s32 	%r528, %r527, %r721, %r21;
	mul.wide.s32 	%rd160, %r528, 4;
	add.s64 	%rd161, %rd1, %rd160;
	st.global.f32 	[%rd161], %f3541;
$L__BB7_9:
	ld.param.u32 	%r661, [_Z33convolution_shared_with_reductionIf6float4Li4ELi32ELi2ELi2ELi4ELi8EEvPT_S2_S2_iiiiiiiii_param_10];
	ld.param.u32 	%r626, [_Z33convolution_shared_with_reductionIf6float4Li4ELi32ELi2ELi2ELi4ELi8EEvPT_S2_S2_iiiiiiiii_param_9];
	ld.param.u32 	%r594, [_Z33convolution_shared_with_reductionIf6float4Li4ELi32ELi2ELi2ELi4ELi8EEvPT_S2_S2_iiiiiiiii_param_8];
	setp.ge.s32 	%p18, %r515, %r661;
	setp.ge.u32 	%p19, %r21, %r626;
	add.s32 	%r24, %r20, 3;
	setp.ge.s32 	%p20, %r24, %r594;
	or.pred  	%p21, %p20, %p18;
	or.pred  	%p22, %p19, %p21;
	@%p22 bra 	$L__BB7_11;
	ld.param.u32 	%r722, [_Z33convolution_shared_with_reductionIf6float4Li4ELi32ELi2ELi2ELi4ELi8EEvPT_S2_S2_iiiiiiiii_param_11];
	ld.param.u32 	%r662, [_Z33convolution_shared_with_reductionIf6float4Li4ELi32ELi2ELi2ELi4ELi8EEvPT_S2_S2_iiiiiiiii_param_10];
	mad.lo.s32 	%r529, %r24, %r662, %r515;
	mad.lo.s32 	%r530, %r529, %r722, %r21;
	mul.wide.s32 	%rd162, %r530, 4;
	add.s64 	%rd163, %rd1, %rd162;
	st.global.f32 	[%rd163], %f3540;
$L__BB7_11:
	ld.param.u32 	%r663, [_Z33convolution_shared_with_reductionIf6float4Li4ELi32ELi2ELi2ELi4ELi8EEvPT_S2_S2_iiiiiiiii_param_10];
	ld.param.u32 	%r627, [_Z33convolution_shared_with_reductionIf6float4Li4ELi32ELi2ELi2ELi4ELi8EEvPT_S2_S2_iiiiiiiii_param_9];
	ld.param.u32 	%r595, [_Z33convolution_shared_with_reductionIf6float4Li4ELi32ELi2ELi2ELi4ELi8EEvPT_S2_S2_iiiiiiiii_param_8];
	setp.ge.s32 	%p23, %r20, %r595;
	setp.ge.u32 	%p24, %r21, %r627;
	add.s32 	%r25, %r515, 1;
	setp.ge.s32 	%p25, %r25, %r663;
	or.pred  	%p26, %p23, %p25;
	or.pred  	%p27, %p24, %p26;
	@%p27 bra 	$L__BB7_13;
	ld.param.u32 	%r723, [_Z33convolution_shared_with_reductionIf6float4Li4ELi32ELi2ELi2ELi4ELi8EEvPT_S2_S2_iiiiiiiii_param_11];
	ld.param.u32 	%r664, [_Z33convolution_shared_with_reductionIf6float4Li4ELi32ELi2ELi2ELi4ELi8EEvPT_S2_S2_iiiiiiiii_param_10];
	mad.lo.s32 	%r531, %r20, %r664, %r25;
	mad.lo.s32 	%r532, %r531, %r723, %r21;
	mul.wide.s32 	%rd164, %r532, 4;
	add.s64 	%rd165, %rd1, %rd164;
	st.global.f32 	[%rd165], %f3539;
$L__BB7_13:
	ld.param.u32 	%r665, [_Z33convolution_shared_with_reductionIf6float4Li4ELi32ELi2ELi2ELi4ELi8EEvPT_S2_S2_iiiiiiiii_param_10];
	ld.param.u32 	%r628, [_Z33convolution_shared_with_reductionIf6float4Li4ELi32ELi2ELi2ELi4ELi8EEvPT_S2_S2_iiiiiiiii_param_9];
	ld.param.u32 	%r596, [_Z33convolution_shared_with_reductionIf6float4Li4ELi32ELi2ELi2ELi4ELi8EEvPT_S2_S2_iiiiiiiii_param_8];
	setp.ge.s32 	%p28, %r25, %r665;
	setp.ge.s32 	%p29, %r22, %r596;
	setp.ge.u32 	%p30, %r21, %r628;
	or.pred  	%p31, %p29, %p28;
	or.pred  	%p32, %p30, %p31;
	@%p32 bra 	$L__BB7_15;
	ld.param.u32 	%r724, [_Z33convolution_shared_with_reductionIf6float4Li4ELi32ELi2ELi2ELi4ELi8EEvPT_S2_S2_iiiiiiiii_param_11];
	ld.param.u32 	%r666, [_Z33convolution_shared_with_reductionIf6float4Li4ELi32ELi2ELi2ELi4ELi8EEvPT_S2_S2_iiiiiiiii_param_10];
	mad.lo.s32 	%r533, %r22, %r666, %r25;
	mad.lo.s32 	%r534, %r533, %r724, %r21;
	mul.wide.s32 	%rd166, %r534, 4;
	add.s64 	%rd167, %rd1, %rd166;
	st.global.f32 	[%rd167], %f3538;
$L__BB7_15:
	ld.param.u32 	%r667, [_Z33convolution_shared_with_reductionIf6float4Li4ELi32ELi2ELi2ELi4ELi8EEvPT_S2_S2_iiiiiiiii_param_10];
	ld.param.u32 	%r629, [_Z33convolution_shared_with_reductionIf6float4Li4ELi32ELi2ELi2ELi4ELi8EEvPT_S2_S2_iiiiiiiii_param_9];
	ld.param.u32 	%r597, [_Z33convolution_shared_with_reductionIf6float4Li4ELi32ELi2ELi2ELi4ELi8EEvPT_S2_S2_iiiiiiiii_param_8];
	setp.ge.s32 	%p33, %r25, %r667;
	setp.ge.s32 	%p34, %r23, %r597;
	setp.ge.u32 	%p35, %r21, %r629;
	or.pred  	%p36, %p34, %p33;
	or.pred  	%p37, %p35, %p36;
	@%p37 bra 	$L__BB7_17;
	ld.param.u32 	%r725, [_Z33convolution_shared_with_reductionIf6float4Li4ELi32ELi2ELi2ELi4ELi8EEvPT_S2_S2_iiiiiiiii_param_11];
	ld.param.u32 	%r668, [_Z33convolution_shared_with_reductionIf6float4Li4ELi32ELi2ELi2ELi4ELi8EEvPT_S2_S2_iiiiiiiii_param_10];
	mad.lo.s32 	%r535, %r23, %r668, %r25;
	mad.lo.s32 	%r536, %r535, %r725, %r21;
	mul.wide.s32 	%rd168, %r536, 4;
	add.s64 	%rd169, %rd1, %rd168;
	st.global.f32 	[%rd169], %f3537;
$L__BB7_17:
	ld.param.u32 	%r669, [_Z33convolution_shared_with_reductionIf6float4Li4ELi32ELi2ELi2ELi4ELi8EEvPT_S2_S2_iiiiiiiii_param_10];
	ld.param.u32 	%r630, [_Z33convolution_shared_with_reductionIf6float4Li4ELi32ELi2ELi2ELi4ELi8EEvPT_S2_S2_iiiiiiiii_param_9];
	ld.param.u32 	%r598, [_Z33convolution_shared_with_reductionIf6float4Li4ELi32ELi2ELi2ELi4ELi8EEvPT_S2_S2_iiiiiiiii_param_8];
	setp.ge.s32 	%p38, %r25, %r669;
	setp.ge.s32 	%p39, %r24, %r598;
	setp.ge.u32 	%p40, %r21, %r630;
	or.pred  	%p41, %p39, %p38;
	or.pred  	%p42, %p40, %p41;
	@%p42 bra 	$L__BB7_19;
	ld.param.u32 	%r726, [_Z33convolution_shared_with_reductionIf6float4Li4ELi32ELi2ELi2ELi4ELi8EEvPT_S2_S2_iiiiiiiii_param_11];
	ld.param.u32 	%r670, [_Z33convolution_shared_with_reductionIf6float4Li4ELi32ELi2ELi2ELi4ELi8EEvPT_S2_S2_iiiiiiiii_param_10];
	mad.lo.s32 	%r537, %r24, %r670, %r25;
	mad.lo.s32 	%r538, %r537, %r726, %r21;
	mul.wide.s32 	%rd170, %r538, 4;
	add.s64 	%rd171, %rd1, %rd170;
	st.global.f32 	[%rd171], %f3536;
$L__BB7_19:
	ld.param.u32 	%r671, [_Z33convolution_shared_with_reductionIf6float4Li4ELi32ELi2ELi2ELi4ELi8EEvPT_S2_S2_iiiiiiiii_param_10];
	ld.param.u32 	%r631, [_Z33convolution_shared_with_reductionIf6float4Li4ELi32ELi2ELi2ELi4ELi8EEvPT_S2_S2_iiiiiiiii_param_9];
	ld.param.u32 	%r599, [_Z33convolution_shared_with_reductionIf6float4Li4ELi32ELi2ELi2ELi4ELi8EEvPT_S2_S2_iiiiiiiii_param_8];
	setp.ge.s32 	%p43, %r20, %r599;
	setp.ge.u32 	%p44, %r21, %r631;
	add.s32 	%r26, %r515, 2;
	setp.ge.s32 	%p45, %r26, %r671;
	or.pred  	%p46, %p43, %p45;
	or.pred  	%p47, %p44, %p46;
	@%p47 bra 	$L__BB7_21;
	ld.param.u32 	%r727, [_Z33convolution_shared_with_reductionIf6float4Li4ELi32ELi2ELi2ELi4ELi8EEvPT_S2_S2_iiiiiiiii_param_11];
	ld.param.u32 	%r672, [_Z33convolution_shared_with_reductionIf6float4Li4ELi32ELi2ELi2ELi4ELi8EEvPT_S2_S2_iiiiiiiii_param_10];
	mad.lo.s32 	%r539, %r20, %r672, %r26;
	mad.lo.s32 	%r540, %r539, %r727, %r21;
	mul.wide.s32 	%rd172, %r540, 4;
	add.s64 	%rd173, %rd1, %rd172;
	st.global.f32 	[%rd173], %f3535;
$L__BB7_21:
	ld.param.u32 	%r673, [_Z33convolution_shared_with_reductionIf6float4Li4ELi32ELi2ELi2ELi4ELi8EEvPT_S2_S2_iiiiiiiii_param_10];
	ld.param.u32 	%r632, [_Z33convolution_shared_with_reductionIf6float4Li4ELi32ELi2ELi2ELi4ELi8EEvPT_S2_S2_iiiiiiiii_param_9];
	ld.param.u32 	%r600, [_Z33convolution_shared_with_reductionIf6float4Li4ELi32ELi2ELi2ELi4ELi8EEvPT_S2_S2_iiiiiiiii_param_8];
	setp.ge.s32 	%p48, %r26, %r673;
	setp.ge.s32 	%p49, %r22, %r600;
	setp.ge.u32 	%p50, %r21, %r632;
	or.pred  	%p51, %p49, %p48;
	or.pred  	%p52, %p50, %p51;
	@%p52 bra 	$L__BB7_23;
	ld.param.u32 	%r728, [_Z33convolution_shared_with_reductionIf6float4Li4ELi32ELi2ELi2ELi4ELi8EEvPT_S2_S2_iiiiiiiii_param_11];
	ld.param.u32 	%r674, [_Z33convolution_shared_with_reductionIf6float4Li4ELi32ELi2ELi2ELi4ELi8EEvPT_S2_S2_iiiiiiiii_param_10];
	mad.lo.s32 	%r541, %r22, %r674, %r26;
	mad.lo.s32 	%r542, %r541, %r728, %r21;
	mul.wide.s32 	%rd174, %r542, 4;
	add.s64 	%rd175, %rd1, %rd174;
	st.global.f32 	[%rd175], %f3534;
$L__BB7_23:
	ld.param.u32 	%r675, [_Z33convolution_shared_with_reductionIf6float4Li4ELi32ELi2ELi2ELi4ELi8EEvPT_S2_S2_iiiiiiiii_param_10];
	ld.param.u32 	%r633, [_Z33convolution_shared_with_reductionIf6float4Li4ELi32ELi2ELi2ELi4ELi8EEvPT_S2_S2_iiiiiiiii_param_9];
	ld.param.u32 	%r601, [_Z33convolution_shared_with_reductionIf6float4Li4ELi32ELi2ELi2ELi4ELi8EEvPT_S2_S2_iiiiiiiii_param_8];
	setp.ge.s32 	%p53, %r26, %r675;
	setp.ge.s32 	%p54, %r23, %r601;
	setp.ge.u32 	%p55, %r21, %r633;
	or.pred  	%p56, %p54, %p53;
	or.pred  	%p57, %p55, %p56;
	@%p57 bra 	$L__BB7_25;
	ld.param.u32 	%r729, [_Z33convolution_shared_with_reductionIf6float4Li4ELi32ELi2ELi2ELi4ELi8EEvPT_S2_S2_iiiiiiiii_param_11];
	ld.param.u32 	%r676, [_Z33convolution_shared_with_reductionIf6float4Li4ELi32ELi2ELi2ELi4ELi8EEvPT_S2_S2_iiiiiiiii_param_10];
	mad.lo.s32 	%r543, %r23, %r676, %r26;
	mad.lo.s32 	%r544, %r543, %r729, %r21;
	mul.wide.s32 	%rd176, %r544, 4;
	add.s64 	%rd177, %rd1, %rd176;
	st.global.f32 	[%rd177], %f3533;
$L__BB7_25:
	ld.param.u32 	%r677, [_Z33convolution_shared_with_reductionIf6float4Li4ELi32ELi2ELi2ELi4ELi8EEvPT_S2_S2_iiiiiiiii_param_10];
	ld.param.u32 	%r634, [_Z33convolution_shared_with_reductionIf6float4Li4ELi32ELi2ELi2ELi4ELi8EEvPT_S2_S2_iiiiiiiii_param_9];
	ld.param.u32 	%r602, [_Z33convolution_shared_with_reductionIf6float4Li4ELi32ELi2ELi2ELi4ELi8EEvPT_S2_S2_iiiiiiiii_param_8];
	setp.ge.s32 	%p58, %r26, %r677;
	setp.ge.s32 	%p59, %r24, %r602;
	setp.ge.u32 	%p60, %r21, %r634;
	or.pred  	%p61, %p59, %p58;
	or.pred  	%p62, %p60, %p61;
	@%p62 bra 	$L__BB7_27;
	ld.param.u32 	%r730, [_Z33convolution_shared_with_reductionIf6float4Li4ELi32ELi2ELi2ELi4ELi8EEvPT_S2_S2_iiiiiiiii_param_11];
	ld.param.u32 	%r678, [_Z33convolution_shared_with_reductionIf6float4Li4ELi32ELi2ELi2ELi4ELi8EEvPT_S2_S2_iiiiiiiii_param_10];
	mad.lo.s32 	%r545, %r24, %r678, %r26;
	mad.lo.s32 	%r546, %r545, %r730, %r21;
	mul.wide.s32 	%rd178, %r546, 4;
	add.s64 	%rd179, %rd1, %rd178;
	st.global.f32 	[%rd179], %f3532;
$L__BB7_27:
	ld.param.u32 	%r679, [_Z33convolution_shared_with_reductionIf6float4Li4ELi32ELi2ELi2ELi4ELi8EEvPT_S2_S2_iiiiiiiii_param_10];
	ld.param.u32 	%r635, [_Z33convolution_shared_with_reductionIf6float4Li4ELi32ELi2ELi2ELi4ELi8EEvPT_S2_S2_iiiiiiiii_param_9];
	ld.param.u32 	%r603, [_Z33convolution_shared_with_reductionIf6float4Li4ELi32ELi2ELi2ELi4ELi8EEvPT_S2_S2_iiiiiiiii_param_8];
	setp.ge.s32 	%p63, %r20, %r603;
	setp.ge.u32 	%p64, %r21, %r635;
	add.s32 	%r27, %r515, 3;
	setp.ge.s32 	%p65, %r27, %r679;
	or.pred  	%p66, %p63, %p65;
	or.pred  	%p67, %p64, %p66;
	@%p67 bra 	$L__BB7_29;
	ld.param.u32 	%r731, [_Z33convolution_shared_with_reductionIf6float4Li4ELi32ELi2ELi2ELi4ELi8EEvPT_S2_S2_iiiiiiiii_param_11];
	ld.param.u32 	%r680, [_Z33convolution_shared_with_reductionIf6float4Li4ELi32ELi2ELi2ELi4ELi8EEvPT_S2_S2_iiiiiiiii_param_10];
	mad.lo.s32 	%r547, %r20, %r680, %r27;
	mad.lo.s32 	%r548, %r547, %r731, %r21;
	mul.wide.s32 	%rd180, %r548, 4;
	add.s64 	%rd181, %rd1, %rd180;
	st.global.f32 	[%rd181], %f3531;
$L__BB7_29:
	ld.param.u32 	%r681, [_Z33convolution_shared_with_reductionIf6float4Li4ELi32ELi2ELi2ELi4ELi8EEvPT_S2_S2_iiiiiiiii_param_10];
	ld.param.u32 	%r636, [_Z33convolution_shared_with_reductionIf6float4Li4ELi32ELi2ELi2ELi4ELi8EEvPT_S2_S2_iiiiiiiii_param_9];
	ld.param.u32 	%r604, [_Z33convolution_shared_with_reductionIf6float4Li4ELi32ELi2ELi2ELi4ELi8EEvPT_S2_S2_iiiiiiiii_param_8];
	setp.ge.s32 	%p68, %r27, %r681;
	setp.ge.s32 	%p69, %r22, %r604;
	setp.ge.u32 	%p70, %r21, %r636;
	or.pred  	%p71, %p69, %p68;
	or.pred  	%p72, %p70, %p71;
	@%p72 bra 	$L__BB7_31;
	ld.param.u32 	%r732, [_Z33convolution_shared_with_reductionIf6float4Li4ELi32ELi2ELi2ELi4ELi8EEvPT_S2_S2_iiiiiiiii_param_11];
	ld.param.u32 	%r682, [_Z33convolution_shared_with_reductionIf6float4Li4ELi32ELi2ELi2ELi4ELi8EEvPT_S2_S2_iiiiiiiii_param_10];
	mad.lo.s32 	%r549, %r22, %r682, %r27;
	mad.lo.s32 	%r550, %r549, %r732, %r21;
	mul.wide.s32 	%rd182, %r550, 4;
	add.s64 	%rd183, %rd1, %rd182;
	st.global.f32 	[%rd183], %f3530;
$L__BB7_31:
	ld.param.u32 	%r683, [_Z33convolution_shared_with_reductionIf6float4Li4ELi32ELi2ELi2ELi4ELi8EEvPT_S2_S2_iiiiiiiii_param_10];
	ld.param.u32 	%r637, [_Z33convolution_shared_with_reductionIf6float4Li4ELi32ELi2ELi2ELi4ELi8EEvPT_S2_S2_iiiiiiiii_param_9];
	ld.param.u32 	%r605, [_Z33convolution_shared_with_reductionIf6float4Li4ELi32ELi2ELi2ELi4ELi8EEvPT_S2_S2_iiiiiiiii_param_8];
	setp.ge.s32 	%p73, %r27, %r683;
	setp.ge.s32 	%p74, %r23, %r605;
	setp.ge.u32 	%p75, %r21, %r637;
	or.pred  	%p76, %p74, %p73;
	or.pred  	%p77, %p75, %p76;
	@%p77 bra 	$L__BB7_33;
	ld.param.u32 	%r733, [_Z33convolution_shared_with_reductionIf6float4Li4ELi32ELi2ELi2ELi4ELi8EEvPT_S2_S2_iiiiiiiii_param_11];
	ld.param.u32 	%r684, [_Z33convolution_shared_with_reductionIf6float4Li4ELi32ELi2ELi2ELi4ELi8EEvPT_S2_S2_iiiiiiiii_param_10];
	mad.lo.s32 	%r551, %r23, %r684, %r27;
	mad.lo.s32 	%r552, %r551, %r733, %r21;
	mul.wide.s32 	%rd184, %r552, 4;
	add.s64 	%rd185, %rd1, %rd184;
	st.global.f32 	[%rd185], %f3529;
$L__BB7_33:
	ld.param.u32 	%r685, [_Z33convolution_shared_with_reductionIf6float4Li4ELi32ELi2ELi2ELi4ELi8EEvPT_S2_S2_iiiiiiiii_param_10];
	ld.param.u32 	%r638, [_Z33convolution_shared_with_reductionIf6float4Li4ELi32ELi2ELi2ELi4ELi8EEvPT_S2_S2_iiiiiiiii_param_9];
	ld.param.u32 	%r606, [_Z33convolution_shared_with_reductionIf6float4Li4ELi32ELi2ELi2ELi4ELi8EEvPT_S2_S2_iiiiiiiii_param_8];
	setp.ge.s32 	%p78, %r27, %r685;
	setp.ge.s32 	%p79, %r24, %r606;
	setp.ge.u32 	%p80, %r21, %r638;
	or.pred  	%p81, %p79, %p78;
	or.pred  	%p82, %p80, %p81;
	@%p82 bra 	$L__BB7_35;
	ld.param.u32 	%r734, [_Z33convolution_shared_with_reductionIf6float4Li4ELi32ELi2ELi2ELi4ELi8EEvPT_S2_S2_iiiiiiiii_param_11];
	ld.param.u32 	%r686, [_Z33convolution_shared_with_reductionIf6float4Li4ELi32ELi2ELi2ELi4ELi8EEvPT_S2_S2_iiiiiiiii_param_10];
	mad.lo.s32 	%r553, %r24, %r686, %r27;
	mad.lo.s32 	%r554, %r553, %r734, %r21;
	mul.wide.s32 	%rd186, %r554, 4;
	add.s64 	%rd187, %rd1, %rd186;
	st.global.f32 	[%rd187], %f3528;
$L__BB7_35:
	ld.param.u32 	%r687, [_Z33convolution_shared_with_reductionIf6float4Li4ELi32ELi2ELi2ELi4ELi8EEvPT_S2_S2_iiiiiiiii_param_10];
	ld.param.u32 	%r639, [_Z33convolution_shared_with_reductionIf6float4Li4ELi32ELi2ELi2ELi4ELi8EEvPT_S2_S2_iiiiiiiii_param_9];
	ld.param.u32 	%r607, [_Z33convolution_shared_with_reductionIf6float4Li4ELi32ELi2ELi2ELi4ELi8EEvPT_S2_S2_iiiiiiiii_param_8];
	setp.ge.s32 	%p83, %r20, %r607;
	setp.ge.u32 	%p84, %r21, %r639;
	add.s32 	%r28, %r515, 4;
	setp.ge.s32 	%p85, %r28, %r687;
	or.pred  	%p86, %p83, %p85;
	or.pred  	%p87, %p84, %p86;
	@%p87 bra 	$L__BB7_37;
	ld.param.u32 	%r735, [_Z33convolution_shared_with_reductionIf6float4Li4ELi32ELi2ELi2ELi4ELi8EEvPT_S2_S2_iiiiiiiii_param_11];
	ld.param.u32 	%r688, [_Z33convolution_shared_with_reductionIf6float4Li4ELi32ELi2ELi2ELi4ELi8EEvPT_S2_S2_iiiiiiiii_param_10];
	mad.lo.s32 	%r555, %r20, %r688, %r28;
	mad.lo.s32 	%r556, %r555, %r735, %r21;
	mul.wide.s32 	%rd188, %r556, 4;
	add.s64 	%rd189, %rd1, %rd188;
	st.global.f32 	[%rd189], %f3527;
$L__BB7_37:
	ld.param.u32 	%r689, [_Z33convolution_shared_with_reductionIf6float4Li4ELi32ELi2ELi2ELi4ELi8EEvPT_S2_S2_iiiiiiiii_param_10];
	ld.param.u32 	%r640, [_Z33convolution_shared_with_reductionIf6float4Li4ELi32ELi2ELi2ELi4ELi8EEvPT_S2_S2_iiiiiiiii_param_9];
	ld.param.u32 	%r608, [_Z33convolution_shared_with_reductionIf6float4Li4ELi32ELi2ELi2ELi4ELi8EEvPT_S2_S2_iiiiiiiii_param_8];
	setp.ge.s32 	%p88, %r28, %r689;
	setp.ge.s32 	%p89, %r22, %r608;
	setp.ge.u32 	%p90, %r21, %r640;
	or.pred  	%p91, %p89, %p88;
	or.pred  	%p92, %p90, %p91;
	@%p92 bra 	$L__BB7_39;
	ld.param.u32 	%r736, [_Z33convolution_shared_with_reductionIf6float4Li4ELi32ELi2ELi2ELi4ELi8EEvPT_S2_S2_iiiiiiiii_param_11];
	ld.param.u32 	%r690, [_Z33convolution_shared_with_reductionIf6float4Li4ELi32ELi2ELi2ELi4ELi8EEvPT_S2_S2_iiiiiiiii_param_10];
	mad.lo.s32 	%r557, %r22, %r690, %r28;
	mad.lo.s32 	%r558, %r557, %r736, %r21;
	mul.wide.s32 	%rd190, %r558, 4;
	add.s64 	%rd191, %rd1, %rd190;
	st.global.f32 	[%rd191], %f3526;
$L__BB7_39:
	ld.param.u32 	%r691, [_Z33convolution_shared_with_reductionIf6float4Li4ELi32ELi2ELi2ELi4ELi8EEvPT_S2_S2_iiiiiiiii_param_10];
	ld.param.u32 	%r641, [_Z33convolution_shared_with_reductionIf6float4Li4ELi32ELi2ELi2ELi4ELi8EEvPT_S2_S2_iiiiiiiii_param_9];
	ld.param.u32 	%r609, [_Z33convolution_shared_with_reductionIf6float4Li4ELi32ELi2ELi2ELi4ELi8EEvPT_S2_S2_iiiiiiiii_param_8];
	setp.ge.s32 	%p93, %r28, %r691;
	setp.ge.s32 	%p94, %r23, %r609;
	setp.ge.u32 	%p95, %r21, %r641;
	or.pred  	%p96, %p94, %p93;
	or.pred  	%p97, %p95, %p96;
	@%p97 bra 	$L__BB7_41;
	ld.param.u32 	%r737, [_Z33convolution_shared_with_reductionIf6float4Li4ELi32ELi2ELi2ELi4ELi8EEvPT_S2_S2_iiiiiiiii_param_11];
	ld.param.u32 	%r692, [_Z33convolution_shared_with_reductionIf6float4Li4ELi32ELi2ELi2ELi4ELi8EEvPT_S2_S2_iiiiiiiii_param_10];
	mad.lo.s32 	%r559, %r23, %r692, %r28;
	mad.lo.s32 	%r560, %r559, %r737, %r21;
	mul.wide.s32 	%rd192, %r560, 4;
	add.s64 	%rd193, %rd1, %rd192;
	st.global.f32 	[%rd193], %f3525;
$L__BB7_41:
	ld.param.u32 	%r693, [_Z33convolution_shared_with_reductionIf6float4Li4ELi32ELi2ELi2ELi4ELi8EEvPT_S2_S2_iiiiiiiii_param_10];
	ld.param.u32 	%r642, [_Z33convolution_shared_with_reductionIf6float4Li4ELi32ELi2ELi2ELi4ELi8EEvPT_S2_S2_iiiiiiiii_param_9];
	ld.param.u32 	%r610, [_Z33convolution_shared_with_reductionIf6float4Li4ELi32ELi2ELi2ELi4ELi8EEvPT_S2_S2_iiiiiiiii_param_8];
	setp.ge.s32 	%p98, %r28, %r693;
	setp.ge.s32 	%p99, %r24, %r610;
	setp.ge.u32 	%p100, %r21, %r642;
	or.pred  	%p101, %p99, %p98;
	or.pred  	%p102, %p100, %p101;
	@%p102 bra 	$L__BB7_43;
	ld.param.u32 	%r738, [_Z33convolution_shared_with_reductionIf6float4Li4ELi32ELi2ELi2ELi4ELi8EEvPT_S2_S2_iiiiiiiii_param_11];
	ld.param.u32 	%r694, [_Z33convolution_shared_with_reductionIf6float4Li4ELi32ELi2ELi2ELi4ELi8EEvPT_S2_S2_iiiiiiiii_param_10];
	mad.lo.s32 	%r561, %r24, %r694, %r28;
	mad.lo.s32 	%r562, %r561, %r738, %r21;
	mul.wide.s32 	%rd194, %r562, 4;
	add.s64 	%rd195, %rd1, %rd194;
	st.global.f32 	[%rd195], %f3524;
$L__BB7_43:
	ld.param.u32 	%r695, [_Z33convolution_shared_with_reductionIf6float4Li4ELi32ELi2ELi2ELi4ELi8EEvPT_S2_S2_iiiiiiiii_param_10];
	ld.param.u32 	%r643, [_Z33convolution_shared_with_reductionIf6float4Li4ELi32ELi2ELi2ELi4ELi8EEvPT_S2_S2_iiiiiiiii_param_9];
	ld.param.u32 	%r611, [_Z33convolution_shared_with_reductionIf6float4Li4ELi32ELi2ELi2ELi4ELi8EEvPT_S2_S2_iiiiiiiii_param_8];
	setp.ge.s32 	%p103, %r20, %r611;
	setp.ge.u32 	%p104, %r21, %r643;
	add.s32 	%r29, %r515, 5;
	setp.ge.s32 	%p105, %r29, %r695;
	or.pred  	%p106, %p103, %p105;
	or.pred  	%p107, %p104, %p106;
	@%p107 bra 	$L__BB7_45;
	ld.param.u32 	%r739, [_Z33convolution_shared_with_reductionIf6float4Li4ELi32ELi2ELi2ELi4ELi8EEvPT_S2_S2_iiiiiiiii_param_11];
	ld.param.u32 	%r696, [_Z33convolution_shared_with_reductionIf6float4Li4ELi32ELi2ELi2ELi4ELi8EEvPT_S2_S2_iiiiiiiii_param_10];
	mad.lo.s32 	%r563, %r20, %r696, %r29;
	mad.lo.s32 	%r564, %r563, %r739, %r21;
	mul.wide.s32 	%rd196, %r564, 4;
	add.s64 	%rd197, %rd1, %rd196;
	st.global.f32 	[%rd197], %f3523;
$L__BB7_45:
	ld.param.u32 	%r697, [_Z33convolution_shared_with_reductionIf6float4Li4ELi32ELi2ELi2ELi4ELi8EEvPT_S2_S2_iiiiiiiii_param_10];
	ld.param.u32 	%r644, [_Z33convolution_shared_with_reductionIf6float4Li4ELi32ELi2ELi2ELi4ELi8EEvPT_S2_S2_iiiiiiiii_param_9];
	ld.param.u32 	%r612, [_Z33convolution_shared_with_reductionIf6float4Li4ELi32ELi2ELi2ELi4ELi8EEvPT_S2_S2_iiiiiiiii_param_8];
	setp.ge.s32 	%p108, %r29, %r697;
	setp.ge.s32 	%p109, %r22, %r612;
	setp.ge.u32 	%p110, %r21, %r644;
	or.pred  	%p111, %p109, %p108;
	or.pred  	%p112, %p110, %p111;
	@%p112 bra 	$L__BB7_47;
	ld.param.u32 	%r740, [_Z33convolution_shared_with_reductionIf6float4Li4ELi32ELi2ELi2ELi4ELi8EEvPT_S2_S2_iiiiiiiii_param_11];
	ld.param.u32 	%r698, [_Z33convolution_shared_with_reductionIf6float4Li4ELi32ELi2ELi2ELi4ELi8EEvPT_S2_S2_iiiiiiiii_param_10];
	mad.lo.s32 	%r565, %r22, %r698, %r29;
	mad.lo.s32 	%r566, %r565, %r740, %r21;
	mul.wide.s32 	%rd198, %r566, 4;
	add.s64 	%rd199, %rd1, %rd198;
	st.global.f32 	[%rd199], %f3522;
$L__BB7_47:
	ld.param.u32 	%r699, [_Z33convolution_shared_with_reductionIf6float4Li4ELi32ELi2ELi2ELi4ELi8EEvPT_S2_S2_iiiiiiiii_param_10];
	ld.param.u32 	%r645, [_Z33convolution_shared_with_reductionIf6float4Li4ELi32ELi2ELi2ELi4ELi8EEvPT_S2_S2_iiiiiiiii_param_9];
	ld.param.u32 	%r613, [_Z33convolution_shared_with_reductionIf6float4Li4ELi32ELi2ELi2ELi4ELi8EEvPT_S2_S2_iiiiiiiii_param_8];
	setp.ge.s32 	%p113, %r29, %r699;
	setp.ge.s32 	%p114, %r23, %r613;
	setp.ge.u32 	%p115, %r21, %r645;
	or.pred  	%p116, %p114, %p113;
	or.pred  	%p117, %p115, %p116;
	@%p117 bra 	$L__BB7_49;
	ld.param.u32 	%r741, [_Z33convolution_shared_with_reductionIf6float4Li4ELi32ELi2ELi2ELi4ELi8EEvPT_S2_S2_iiiiiiiii_param_11];
	ld.param.u32 	%r700, [_Z33convolution_shared_with_reductionIf6float4Li4ELi32ELi2ELi2ELi4ELi8EEvPT_S2_S2_iiiiiiiii_param_10];
	mad.lo.s32 	%r567, %r23, %r700, %r29;
	mad.lo.s32 	%r568, %r567, %r741, %r21;
	mul.wide.s32 	%rd200, %r568, 4;
	add.s64 	%rd201, %rd1, %rd200;
	st.global.f32 	[%rd201], %f3521;
$L__BB7_49:
	ld.param.u32 	%r701, [_Z33convolution_shared_with_reductionIf6float4Li4ELi32ELi2ELi2ELi4ELi8EEvPT_S2_S2_iiiiiiiii_param_10];
	ld.param.u32 	%r646, [_Z33convolution_shared_with_reductionIf6float4Li4ELi32ELi2ELi2ELi4ELi8EEvPT_S2_S2_iiiiiiiii_param_9];
	ld.param.u32 	%r614, [_Z33convolution_shared_with_reductionIf6float4Li4ELi32ELi2ELi2ELi4ELi8EEvPT_S2_S2_iiiiiiiii_param_8];
	setp.ge.s32 	%p118, %r29, %r701;
	setp.ge.s32 	%p119, %r24, %r614;
	setp.ge.u32 	%p120, %r21, %r646;
	or.pred  	%p121, %p119, %p118;
	or.pred  	%p122, %p120, %p121;
	@%p122 bra 	$L__BB7_51;
	ld.param.u32 	%r742, [_Z33convolution_shared_with_reductionIf6float4Li4ELi32ELi2ELi2ELi4ELi8EEvPT_S2_S2_iiiiiiiii_param_11];
	ld.param.u32 	%r702, [_Z33convolution_shared_with_reductionIf6float4Li4ELi32ELi2ELi2ELi4ELi8EEvPT_S2_S2_iiiiiiiii_param_10];
	mad.lo.s32 	%r569, %r24, %r702, %r29;
	mad.lo.s32 	%r570, %r569, %r742, %r21;
	mul.wide.s32 	%rd202, %r570, 4;
	add.s64 	%rd203, %rd1, %rd202;
	st.global.f32 	[%rd203], %f3520;
$L__BB7_51:
	ld.param.u32 	%r703, [_Z33convolution_shared_with_reductionIf6float4Li4ELi32ELi2ELi2ELi4ELi8EEvPT_S2_S2_iiiiiiiii_param_10];
	ld.param.u32 	%r647, [_Z33convolution_shared_with_reductionIf6float4Li4ELi32ELi2ELi2ELi4ELi8EEvPT_S2_S2_iiiiiiiii_param_9];
	ld.param.u32 	%r615, [_Z33convolution_shared_with_reductionIf6float4Li4ELi32ELi2ELi2ELi4ELi8EEvPT_S2_S2_iiiiiiiii_param_8];
	setp.ge.s32 	%p123, %r20, %r615;
	setp.ge.u32 	%p124, %r21, %r647;
	add.s32 	%r30, %r515, 6;
	setp.ge.s32 	%p125, %r30, %r703;
	or.pred  	%p126, %p123, %p125;
	or.pred  	%p127, %p124, %p126;
	@%p127 bra 	$L__BB7_53;
	ld.param.u32 	%r743, [_Z33convolution_shared_with_reductionIf6float4Li4ELi32ELi2ELi2ELi4ELi8EEvPT_S2_S2_iiiiiiiii_param_11];
	ld.param.u32 	%r704, [_Z33convolution_shared_with_reductionIf6float4Li4ELi32ELi2ELi2ELi4ELi8EEvPT_S2_S2_iiiiiiiii_param_10];
	mad.lo.s32 	%r571, %r20, %r704, %r30;
	mad.lo.s32 	%r572, %r571, %r743, %r21;
	mul.wide.s32 	%rd204, %r572, 4;
	add.s64 	%rd205, %rd1, %rd204;
	st.global.f32 	[%rd205], %f3519;
$L__BB7_53:
	ld.param.u32 	%r705, [_Z33convolution_shared_with_reductionIf6float4Li4ELi32ELi2ELi2ELi4ELi8EEvPT_S2_S2_iiiiiiiii_param_10];
	ld.param.u32 	%r648, [_Z33convolution_shared_with_reductionIf6float4Li4ELi32ELi2ELi2ELi4ELi8EEvPT_S2_S2_iiiiiiiii_param_9];
	ld.param.u32 	%r616, [_Z33convolution_shared_with_reductionIf6float4Li4ELi32ELi2ELi2ELi4ELi8EEvPT_S2_S2_iiiiiiiii_param_8];
	setp.ge.s32 	%p128, %r30, %r705;
	setp.ge.s32 	%p129, %r22, %r616;
	setp.ge.u32 	%p130, %r21, %r648;
	or.pred  	%p131, %p129, %p128;
	or.pred  	%p132, %p130, %p131;
	@%p132 bra 	$L__BB7_55;
	ld.param.u32 	%r744, [_Z33convolution_shared_with_reductionIf6float4Li4ELi32ELi2ELi2ELi4ELi8EEvPT_S2_S2_iiiiiiiii_param_11];
	ld.param.u32 	%r706, [_Z33convolution_shared_with_reductionIf6float4Li4ELi32ELi2ELi2ELi4ELi8EEvPT_S2_S2_iiiiiiiii_param_10];
	mad.lo.s32 	%r573, %r22, %r706, %r30;
	mad.lo.s32 	%r574, %r573, %r744, %r21;
	mul.wide.s32 	%rd206, %r574, 4;
	add.s64 	%rd207, %rd1, %rd206;
	st.global.f32 	[%rd207], %f3518;
$L__BB7_55:
	ld.param.u32 	%r707, [_Z33convolution_shared_with_reductionIf6float4Li4ELi32ELi2ELi2ELi4ELi8EEvPT_S2_S2_iiiiiiiii_param_10];
	ld.param.u32 	%r649, [_Z33convolution_shared_with_reductionIf6float4Li4ELi32ELi2ELi2ELi4ELi8EEvPT_S2_S2_iiiiiiiii_param_9];
	ld.param.u32 	%r617, [_Z33convolution_shared_with_reductionIf6float4Li4ELi32ELi2ELi2ELi4ELi8EEvPT_S2_S2_iiiiiiiii_param_8];
	setp.ge.s32 	%p133, %r30, %r707;
	setp.ge.s32 	%p134, %r23, %r617;
	setp.ge.u32 	%p135, %r21, %r649;
	or.pred  	%p136, %p134, %p133;
	or.pred  	%p137, %p135, %p136;
	@%p137 bra 	$L__BB7_57;
	ld.param.u32 	%r745, [_Z33convolution_shared_with_reductionIf6float4Li4ELi32ELi2ELi2ELi4ELi8EEvPT_S2_S2_iiiiiiiii_param_11];
	ld.param.u32 	%r708, [_Z33convolution_shared_with_reductionIf6float4Li4ELi32ELi2ELi2ELi4ELi8EEvPT_S2_S2_iiiiiiiii_param_10];
	mad.lo.s32 	%r575, %r23, %r708, %r30;
	mad.lo.s32 	%r576, %r575, %r745, %r21;
	mul.wide.s32 	%rd208, %r576, 4;
	add.s64 	%rd209, %rd1, %rd208;
	st.global.f32 	[%rd209], %f3517;
$L__BB7_57:
	ld.param.u32 	%r709, [_Z33convolution_shared_with_reductionIf6float4Li4ELi32ELi2ELi2ELi4ELi8EEvPT_S2_S2_iiiiiiiii_param_10];
	ld.param.u32 	%r650, [_Z33convolution_shared_with_reductionIf6float4Li4ELi32ELi2ELi2ELi4ELi8EEvPT_S2_S2_iiiiiiiii_param_9];
	ld.param.u32 	%r618, [_Z33convolution_shared_with_reductionIf6float4Li4ELi32ELi2ELi2ELi4ELi8EEvPT_S2_S2_iiiiiiiii_param_8];
	setp.ge.s32 	%p138, %r30, %r709;
	setp.ge.s32 	%p139, %r24, %r618;
	setp.ge.u32 	%p140, %r21, %r650;
	or.pred  	%p141, %p139, %p138;
	or.pred  	%p142, %p140, %p141;
	@%p142 bra 	$L__BB7_59;
	ld.param.u32 	%r746, [_Z33convolution_shared_with_reductionIf6float4Li4ELi32ELi2ELi2ELi4ELi8EEvPT_S2_S2_iiiiiiiii_param_11];
	ld.param.u32 	%r710, [_Z33convolution_shared_with_reductionIf6float4Li4ELi32ELi2ELi2ELi4ELi8EEvPT_S2_S2_iiiiiiiii_param_10];
	mad.lo.s32 	%r577, %r24, %r710, %r30;
	mad.lo.s32 	%r578, %r577, %r746, %r21;
	mul.wide.s32 	%rd210, %r578, 4;
	add.s64 	%rd211, %rd1, %rd210;
	st.global.f32 	[%rd211], %f3516;
$L__BB7_59:
	ld.param.u32 	%r711, [_Z33convolution_shared_with_reductionIf6float4Li4ELi32ELi2ELi2ELi4ELi8EEvPT_S2_S2_iiiiiiiii_param_10];
	ld.param.u32 	%r651, [_Z33convolution_shared_with_reductionIf6float4Li4ELi32ELi2ELi2ELi4ELi8EEvPT_S2_S2_iiiiiiiii_param_9];
	ld.param.u32 	%r619, [_Z33convolution_shared_with_reductionIf6float4Li4ELi32ELi2ELi2ELi4ELi8EEvPT_S2_S2_iiiiiiiii_param_8];
	setp.ge.s32 	%p143, %r20, %r619;
	setp.ge.u32 	%p144, %r21, %r651;
	add.s32 	%r31, %r515, 7;
	setp.ge.s32 	%p145, %r31, %r711;
	or.pred  	%p146, %p143, %p145;
	or.pred  	%p147, %p144, %p146;
	@%p147 bra 	$L__BB7_61;
	ld.param.u32 	%r747, [_Z33convolution_shared_with_reductionIf6float4Li4ELi32ELi2ELi2ELi4ELi8EEvPT_S2_S2_iiiiiiiii_param_11];
	ld.param.u32 	%r712, [_Z33convolution_shared_with_reductionIf6float4Li4ELi32ELi2ELi2ELi4ELi8EEvPT_S2_S2_iiiiiiiii_param_10];
	mad.lo.s32 	%r579, %r20, %r712, %r31;
	mad.lo.s32 	%r580, %r579, %r747, %r21;
	mul.wide.s32 	%rd212, %r580, 4;
	add.s64 	%rd213, %rd1, %rd212;
	st.global.f32 	[%rd213], %f3515;
$L__BB7_61:
	ld.param.u32 	%r713, [_Z33convolution_shared_with_reductionIf6float4Li4ELi32ELi2ELi2ELi4ELi8EEvPT_S2_S2_iiiiiiiii_param_10];
	ld.param.u32 	%r652, [_Z33convolution_shared_with_reductionIf6float4Li4ELi32ELi2ELi2ELi4ELi8EEvPT_S2_S2_iiiiiiiii_param_9];
	ld.param.u32 	%r620, [_Z33convolution_shared_with_reductionIf6float4Li4ELi32ELi2ELi2ELi4ELi8EEvPT_S2_S2_iiiiiiiii_param_8];
	setp.ge.s32 	%p148, %r31, %r713;
	setp.ge.s32 	%p149, %r22, %r620;
	setp.ge.u32 	%p150, %r21, %r652;
	or.pred  	%p151, %p149, %p148;
	or.pred  	%p152, %p150, %p151;
	@%p152 bra 	$L__BB7_63;
	ld.param.u32 	%r748, [_Z33convolution_shared_with_reductionIf6float4Li4ELi32ELi2ELi2ELi4ELi8EEvPT_S2_S2_iiiiiiiii_param_11];
	ld.param.u32 	%r714, [_Z33convolution_shared_with_reductionIf6float4Li4ELi32ELi2ELi2ELi4ELi8EEvPT_S2_S2_iiiiiiiii_param_10];
	mad.lo.s32 	%r581, %r22, %r714, %r31;
	mad.lo.s32 	%r582, %r581, %r748, %r21;
	mul.wide.s32 	%rd214, %r582, 4;
	add.s64 	%rd215, %rd1, %rd214;
	st.global.f32 	[%rd215], %f3514;
$L__BB7_63:
	ld.param.u32 	%r715, [_Z33convolution_shared_with_reductionIf6float4Li4ELi32ELi2ELi2ELi4ELi8EEvPT_S2_S2_iiiiiiiii_param_10];
	ld.param.u32 	%r653, [_Z33convolution_shared_with_reductionIf6float4Li4ELi32ELi2ELi2ELi4ELi8EEvPT_S2_S2_iiiiiiiii_param_9];
	ld.param.u32 	%r621, [_Z33convolution_shared_with_reductionIf6float4Li4ELi32ELi2ELi2ELi4ELi8EEvPT_S2_S2_iiiiiiiii_param_8];
	setp.ge.s32 	%p153, %r31, %r715;
	setp.ge.s32 	%p154, %r23, %r621;
	setp.ge.u32 	%p155, %r21, %r653;
	or.pred  	%p156, %p154, %p153;
	or.pred  	%p157, %p155, %p156;
	@%p157 bra 	$L__BB7_65;
	ld.param.u32 	%r749, [_Z33convolution_shared_with_reductionIf6float4Li4ELi32ELi2ELi2ELi4ELi8EEvPT_S2_S2_iiiiiiiii_param_11];
	ld.param.u32 	%r716, [_Z33convolution_shared_with_reductionIf6float4Li4ELi32ELi2ELi2ELi4ELi8EEvPT_S2_S2_iiiiiiiii_param_10];
	mad.lo.s32 	%r583, %r23, %r716, %r31;
	mad.lo.s32 	%r584, %r583, %r749, %r21;
	mul.wide.s32 	%rd216, %r584, 4;
	add.s64 	%rd217, %rd1, %rd216;
	st.global.f32 	[%rd217], %f3513;
$L__BB7_65:
	ld.param.u32 	%r717, [_Z33convolution_shared_with_reductionIf6float4Li4ELi32ELi2ELi2ELi4ELi8EEvPT_S2_S2_iiiiiiiii_param_10];
	ld.param.u32 	%r654, [_Z33convolution_shared_with_reductionIf6float4Li4ELi32ELi2ELi2ELi4ELi8EEvPT_S2_S2_iiiiiiiii_param_9];
	ld.param.u32 	%r622, [_Z33convolution_shared_with_reductionIf6float4Li4ELi32ELi2ELi2ELi4ELi8EEvPT_S2_S2_iiiiiiiii_param_8];
	setp.ge.s32 	%p158, %r31, %r717;
	setp.ge.s32 	%p159, %r24, %r622;
	setp.ge.u32 	%p160, %r21, %r654;
	or.pred  	%p161, %p159, %p158;
	or.pred  	%p162, %p160, %p161;
	@%p162 bra 	$L__BB7_67;
	ld.param.u32 	%r750, [_Z33convolution_shared_with_reductionIf6float4Li4ELi32ELi2ELi2ELi4ELi8EEvPT_S2_S2_iiiiiiiii_param_11];
	ld.param.u32 	%r718, [_Z33convolution_shared_with_reductionIf6float4Li4ELi32ELi2ELi2ELi4ELi8EEvPT_S2_S2_iiiiiiiii_param_10];
	mad.lo.s32 	%r585, %r24, %r718, %r31;
	mad.lo.s32 	%r586, %r585, %r750, %r21;
	mul.wide.s32 	%rd218, %r586, 4;
	add.s64 	%rd219, %rd1, %rd218;
	st.global.f32 	[%rd219], %f3512;
$L__BB7_67:
	ret;

}
	// .globl	_Z22convolution_validationIfLi4ELi32ELi2ELi2ELi4EEvPT_S1_S1_iiiiiiiii
.visible .entry _Z22convolution_validationIfLi4ELi32ELi2ELi2ELi4EEvPT_S1_S1_iiiiiiiii(
	.param .u64 .ptr .align 1 _Z22convolution_validationIfLi4ELi32ELi2ELi2ELi4EEvPT_S1_S1_iiiiiiiii_param_0,
	.param .u64 .ptr .align 1 _Z22convolution_validationIfLi4ELi32ELi2ELi2ELi4EEvPT_S1_S1_iiiiiiiii_param_1,
	.param .u64 .ptr .align 1 _Z22convolution_validationIfLi4ELi32ELi2ELi2ELi4EEvPT_S1_S1_iiiiiiiii_param_2,
	.param .u32 _Z22convolution_validationIfLi4ELi32ELi2ELi2ELi4EEvPT_S1_S1_iiiiiiiii_param_3,
	.param .u32 _Z22convolution_validationIfLi4ELi32ELi2ELi2ELi4EEvPT_S1_S1_iiiiiiiii_param_4,
	.param .u32 _Z22convolution_validationIfLi4ELi32ELi2ELi2ELi4EEvPT_S1_S1_iiiiiiiii_param_5,
	.param .u32 _Z22convolution_validationIfLi4ELi32ELi2ELi2ELi4EEvPT_S1_S1_iiiiiiiii_param_6,
	.param .u32 _Z22convolution_validationIfLi4ELi32ELi2ELi2ELi4EEvPT_S1_S1_iiiiiiiii_param_7,
	.param .u32 _Z22convolution_validationIfLi4ELi32ELi2ELi2ELi4EEvPT_S1_S1_iiiiiiiii_param_8,
	.param .u32 _Z22convolution_validationIfLi4ELi32ELi2ELi2ELi4EEvPT_S1_S1_iiiiiiiii_param_9,
	.param .u32 _Z22convolution_validationIfLi4ELi32ELi2ELi2ELi4EEvPT_S1_S1_iiiiiiiii_param_10,
	.param .u32 _Z22convolution_validationIfLi4ELi32ELi2ELi2ELi4EEvPT_S1_S1_iiiiiiiii_param_11
)
{
	.reg .pred 	%p<9>;
	.reg .b32 	%r<48>;
	.reg .b32 	%f<63>;
	.reg .b64 	%rd<16>;

	ld.param.u64 	%rd5, [_Z22convolution_validationIfLi4ELi32ELi2ELi2ELi4EEvPT_S1_S1_iiiiiiiii_param_0];
	ld.param.u64 	%rd6, [_Z22convolution_validationIfLi4ELi32ELi2ELi2ELi4EEvPT_S1_S1_iiiiiiiii_param_1];
	ld.param.u64 	%rd7, [_Z22convolution_validationIfLi4ELi32ELi2ELi2ELi4EEvPT_S1_S1_iiiiiiiii_param_2];
	ld.param.u32 	%r16, [_Z22convolution_validationIfLi4ELi32ELi2ELi2ELi4EEvPT_S1_S1_iiiiiiiii_param_3];
	ld.param.u32 	%r17, [_Z22convolution_validationIfLi4ELi32ELi2ELi2ELi4EEvPT_S1_S1_iiiiiiiii_param_4];
	ld.param.u32 	%r18, [_Z22convolution_validationIfLi4ELi32ELi2ELi2ELi4EEvPT_S1_S1_iiiiiiiii_param_5];
	ld.param.u32 	%r19, [_Z22convolution_validationIfLi4ELi32ELi2ELi2ELi4EEvPT_S1_S1_iiiiiiiii_param_6];
	ld.param.u32 	%r20, [_Z22convolution_validationIfLi4ELi32ELi2ELi2ELi4EEvPT_S1_S1_iiiiiiiii_param_7];
	ld.param.u32 	%r23, [_Z22convolution_validationIfLi4ELi32ELi2ELi2ELi4EEvPT_S1_S1_iiiiiiiii_param_8];
	ld.param.u32 	%r24, [_Z22convolution_validationIfLi4ELi32ELi2ELi2ELi4EEvPT_S1_S1_iiiiiiiii_param_9];
	ld.param.u32 	%r25, [_Z22convolution_validationIfLi4ELi32ELi2ELi2ELi4EEvPT_S1_S1_iiiiiiiii_param_10];
	ld.param.u32 	%r22, [_Z22convolution_validationIfLi4ELi32ELi2ELi2ELi4EEvPT_S1_S1_iiiiiiiii_param_11];
	mov.u32 	%r26, %tid.x;
	mov.u32 	%r27, %ctaid.x;
	shl.b32 	%r28, %r27, 5;
	add.s32 	%r1, %r28, %r26;
	mov.u32 	%r29, %tid.y;
	mov.u32 	%r30, %ctaid.y;
	shl.b32 	%r31, %r30, 1;
	add.s32 	%r32, %r31, %r29;
	mov.u32 	%r33, %tid.z;
	mov.u32 	%r34, %ctaid.z;
	shl.b32 	%r35, %r34, 1;
	add.s32 	%r3, %r35, %r33;
	setp.ge.s32 	%p1, %r3, %r23;
	setp.ge.s32 	%p2, %r32, %r25;
	or.pred  	%p3, %p1, %p2;
	setp.ge.s32 	%p4, %r1, %r24;
	or.pred  	%p5, %p4, %p3;
	@%p5 bra 	$L__BB8_8;
	setp.lt.s32 	%p6, %r16, 1;
	mov.f32 	%f61, 0f00000000;
	@%p6 bra 	$L__BB8_7;
	shr.u32 	%r37, %r3, 3;
	and.b32  	%r38, %r3, 7;
	mul.lo.s32 	%r39, %r20, %r37;
	mad.lo.s32 	%r4, %r38, 81, %r39;
	shl.b32 	%r5, %r18, 1;
	cvta.to.global.u64 	%rd8, %rd6;
	add.s64 	%rd1, %rd8, 36;
	cvta.to.global.u64 	%rd2, %rd5;
	mov.f32 	%f61, 0f00000000;
	mov.b32 	%r44, 0;
	mul.wide.s32 	%rd11, %r18, 4;
$L__BB8_3:
	mad.lo.s32 	%r45, %r44, %r19, %r4;
	mad.lo.s32 	%r41, %r44, %r17, %r32;
	mad.lo.s32 	%r46, %r18, %r41, %r1;
	mov.b32 	%r47, 0;
$L__BB8_4:
	mul.wide.s32 	%rd9, %r45, 4;
	add.s64 	%rd3, %rd1, %rd9;
	mul.wide.s32 	%rd10, %r46, 4;
	add.s64 	%rd4, %rd2, %rd10;
	ld.global.nc.f32 	%f8, [%rd4];
	ld.global.nc.f32 	%f9, [%rd3+-36];
	fma.rn.f32 	%f10, %f8, %f9, %f61;
	ld.global.nc.f32 	%f11, [%rd4+4];
	ld.global.nc.f32 	%f12, [%rd3+-32];
	fma.rn.f32 	%f13, %f11, %f12, %f10;
	ld.global.nc.f32 	%f14, [%rd4+8];
	ld.global.nc.f32 	%f15, [%rd3+-28];
	fma.rn.f32 	%f16, %f14, %f15, %f13;
	ld.global.nc.f32 	%f17, [%rd4+12];
	ld.global.nc.f32 	%f18, [%rd3+-24];
	fma.rn.f32 	%f19, %f17, %f18, %f16;
	ld.global.nc.f32 	%f20, [%rd4+16];
	ld.global.nc.f32 	%f21, [%rd3+-20];
	fma.rn.f32 	%f22, %f20, %f21, %f19;
	ld.global.nc.f32 	%f23, [%rd4+20];
	ld.global.nc.f32 	%f24, [%rd3+-16];
	fma.rn.f32 	%f25, %f23, %f24, %f22;
	ld.global.nc.f32 	%f26, [%rd4+24];
	ld.global.nc.f32 	%f27, [%rd3+-12];
	fma.rn.f32 	%f28, %f26, %f27, %f25;
	ld.global.nc.f32 	%f29, [%rd4+28];
	ld.global.nc.f32 	%f30, [%rd3+-8];
	fma.rn.f32 	%f31, %f29, %f30, %f28;
	ld.global.nc.f32 	%f32, [%rd4+32];
	ld.global.nc.f32 	%f33, [%rd3+-4];
	fma.rn.f32 	%f61, %f32, %f33, %f31;
	setp.eq.s32 	%p7, %r47, 8;
	@%p7 bra 	$L__BB8_6;
	add.s64 	%rd12, %rd4, %rd11;
	ld.global.nc.f32 	%f34, [%rd12];
	ld.global.nc.f32 	%f35, [%rd3];
	fma.rn.f32 	%f36, %f34, %f35, %f61;
	ld.global.nc.f32 	%f37, [%rd12+4];
	ld.global.nc.f32 	%f38, [%rd3+4];
	fma.rn.f32 	%f39, %f37, %f38, %f36;
	ld.global.nc.f32 	%f40, [%rd12+8];
	ld.global.nc.f32 	%f41, [%rd3+8];
	fma.rn.f32 	%f42, %f40, %f41, %f39;
	ld.global.nc.f32 	%f43, [%rd12+12];
	ld.global.nc.f32 	%f44, [%rd3+12];
	fma.rn.f32 	%f45, %f43, %f44, %f42;
	ld.global.nc.f32 	%f46, [%rd12+16];
	ld.global.nc.f32 	%f47, [%rd3+16];
	fma.rn.f32 	%f48, %f46, %f47, %f45;
	ld.global.nc.f32 	%f49, [%rd12+20];
	ld.global.nc.f32 	%f50, [%rd3+20];
	fma.rn.f32 	%f51, %f49, %f50, %f48;
	ld.global.nc.f32 	%f52, [%rd12+24];
	ld.global.nc.f32 	%f53, [%rd3+24];
	fma.rn.f32 	%f54, %f52, %f53, %f51;
	ld.global.nc.f32 	%f55, [%rd12+28];
	ld.global.nc.f32 	%f56, [%rd3+28];
	fma.rn.f32 	%f57, %f55, %f56, %f54;
	ld.global.nc.f32 	%f58, [%rd12+32];
	ld.global.nc.f32 	%f59, [%rd3+32];
	fma.rn.f32 	%f61, %f58, %f59, %f57;
	add.s32 	%r47, %r47, 2;
	add.s32 	%r46, %r46, %r5;
	add.s32 	%r45, %r45, 18;
	bra.uni 	$L__BB8_4;
$L__BB8_6:
	add.s32 	%r44, %r44, 1;
	setp.ne.s32 	%p8, %r44, %r16;
	@%p8 bra 	$L__BB8_3;
$L__BB8_7:
	mad.lo.s32 	%r42, %r25, %r3, %r32;
	mad.lo.s32 	%r43, %r42, %r22, %r1;
	cvta.to.global.u64 	%rd13, %rd7;
	mul.wide.s32 	%rd14, %r43, 4;
	add.s64 	%rd15, %rd13, %rd14;
	st.global.f32 	[%rd15], %f61;
$L__BB8_8:
	ret;

}
	// .globl	_Z33convolution_shared_with_reductionIf6float4Li5ELi32ELi2ELi2ELi4ELi6EEvPT_S2_S2_iiiiiiiii
.visible .entry _Z33convolution_shared_with_reductionIf6float4Li5ELi32ELi2ELi2ELi4ELi6EEvPT_S2_S2_iiiiiiiii(
	.param .u64 .ptr .align 1 _Z33convolution_shared_with_reductionIf6float4Li5ELi32ELi2ELi2ELi4ELi6EEvPT_S2_S2_iiiiiiiii_param_0,
	.param .u64 .ptr .align 1 _Z33convolution_shared_with_reductionIf6float4Li5ELi32ELi2ELi2ELi4ELi6EEvPT_S2_S2_iiiiiiiii_param_1,
	.param .u64 .ptr .align 1 _Z33convolution_shared_with_reductionIf6float4Li5ELi32ELi2ELi2ELi4ELi6EEvPT_S2_S2_iiiiiiiii_param_2,
	.param .u32 _Z33convolution_shared_with_reductionIf6float4Li5ELi32ELi2ELi2ELi4ELi6EEvPT_S2_S2_iiiiiiiii_param_3,
	.param .u32 _Z33convolution_shared_with_reductionIf6float4Li5ELi32ELi2ELi2ELi4ELi6EEvPT_S2_S2_iiiiiiiii_param_4,
	.param .u32 _Z33convolution_shared_with_reductionIf6float4Li5ELi32ELi2ELi2ELi4ELi6EEvPT_S2_S2_iiiiiiiii_param_5,
	.param .u32 _Z33convolution_shared_with_reductionIf6float4Li5ELi32ELi2ELi2ELi4ELi6EEvPT_S2_S2_iiiiiiiii_param_6,
	.param .u32 _Z33convolution_shared_with_reductionIf6float4Li5ELi32ELi2ELi2ELi4ELi6EEvPT_S2_S2_iiiiiiiii_param_7,
	.param .u32 _Z33convolution_shared_with_reductionIf6float4Li5ELi32ELi2ELi2ELi4ELi6EEvPT_S2_S2_iiiiiiiii_param_8,
	.param .u32 _Z33convolution_shared_with_reductionIf6float4Li5ELi32ELi2ELi2ELi4ELi6EEvPT_S2_S2_iiiiiiiii_param_9,
	.param .u32 _Z33convolution_shared_with_reductionIf6float4Li5ELi32ELi2ELi2ELi4ELi6EEvPT_S2_S2_iiiiiiiii_param_10,
	.param .u32 _Z33convolution_shared_with_reductionIf6float4Li5ELi32ELi2ELi2ELi4ELi6EEvPT_S2_S2_iiiiiiiii_param_11
)
{
	.reg .pred 	%p<123>;
	.reg .b16 	%rs<13>;
	.reg .b32 	%r<989>;
	.reg .b32 	%f<4309>;
	.reg .b64 	%rd<273>;

	ld.param.u32 	%r30, [_Z33convolution_shared_with_reductionIf6float4Li5ELi32ELi2ELi2ELi4ELi6EEvPT_S2_S2_iiiiiiiii_param_3];
	ld.param.u32 	%r34, [_Z33convolution_shared_with_reductionIf6float4Li5ELi32ELi2ELi2ELi4ELi6EEvPT_S2_S2_iiiiiiiii_param_7];
	mov.u32 	%r39, %ctaid.x;
	shl.b32 	%r1, %r39, 5;
	mov.u32 	%r40, %ctaid.y;
	mul.lo.s32 	%r2, %r40, 12;
	mov.u32 	%r3, %ctaid.z;
	mov.u32 	%r4, %tid.x;
	mov.u32 	%r5, %tid.y;
	mov.u32 	%r6, %tid.z;
	setp.lt.s32 	%p1, %r30, 1;
	mov.f32 	%f4285, 0f00000000;
	mov.f32 	%f4286, %f4285;
	mov.f32 	%f4287, %f4285;
	mov.f32 	%f4288, %f4285;
	mov.f32 	%f4289, %f4285;
	mov.f32 	%f4290, %f4285;
	mov.f32 	%f4291, %f4285;
	mov.f32 	%f4292, %f4285;
	mov.f32 	%f4293, %f4285;
	mov.f32 	%f4294, %f4285;
	mov.f32 	%f4295, %f4285;
	mov.f32 	%f4296, %f4285;
	mov.f32 	%f4297, %f4285;
	mov.f32 	%f4298, %f4285;
	mov.f32 	%f4299, %f4285;
	mov.f32 	%f4300, %f4285;
	mov.f32 	%f4301, %f4285;
	mov.f32 	%f4302, %f4285;
	mov.f32 	%f4303, %f4285;
	mov.f32 	%f4304, %f4285;
	mov.f32 	%f4305, %f4285;
	mov.f32 	%f4306, %f4285;
	mov.f32 	%f4307, %f4285;
	mov.f32 	%f4308, %f4285;
	@%p1 bra 	$L__BB9_3;
	ld.param.u32 	%r862, [_Z33convolution_shared_with_reductionIf6float4Li5ELi32ELi2ELi2ELi4ELi6EEvPT_S2_S2_iiiiiiiii_param_5];
	shl.b32 	%r41, %r5, 5;
	add.s32 	%r42, %r41, %r4;
	shl.b32 	%r43, %r6, 6;
	add.s32 	%r44, %r42, %r43;
	cvt.u16.u32 	%rs1, %r44;
	mul.hi.u16 	%rs2, %rs1, -17873;
	shr.u16 	%rs3, %rs2, 3;
	cvt.u32.u16 	%r45, %rs3;
	mul.lo.s16 	%rs4, %rs3, 11;
	sub.s16 	%rs5, %rs1, %rs4;
	shl.b16 	%rs6, %rs5, 2;
	cvt.u32.u16 	%r46, %rs6;
	add.s16 	%rs7, %rs1, 128;
	mul.hi.u16 	%rs8, %rs7, -17873;
	shr.u16 	%rs9, %rs8, 3;
	cvt.u32.u16 	%r47, %rs9;
	mul.lo.s16 	%rs10, %rs9, 11;
	sub.s16 	%rs11, %rs7, %rs10;
	shl.b16 	%rs12, %rs11, 2;
	cvt.u32.u16 	%r48, %rs12;
	shl.b32 	%r49, %r44, 2;
	mad.lo.s32 	%r988, %r34, %r3, %r49;
	neg.s32 	%r987, %r30;
	add.s32 	%r50, %r47, %r2;
	mad.lo.s32 	%r51, %r862, %r50, %r1;
	add.s32 	%r986, %r51, %r48;
	add.s32 	%r52, %r45, %r2;
	mad.lo.s32 	%r53, %r862, %r52, %r1;
	add.s32 	%r985, %r53, %r46;
	mov.f32 	%f4285, 0f00000000;
$L__BB9_2:
	ld.param.u32 	%r864, [_Z33convolution_shared_with_reductionIf6float4Li5ELi32ELi2ELi2ELi4ELi6EEvPT_S2_S2_iiiiiiiii_param_6];
	ld.param.u32 	%r863, [_Z33convolution_shared_with_reductionIf6float4Li5ELi32ELi2ELi2ELi4ELi6EEvPT_S2_S2_iiiiiiiii_param_5];
	ld.param.u32 	%r861, [_Z33convolution_shared_with_reductionIf6float4Li5ELi32ELi2ELi2ELi4ELi6EEvPT_S2_S2_iiiiiiiii_param_4];
	ld.param.u64 	%rd271, [_Z33convolution_shared_with_reductionIf6float4Li5ELi32ELi2ELi2ELi4ELi6EEvPT_S2_S2_iiiiiiiii_param_1];
	ld.param.u64 	%rd270, [_Z33convolution_shared_with_reductionIf6float4Li5ELi32ELi2ELi2ELi4ELi6EEvPT_S2_S2_iiiiiiiii_param_0];
	cvta.to.global.u64 	%rd5, %rd270;
	mul.wide.s32 	%rd6, %r985, 4;
	add.s64 	%rd7, %rd5, %rd6;
	ld.global.nc.v4.f32 	{%f75, %f76, %f77, %f78}, [%rd7];
	mov.u32 	%r54, %tid.y;
	shl.b32 	%r55, %r54, 5;
	mov.u32 	%r56, %tid.x;
	add.s32 	%r57, %r55, %r56;
	mov.u32 	%r58, %tid.z;
	shl.b32 	%r59, %r58, 6;
	add.s32 	%r60, %r57, %r59;
	shl.b32 	%r61, %r60, 4;
	mov.u32 	%r62, shared_convolution_shared_load_LoadType;
	add.s32 	%r63, %r62, %r61;
	st.shared.v4.f32 	[%r63], {%f75, %f76, %f77, %f78};
	mul.wide.s32 	%rd8, %r986, 4;
	add.s64 	%rd9, %rd5, %rd8;
	ld.global.nc.v4.f32 	{%f79, %f80, %f81, %f82}, [%rd9];
	st.shared.v4.f32 	[%r63+2048], {%f79, %f80, %f81, %f82};
	cvta.to.global.u64 	%rd10, %rd271;
	mul.wide.s32 	%rd11, %r988, 4;
	add.s64 	%rd12, %rd10, %rd11;
	ld.global.nc.v4.f32 	{%f83, %f84, %f85, %f86}, [%rd12];
	st.shared.v4.f32 	[%r63+4096], {%f83, %f84, %f85, %f86};
	ld.global.nc.v4.f32 	{%f87, %f88, %f89, %f90}, [%rd12+2048];
	st.shared.v4.f32 	[%r63+6144], {%f87, %f88, %f89, %f90};
	bar.sync 	0;
	mad.lo.s32 	%r64, %r54, 232, %r57;
	shl.b32 	%r65, %r64, 2;
	add.s32 	%r66, %r62, %r65;
	ld.shared.f32 	%f91, [%r66];
	mad.lo.s32 	%r67, %r58, 1936, %r62;
	ld.shared.f32 	%f92, [%r67+4096];
	fma.rn.f32 	%f93, %f91, %f92, %f4308;
	ld.shared.f32 	%f94, [%r66+4];
	ld.shared.v2.f32 	{%f95, %f96}, [%r67+4096];
	mov.b32 	%r68, %f96;
	mov.b32 	%r69, %f95;
	mov.b64 	%rd13, {%r69, %r68};
	fma.rn.f32 	%f97, %f94, %f96, %f93;
	ld.shared.f32 	%f98, [%r66+8];
	ld.shared.f32 	%f99, [%r67+4104];
	fma.rn.f32 	%f100, %f98, %f99, %f97;
	ld.shared.f32 	%f101, [%r66+12];
	ld.shared.v2.f32 	{%f102, %f103}, [%r67+4104];
	mov.b32 	%r70, %f103;
	mov.b32 	%r71, %f102;
	mov.b64 	%rd14, {%r71, %r70};
	fma.rn.f32 	%f104, %f101, %f103, %f100;
	ld.shared.f32 	%f105, [%r66+16];
	ld.shared.f32 	%f106, [%r67+4112];
	fma.rn.f32 	%f107, %f105, %f106, %f104;
	ld.shared.f32 	%f108, [%r66+20];
	ld.shared.v2.f32 	{%f109, %f110}, [%r67+4112];
	mov.b32 	%r72, %f110;
	mov.b32 	%r73, %f109;
	mov.b64 	%rd15, {%r73, %r72};
	fma.rn.f32 	%f111, %f108, %f110, %f107;
	ld.shared.f32 	%f112, [%r66+24];
	ld.shared.f32 	%f113, [%r67+4120];
	fma.rn.f32 	%f114, %f112, %f113, %f111;
	ld.shared.f32 	%f115, [%r66+28];
	ld.shared.v2.f32 	{%f116, %f117}, [%r67+4120];
	mov.b32 	%r74, %f117;
	mov.b32 	%r75, %f116;
	mov.b64 	%rd16, {%r75, %r74};
	fma.rn.f32 	%f118, %f115, %f117, %f114;
	ld.shared.f32 	%f119, [%r66+32];
	ld.shared.f32 	%f120, [%r67+4128];
	fma.rn.f32 	%f121, %f119, %f120, %f118;
	ld.shared.f32 	%f122, [%r66+36];
	ld.shared.v2.f32 	{%f123, %f124}, [%r67+4128];
	mov.b32 	%r76, %f124;
	mov.b32 	%r77, %f123;
	mov.b64 	%rd17, {%r77, %r76};
	fma.rn.f32 	%f125, %f122, %f124, %f121;
	ld.shared.f32 	%f126, [%r66+40];
	ld.shared.f32 	%f127, [%r67+4136];
	fma.rn.f32 	%f128, %f126, %f127, %f125;
	ld.shared.f32 	%f129, [%r66+176];
	ld.shared.v2.f32 	{%f130, %f131}, [%r67+4136];
	mov.b32 	%r78, %f131;
	mov.b32 	%r79, %f130;
	mov.b64 	%rd18, {%r79, %r78};
	fma.rn.f32 	%f132, %f129, %f131, %f128;
	ld.shared.f32 	%f133, [%r66+180];
	ld.shared.f32 	%f134, [%r67+4144];
	fma.rn.f32 	%f135, %f133, %f134, %f132;
	ld.shared.f32 	%f136, [%r66+184];
	ld.shared.v2.f32 	{%f137, %f138}, [%r67+4144];
	mov.b32 	%r80, %f138;
	mov.b32 	%r81, %f137;
	mov.b64 	%rd19, {%r81, %r80};
	fma.rn.f32 	%f139, %f136, %f138, %f135;
	ld.shared.f32 	%f140, [%r66+188];
	ld.shared.f32 	%f141, [%r67+4152];
	fma.rn.f32 	%f142, %f140, %f141, %f139;
	ld.shared.f32 	%f143, [%r66+192];
	ld.shared.v2.f32 	{%f144, %f145}, [%r67+4152];
	mov.b32 	%r82, %f145;
	mov.b32 	%r83, %f144;
	mov.b64 	%rd20, {%r83, %r82};
	fma.rn.f32 	%f146, %f143, %f145, %f142;
	ld.shared.f32 	%f147, [%r66+196];
	ld.shared.f32 	%f148, [%r67+4160];
	fma.rn.f32 	%f149, %f147, %f148, %f146;
	ld.shared.f32 	%f150, [%r66+200];
	ld.shared.v2.f32 	{%f151, %f152}, [%r67+4160];
	mov.b32 	%r84, %f152;
	mov.b32 	%r85, %f151;
	mov.b64 	%rd21, {%r85, %r84};
	fma.rn.f32 	%f153, %f150, %f152, %f149;
	ld.shared.f32 	%f154, [%r66+204];
	ld.shared.f32 	%f155, [%r67+4168];
	fma.rn.f32 	%f156, %f154, %f155, %f153;
	ld.shared.f32 	%f157, [%r66+208];
	ld.shared.v2.f32 	{%f158, %f159}, [%r67+4168];
	mov.b32 	%r86, %f159;
	mov.b32 	%r87, %f158;
	mov.b64 	%rd22, {%r87, %r86};
	fma.rn.f32 	%f160, %f157, %f159, %f156;
	ld.shared.f32 	%f161, [%r66+212];
	ld.shared.f32 	%f162, [%r67+4176];
	fma.rn.f32 	%f163, %f161, %f162, %f160;
	ld.shared.f32 	%f164, [%r66+216];
	ld.shared.v2.f32 	{%f165, %f166}, [%r67+4176];
	mov.b32 	%r88, %f166;
	mov.b32 	%r89, %f165;
	mov.b64 	%rd23, {%r89, %r88};
	fma.rn.f32 	%f167, %f164, %f166, %f163;
	ld.shared.f32 	%f168, [%r66+352];
	ld.shared.f32 	%f169, [%r67+4184];
	fma.rn.f32 	%f170, %f168, %f169, %f167;
	ld.shared.f32 	%f171, [%r66+356];
	ld.shared.v2.f32 	{%f172, %f173}, [%r67+4184];
	mov.b32 	%r90, %f173;
	mov.b32 	%r91, %f172;
	mov.b64 	%rd24, {%r91, %r90};
	fma.rn.f32 	%f174, %f171, %f173, %f170;
	ld.shared.f32 	%f175, [%r66+360];
	ld.shared.f32 	%f176, [%r67+4192];
	fma.rn.f32 	%f177, %f175, %f176, %f174;
	ld.shared.f32 	%f178, [%r66+364];
	ld.shared.v2.f32 	{%f179, %f180}, [%r67+4192];
	mov.b32 	%r92, %f180;
	mov.b32 	%r93, %f179;
	mov.b64 	%rd25, {%r93, %r92};
	fma.rn.f32 	%f181, %f178, %f180, %f177;
	ld.shared.f32 	%f182, [%r66+368];
	ld.shared.f32 	%f183, [%r67+4200];
	fma.rn.f32 	%f184, %f182, %f183, %f181;
	ld.shared.f32 	%f185, [%r66+372];
	ld.shared.v2.f32 	{%f186, %f187}, [%r67+4200];
	mov.b32 	%r94, %f187;
	mov.b32 	%r95, %f186;
	mov.b64 	%rd26, {%r95, %r94};
	fma.rn.f32 	%f188, %f185, %f187, %f184;
	ld.shared.f32 	%f189, [%r66+376];
	ld.shared.f32 	%f190, [%r67+4208];
	fma.rn.f32 	%f191, %f189, %f190, %f188;
	ld.shared.f32 	%f192, [%r66+380];
	ld.shared.v2.f32 	{%f193, %f194}, [%r67+4208];
	mov.b32 	%r96, %f194;
	mov.b32 	%r97, %f193;
	mov.b64 	%rd27, {%r97, %r96};
	fma.rn.f32 	%f195, %f192, %f194, %f191;
	ld.shared.f32 	%f196, [%r66+384];
	ld.shared.f32 	%f197, [%r67+4216];
	fma.rn.f32 	%f198, %f196, %f197, %f195;
	ld.shared.f32 	%f199, [%r66+388];
	ld.shared.v2.f32 	{%f200, %f201}, [%r67+4216];
	mov.b32 	%r98, %f201;
	mov.b32 	%r99, %f200;
	mov.b64 	%rd28, {%r99, %r98};
	fma.rn.f32 	%f202, %f199, %f201, %f198;
	ld.shared.f32 	%f203, [%r66+392];
	ld.shared.f32 	%f204, [%r67+4224];
	fma.rn.f32 	%f205, %f203, %f204, %f202;
	ld.shared.f32 	%f206, [%r66+528];
	ld.shared.v2.f32 	{%f207, %f208}, [%r67+4224];
	mov.b32 	%r100, %f208;
	mov.b32 	%r101, %f207;
	mov.b64 	%rd29, {%r101, %r100};
	fma.rn.f32 	%f209, %f206, %f208, %f205;
	ld.shared.f32 	%f210, [%r66+532];
	ld.shared.f32 	%f211, [%r67+4232];
	fma.rn.f32 	%f212, %f210, %f211, %f209;
	ld.shared.f32 	%f213, [%r66+536];
	ld.shared.v2.f32 	{%f214, %f215}, [%r67+4232];
	mov.b32 	%r102, %f215;
	mov.b32 	%r103, %f214;
	mov.b64 	%rd30, {%r103, %r102};
	fma.rn.f32 	%f216, %f213, %f215, %f212;
	ld.shared.f32 	%f217, [%r66+540];
	ld.shared.f32 	%f218, [%r67+4240];
	fma.rn.f32 	%f219, %f217, %f218, %f216;
	ld.shared.f32 	%f220, [%r66+544];
	ld.shared.v2.f32 	{%f221, %f222}, [%r67+4240];
	mov.b32 	%r104, %f222;
	mov.b32 	%r105, %f221;
	mov.b64 	%rd31, {%r105, %r104};
	fma.rn.f32 	%f223, %f220, %f222, %f219;
	ld.shared.f32 	%f224, [%r66+548];
	ld.shared.f32 	%f225, [%r67+4248];
	fma.rn.f32 	%f226, %f224, %f225, %f223;
	ld.shared.f32 	%f227, [%r66+552];
	ld.shared.v2.f32 	{%f228, %f229}, [%r67+4248];
	mov.b32 	%r106, %f229;
	mov.b32 	%r107, %f228;
	mov.b64 	%rd32, {%r107, %r106};
	fma.rn.f32 	%f230, %f227, %f229, %f226;
	ld.shared.f32 	%f231, [%r66+556];
	ld.shared.f32 	%f232, [%r67+4256];
	fma.rn.f32 	%f233, %f231, %f232, %f230;
	ld.shared.f32 	%f234, [%r66+560];
	ld.shared.v2.f32 	{%f235, %f236}, [%r67+4256];
	mov.b32 	%r108, %f236;
	mov.b32 	%r109, %f235;
	mov.b64 	%rd33, {%r109, %r108};
	fma.rn.f32 	%f237, %f234, %f236, %f233;
	ld.shared.f32 	%f238, [%r66+564];
	ld.shared.f32 	%f239, [%r67+4264];
	fma.rn.f32 	%f240, %f238, %f239, %f237;
	ld.shared.f32 	%f241, [%r66+568];
	ld.shared.v2.f32 	{%f242, %f243}, [%r67+4264];
	mov.b32 	%r110, %f243;
	mov.b32 	%r111, %f242;
	mov.b64 	%rd34, {%r111, %r110};
	fma.rn.f32 	%f244, %f241, %f243, %f240;
	ld.shared.f32 	%f245, [%r66+704];
	ld.shared.f32 	%f246, [%r67+4272];
	fma.rn.f32 	%f247, %f245, %f246, %f244;
	ld.shared.f32 	%f248, [%r66+708];
	ld.shared.v2.f32 	{%f249, %f250}, [%r67+4272];
	mov.b32 	%r112, %f250;
	mov.b32 	%r113, %f249;
	mov.b64 	%rd35, {%r113, %r112};
	fma.rn.f32 	%f251, %f248, %f250, %f247;
	ld.shared.f32 	%f252, [%r66+712];
	ld.shared.f32 	%f253, [%r67+4280];
	fma.rn.f32 	%f254, %f252, %f253, %f251;
	ld.shared.f32 	%f255, [%r66+716];
	ld.shared.v2.f32 	{%f256, %f257}, [%r67+4280];
	mov.b32 	%r114, %f257;
	mov.b32 	%r115, %f256;
	mov.b64 	%rd36, {%r115, %r114};
	fma.rn.f32 	%f258, %f255, %f257, %f254;
	ld.shared.f32 	%f259, [%r66+720];
	ld.shared.f32 	%f260, [%r67+4288];
	fma.rn.f32 	%f261, %f259, %f260, %f258;
	ld.shared.f32 	%f262, [%r66+724];
	ld.shared.v2.f32 	{%f263, %f264}, [%r67+4288];
	mov.b32 	%r116, %f264;
	mov.b32 	%r117, %f263;
	mov.b64 	%rd37, {%r117, %r116};
	fma.rn.f32 	%f265, %f262, %f264, %f261;
	ld.shared.f32 	%f266, [%r66+728];
	ld.shared.f32 	%f267, [%r67+4296];
	fma.rn.f32 	%f268, %f266, %f267, %f265;
	ld.shared.f32 	%f269, [%r66+732];
	ld.shared.v2.f32 	{%f270, %f271}, [%r67+4296];
	mov.b32 	%r118, %f271;
	mov.b32 	%r119, %f270;
	mov.b64 	%rd38, {%r119, %r118};
	fma.rn.f32 	%f272, %f269, %f271, %f268;
	ld.shared.f32 	%f273, [%r66+736];
	ld.shared.f32 	%f274, [%r67+4304];
	fma.rn.f32 	%f275, %f273, %f274, %f272;
	ld.shared.f32 	%f276, [%r66+740];
	ld.shared.v2.f32 	{%f277, %f278}, [%r67+4304];
	mov.b32 	%r120, %f278;
	mov.b32 	%r121, %f277;
	mov.b64 	%rd39, {%r121, %r120};
	fma.rn.f32 	%f279, %f276, %f278, %f275;
	ld.shared.f32 	%f280, [%r66+744];
	ld.shared.f32 	%f281, [%r67+4312];
	fma.rn.f32 	%f282, %f280, %f281, %f279;
	ld.shared.f32 	%f283, [%r66+880];
	ld.shared.v2.f32 	{%f284, %f285}, [%r67+4312];
	mov.b32 	%r122, %f285;
	mov.b32 	%r123, %f284;
	mov.b64 	%rd40, {%r123, %r122};
	fma.rn.f32 	%f286, %f283, %f285, %f282;
	ld.shared.f32 	%f287, [%r66+884];
	ld.shared.f32 	%f288, [%r67+4320];
	fma.rn.f32 	%f289, %f287, %f288, %f286;
	ld.shared.f32 	%f290, [%r66+888];
	ld.shared.v2.f32 	{%f291, %f292}, [%r67+4320];
	mov.b32 	%r124, %f292;
	mov.b32 	%r125, %f291;
	mov.b64 	%rd41, {%r125, %r124};
	fma.rn.f32 	%f293, %f290, %f292, %f289;
	ld.shared.f32 	%f294, [%r66+892];
	ld.shared.f32 	%f295, [%r67+4328];
	fma.rn.f32 	%f296, %f294, %f295, %f293;
	ld.shared.f32 	%f297, [%r66+896];
	ld.shared.v2.f32 	{%f298, %f299}, [%r67+4328];
	mov.b32 	%r126, %f299;
	mov.b32 	%r127, %f298;
	mov.b64 	%rd42, {%r127, %r126};
	fma.rn.f32 	%f300, %f297, %f299, %f296;
	ld.shared.f32 	%f301, [%r66+900];
	ld.shared.f32 	%f302, [%r67+4336];
	fma.rn.f32 	%f303, %f301, %f302, %f300;
	ld.shared.f32 	%f304, [%r66+904];
	ld.shared.v2.f32 	{%f305, %f306}, [%r67+4336];
	mov.b32 	%r128, %f306;
	mov.b32 	%r129, %f305;
	mov.b64 	%rd43, {%r129, %r128};
	fma.rn.f32 	%f307, %f304, %f306, %f303;
	ld.shared.f32 	%f308, [%r66+908];
	ld.shared.f32 	%f309, [%r67+4344];
	fma.rn.f32 	%f310, %f308, %f309, %f307;
	ld.shared.f32 	%f311, [%r66+912];
	ld.shared.v2.f32 	{%f312, %f313}, [%r67+4344];
	mov.b32 	%r130, %f313;
	mov.b32 	%r131, %f312;
	mov.b64 	%rd44, {%r131, %r130};
	fma.rn.f32 	%f314, %f311, %f313, %f310;
	ld.shared.f32 	%f315, [%r66+916];
	ld.shared.f32 	%f316, [%r67+4352];
	fma.rn.f32 	%f317, %f315, %f316, %f314;
	ld.shared.f32 	%f318, [%r66+920];
	ld.shared.v2.f32 	{%f319, %f320}, [%r67+4352];
	mov.b32 	%r132, %f320;
	mov.b32 	%r133, %f319;
	mov.b64 	%rd45, {%r133, %r132};
	fma.rn.f32 	%f321, %f318, %f320, %f317;
	ld.shared.f32 	%f322, [%r66+1056];
	ld.shared.f32 	%f323, [%r67+4360];
	fma.rn.f32 	%f324, %f322, %f323, %f321;
	ld.shared.f32 	%f325, [%r66+1060];
	ld.shared.v2.f32 	{%f326, %f327}, [%r67+4360];
	mov.b32 	%r134, %f327;
	mov.b32 	%r135, %f326;
	mov.b64 	%rd46, {%r135, %r134};
	fma.rn.f32 	%f328, %f325, %f327, %f324;
	ld.shared.f32 	%f329, [%r66+1064];
	ld.shared.f32 	%f330, [%r67+4368];
	fma.rn.f32 	%f331, %f329, %f330, %f328;
	ld.shared.f32 	%f332, [%r66+1068];
	ld.shared.v2.f32 	{%f333, %f334}, [%r67+4368];
	mov.b32 	%r136, %f334;
	mov.b32 	%r137, %f333;
	mov.b64 	%rd47, {%r137, %r136};
	fma.rn.f32 	%f335, %f332, %f334, %f331;
	ld.shared.f32 	%f336, [%r66+1072];
	ld.shared.f32 	%f337, [%r67+4376];
	fma.rn.f32 	%f338, %f336, %f337, %f335;
	ld.shared.f32 	%f339, [%r66+1076];
	ld.shared.v2.f32 	{%f340, %f341}, [%r67+4376];
	mov.b32 	%r138, %f341;
	mov.b32 	%r139, %f340;
	mov.b64 	%rd48, {%r139, %r138};
	fma.rn.f32 	%f342, %f339, %f341, %f338;
	ld.shared.f32 	%f343, [%r66+1080];
	ld.shared.f32 	%f344, [%r67+4384];
	fma.rn.f32 	%f345, %f343, %f344, %f342;
	ld.shared.f32 	%f346, [%r66+1084];
	ld.shared.v2.f32 	{%f347, %f348}, [%r67+4384];
	mov.b32 	%r140, %f348;
	mov.b32 	%r141, %f347;
	mov.b64 	%rd49, {%r141, %r140};
	fma.rn.f32 	%f349, %f346, %f348, %f345;
	ld.shared.f32 	%f350, [%r66+1088];
	ld.shared.f32 	%f351, [%r67+4392];
	fma.rn.f32 	%f352, %f350, %f351, %f349;
	ld.shared.f32 	%f353, [%r66+1092];
	ld.shared.v2.f32 	{%f354, %f355}, [%r67+4392];
	mov.b32 	%r142, %f355;
	mov.b32 	%r143, %f354;
	mov.b64 	%rd50, {%r143, %r142};
	fma.rn.f32 	%f356, %f353, %f355, %f352;
	ld.shared.f32 	%f357, [%r66+1096];
	ld.shared.f32 	%f358, [%r67+4400];
	fma.rn.f32 	%f359, %f357, %f358, %f356;
	ld.shared.f32 	%f360, [%r66+1232];
	ld.shared.v2.f32 	{%f361, %f362}, [%r67+4400];
	mov.b32 	%r144, %f362;
	mov.b32 	%r145, %f361;
	mov.b64 	%rd51, {%r145, %r144};
	fma.rn.f32 	%f363, %f360, %f362, %f359;
	ld.shared.f32 	%f364, [%r66+1236];
	ld.shared.f32 	%f365, [%r67+4408];
	fma.rn.f32 	%f366, %f364, %f365, %f363;
	ld.shared.f32 	%f367, [%r66+1240];
	ld.shared.v2.f32 	{%f368, %f369}, [%r67+4408];
	mov.b32 	%r146, %f369;
	mov.b32 	%r147, %f368;
	mov.b64 	%rd52, {%r147, %r146};
	fma.rn.f32 	%f370, %f367, %f369, %f366;
	ld.shared.f32 	%f371, [%r66+1244];
	ld.shared.f32 	%f372, [%r67+4416];
	fma.rn.f32 	%f373, %f371, %f372, %f370;
	ld.shared.f32 	%f374, [%r66+1248];
	ld.shared.v2.f32 	{%f375, %f376}, [%r67+4416];
	mov.b32 	%r148, %f376;
	mov.b32 	%r149, %f375;
	mov.b64 	%rd53, {%r149, %r148};
	fma.rn.f32 	%f377, %f374, %f376, %f373;
	ld.shared.f32 	%f378, [%r66+1252];
	ld.shared.f32 	%f379, [%r67+4424];
	fma.rn.f32 	%f380, %f378, %f379, %f377;
	ld.shared.f32 	%f381, [%r66+1256];
	ld.shared.v2.f32 	{%f382, %f383}, [%r67+4424];
	mov.b32 	%r150, %f383;
	mov.b32 	%r151, %f382;
	mov.b64 	%rd54, {%r151, %r150};
	fma.rn.f32 	%f384, %f381, %f383, %f380;
	ld.shared.f32 	%f385, [%r66+1260];
	ld.shared.f32 	%f386, [%r67+4432];
	fma.rn.f32 	%f387, %f385, %f386, %f384;
	ld.shared.f32 	%f388, [%r66+1264];
	ld.shared.v2.f32 	{%f389, %f390}, [%r67+4432];
	mov.b32 	%r152, %f390;
	mov.b32 	%r153, %f389;
	mov.b64 	%rd55, {%r153, %r152};
	fma.rn.f32 	%f391, %f388, %f390, %f387;
	ld.shared.f32 	%f392, [%r66+1268];
	ld.shared.f32 	%f393, [%r67+4440];
	fma.rn.f32 	%f394, %f392, %f393, %f391;
	ld.shared.f32 	%f395, [%r66+1272];
	ld.shared.v2.f32 	{%f396, %f397}, [%r67+4440];
	mov.b32 	%r154, %f397;
	mov.b32 	%r155, %f396;
	mov.b64 	%rd56, {%r155, %r154};
	fma.rn.f32 	%f398, %f395, %f397, %f394;
	ld.shared.f32 	%f399, [%r66+1408];
	ld.shared.f32 	%f400, [%r67+4448];
	fma.rn.f32 	%f401, %f399, %f400, %f398;
	ld.shared.f32 	%f402, [%r66+1412];
	ld.shared.v2.f32 	{%f403, %f404}, [%r67+4448];
	mov.b32 	%r156, %f404;
	mov.b32 	%r157, %f403;
	mov.b64 	%rd57, {%r157, %r156};
	fma.rn.f32 	%f405, %f402, %f404, %f401;
	ld.shared.f32 	%f406, [%r66+1416];
	ld.shared.f32 	%f407, [%r67+4456];
	fma.rn.f32 	%f408, %f406, %f407, %f405;
	ld.shared.f32 	%f409, [%r66+1420];
	ld.shared.v2.f32 	{%f410, %f411}, [%r67+4456];
	mov.b32 	%r158, %f411;
	mov.b32 	%r159, %f410;
	mov.b64 	%rd58, {%r159, %r158};
	fma.rn.f32 	%f412, %f409, %f411, %f408;
	ld.shared.f32 	%f413, [%r66+1424];
	ld.shared.f32 	%f414, [%r67+4464];
	fma.rn.f32 	%f415, %f413, %f414, %f412;
	ld.shared.f32 	%f416, [%r66+1428];
	ld.shared.v2.f32 	{%f417, %f418}, [%r67+4464];
	mov.b32 	%r160, %f418;
	mov.b32 	%r161, %f417;
	mov.b64 	%rd59, {%r161, %r160};
	fma.rn.f32 	%f419, %f416, %f418, %f415;
	ld.shared.f32 	%f420, [%r66+1432];
	ld.shared.f32 	%f421, [%r67+4472];
	fma.rn.f32 	%f422, %f420, %f421, %f419;
	ld.shared.f32 	%f423, [%r66+1436];
	ld.shared.v2.f32 	{%f424, %f425}, [%r67+4472];
	mov.b32 	%r162, %f425;
	mov.b32 	%r163, %f424;
	mov.b64 	%rd60, {%r163, %r162};
	fma.rn.f32 	%f426, %f423, %f425, %f422;
	ld.shared.f32 	%f427, [%r66+1440];
	ld.shared.f32 	%f428, [%r67+4480];
	fma.rn.f32 	%f429, %f427, %f428, %f426;
	ld.shared.f32 	%f430, [%r66+1444];
	ld.shared.v2.f32 	{%f431, %f432}, [%r67+4480];
	mov.b32 	%r164, %f432;
	mov.b32 	%r165, %f431;
	mov.b64 	%rd61, {%r165, %r164};
	fma.rn.f32 	%f433, %f430, %f432, %f429;
	ld.shared.f32 	%f434, [%r66+1448];
	ld.shared.f32 	%f435, [%r67+4488];
	fma.rn.f32 	%f436, %f434, %f435, %f433;
	ld.shared.f32 	%f437, [%r66+1584];
	ld.shared.v2.f32 	{%f438, %f439}, [%r67+4488];
	mov.b32 	%r166, %f439;
	mov.b32 	%r167, %f438;
	mov.b64 	%rd62, {%r167, %r166};
	fma.rn.f32 	%f440, %f437, %f439, %f436;
	ld.shared.f32 	%f441, [%r66+1588];
	ld.shared.f32 	%f442, [%r67+4496];
	fma.rn.f32 	%f443, %f441, %f442, %f440;
	ld.shared.f32 	%f444, [%r66+1592];
	ld.shared.v2.f32 	{%f445, %f446}, [%r67+4496];
	mov.b32 	%r168, %f446;
	mov.b32 	%r169, %f445;
	mov.b64 	%rd63, {%r169, %r168};
	fma.rn.f32 	%f447, %f444, %f446, %f443;
	ld.shared.f32 	%f448, [%r66+1596];
	ld.shared.f32 	%f449, [%r67+4504];
	fma.rn.f32 	%f450, %f448, %f449, %f447;
	ld.shared.f32 	%f451, [%r66+1600];
	ld.shared.v2.f32 	{%f452, %f453}, [%r67+4504];
	mov.b32 	%r170, %f453;
	mov.b32 	%r171, %f452;
	mov.b64 	%rd64, {%r171, %r170};
	fma.rn.f32 	%f454, %f451, %f453, %f450;
	ld.shared.f32 	%f455, [%r66+1604];
	ld.shared.f32 	%f456, [%r67+4512];
	fma.rn.f32 	%f457, %f455, %f456, %f454;
	ld.shared.f32 	%f458, [%r66+1608];
	ld.shared.v2.f32 	{%f459, %f460}, [%r67+4512];
	mov.b32 	%r172, %f460;
	mov.b32 	%r173, %f459;
	mov.b64 	%rd65, {%r173, %r172};
	fma.rn.f32 	%f461, %f458, %f460, %f457;
	ld.shared.f32 	%f462, [%r66+1612];
	ld.shared.f32 	%f463, [%r67+4520];
	fma.rn.f32 	%f464, %f462, %f463, %f461;
	ld.shared.f32 	%f465, [%r66+1616];
	ld.shared.v2.f32 	{%f466, %f467}, [%r67+4520];
	mov.b32 	%r174, %f467;
	mov.b32 	%r175, %f466;
	mov.b64 	%rd66, {%r175, %r174};
	fma.rn.f32 	%f468, %f465, %f467, %f464;
	ld.shared.f32 	%f469, [%r66+1620];
	ld.shared.f32 	%f470, [%r67+4528];
	fma.rn.f32 	%f471, %f469, %f470, %f468;
	ld.shared.f32 	%f472, [%r66+1624];
	ld.shared.v2.f32 	{%f473, %f474}, [%r67+4528];
	mov.b32 	%r176, %f474;
	mov.b32 	%r177, %f473;
	mov.b64 	%rd67, {%r177, %r176};
	fma.rn.f32 	%f475, %f472, %f474, %f471;
	ld.shared.f32 	%f476, [%r66+1760];
	ld.shared.f32 	%f477, [%r67+4536];
	fma.rn.f32 	%f478, %f476, %f477, %f475;
	ld.shared.f32 	%f479, [%r66+1764];
	ld.shared.v2.f32 	{%f480, %f481}, [%r67+4536];
	mov.b32 	%r178, %f481;
	mov.b32 	%r179, %f480;
	mov.b64 	%rd68, {%r179, %r178};
	fma.rn.f32 	%f482, %f479, %f481, %f478;
	ld.shared.f32 	%f483, [%r66+1768];
	ld.shared.f32 	%f484, [%r67+4544];
	fma.rn.f32 	%f485, %f483, %f484, %f482;
	ld.shared.f32 	%f486, [%r66+1772];
	ld.shared.v2.f32 	{%f487, %f488}, [%r67+4544];
	mov.b32 	%r180, %f488;
	mov.b32 	%r181, %f487;
	mov.b64 	%rd69, {%r181, %r180};
	fma.rn.f32 	%f489, %f486, %f488, %f485;
	ld.shared.f32 	%f490, [%r66+1776];
	ld.shared.f32 	%f491, [%r67+4552];
	fma.rn.f32 	%f492, %f490, %f491, %f489;
	ld.shared.f32 	%f493, [%r66+1780];
	ld.shared.v2.f32 	{%f494, %f495}, [%r67+4552];
	mov.b32 	%r182, %f495;
	mov.b32 	%r183, %f494;
	mov.b64 	%rd70, {%r183, %r182};
	fma.rn.f32 	%f496, %f493, %f495, %f492;
	ld.shared.f32 	%f497, [%r66+1784];
	ld.shared.f32 	%f498, [%r67+4560];
	fma.rn.f32 	%f499, %f497, %f498, %f496;
	ld.shared.f32 	%f500, [%r66+1788];
	ld.shared.v2.f32 	{%f501, %f502}, [%r67+4560];
	mov.b32 	%r184, %f502;
	mov.b32 	%r185, %f501;
	mov.b64 	%rd71, {%r185, %r184};
	fma.rn.f32 	%f503, %f500, %f502, %f499;
	ld.shared.f32 	%f504, [%r66+1792];
	ld.shared.f32 	%f505, [%r67+4568];
	fma.rn.f32 	%f506, %f504, %f505, %f503;
	ld.shared.f32 	%f507, [%r66+1796];
	ld.shared.v2.f32 	{%f508, %f509}, [%r67+4568];
	mov.b32 	%r186, %f509;
	mov.b32 	%r187, %f508;
	mov.b64 	%rd72, {%r187, %r186};
	fma.rn.f32 	%f510, %f507, %f509, %f506;
	ld.shared.f32 	%f511, [%r66+1800];
	ld.shared.f32 	%f512, [%r67+4576];
	fma.rn.f32 	%f4308, %f511, %f512, %f510;
	ld.shared.v2.f32 	{%f513, %f514}, [%r67+4576];
	mov.b32 	%r188, %f514;
	mov.b32 	%r189, %f513;
	mov.b64 	%rd73, {%r189, %r188};
	fma.rn.f32 	%f515, %f91, %f514, %f4307;
	ld.shared.f32 	%f516, [%r67+4584];
	fma.rn.f32 	%f517, %f94, %f516, %f515;
	ld.shared.v2.f32 	{%f518, %f519}, [%r67+4584];
	mov.b32 	%r190, %f519;
	mov.b32 	%r191, %f518;
	mov.b64 	%rd74, {%r191, %r190};
	fma.rn.f32 	%f520, %f98, %f519, %f517;
	ld.shared.f32 	%f521, [%r67+4592];
	fma.rn.f32 	%f522, %f101, %f521, %f520;
	ld.shared.v2.f32 	{%f523, %f524}, [%r67+4592];
	mov.b32 	%r192, %f524;
	mov.b32 	%r193, %f523;
	mov.b64 	%rd75, {%r193, %r192};
	fma.rn.f32 	%f525, %f105, %f524, %f522;
	ld.shared.f32 	%f526, [%r67+4600];
	fma.rn.f32 	%f527, %f108, %f526, %f525;
	ld.shared.v2.f32 	{%f528, %f529}, [%r67+4600];
	mov.b32 	%r194, %f529;
	mov.b32 	%r195, %f528;
	mov.b64 	%rd76, {%r195, %r194};
	fma.rn.f32 	%f530, %f112, %f529, %f527;
	ld.shared.f32 	%f531, [%r67+4608];
	fma.rn.f32 	%f532, %f115, %f531, %f530;
	ld.shared.v2.f32 	{%f533, %f534}, [%r67+4608];
	mov.b32 	%r196, %f534;
	mov.b32 	%r197, %f533;
	mov.b64 	%rd77, {%r197, %r196};
	fma.rn.f32 	%f535, %f119, %f534, %f532;
	ld.shared.f32 	%f536, [%r67+4616];
	fma.rn.f32 	%f537, %f122, %f536, %f535;
	ld.shared.v2.f32 	{%f538, %f539}, [%r67+4616];
	mov.b32 	%r198, %f539;
	mov.b32 	%r199, %f538;
	mov.b64 	%rd78, {%r199, %r198};
	fma.rn.f32 	%f540, %f126, %f539, %f537;
	ld.shared.f32 	%f541, [%r67+4624];
	fma.rn.f32 	%f542, %f129, %f541, %f540;
	ld.shared.v2.f32 	{%f543, %f544}, [%r67+4624];
	mov.b32 	%r200, %f544;
	mov.b32 	%r201, %f543;
	mov.b64 	%rd79, {%r201, %r200};
	fma.rn.f32 	%f545, %f133, %f544, %f542;
	ld.shared.f32 	%f546, [%r67+4632];
	fma.rn.f32 	%f547, %f136, %f546, %f545;
	ld.shared.v2.f32 	{%f548, %f549}, [%r67+4632];
	mov.b32 	%r202, %f549;
	mov.b32 	%r203, %f548;
	mov.b64 	%rd80, {%r203, %r202};
	fma.rn.f32 	%f550, %f140, %f549, %f547;
	ld.shared.f32 	%f551, [%r67+4640];
	fma.rn.f32 	%f552, %f143, %f551, %f550;
	ld.shared.v2.f32 	{%f553, %f554}, [%r67+4640];
	mov.b32 	%r204, %f554;
	mov.b32 	%r205, %f553;
	mov.b64 	%rd81, {%r205, %r204};
	fma.rn.f32 	%f555, %f147, %f554, %f552;
	ld.shared.f32 	%f556, [%r67+4648];
	fma.rn.f32 	%f557, %f150, %f556, %f555;
	ld.shared.v2.f32 	{%f558, %f559}, [%r67+4648];
	mov.b32 	%r206, %f559;
	mov.b32 	%r207, %f558;
	mov.b64 	%rd82, {%r207, %r206};
	fma.rn.f32 	%f560, %f154, %f559, %f557;
	ld.shared.f32 	%f561, [%r67+4656];
	fma.rn.f32 	%f562, %f157, %f561, %f560;
	ld.shared.v2.f32 	{%f563, %f564}, [%r67+4656];
	mov.b32 	%r208, %f564;
	mov.b32 	%r209, %f563;
	mov.b64 	%rd83, {%r209, %r208};
	fma.rn.f32 	%f565, %f161, %f564, %f562;
	ld.shared.f32 	%f566, [%r67+4664];
	fma.rn.f32 	%f567, %f164, %f566, %f565;
	ld.shared.v2.f32 	{%f568, %f569}, [%r67+4664];
	mov.b32 	%r210, %f569;
	mov.b32 	%r211, %f568;
	mov.b64 	%rd84, {%r211, %r210};
	fma.rn.f32 	%f570, %f168, %f569, %f567;
	ld.shared.f32 	%f571, [%r67+4672];
	fma.rn.f32 	%f572, %f171, %f571, %f570;
	ld.shared.v2.f32 	{%f573, %f574}, [%r67+4672];
	mov.b32 	%r212, %f574;
	mov.b32 	%r213, %f573;
	mov.b64 	%rd85, {%r213, %r212};
	fma.rn.f32 	%f575, %f175, %f574, %f572;
	ld.shared.f32 	%f576, [%r67+4680];
	fma.rn.f32 	%f577, %f178, %f576, %f575;
	ld.shared.v2.f32 	{%f578, %f579}, [%r67+4680];
	mov.b32 	%r214, %f579;
	mov.b32 	%r215, %f578;
	mov.b64 	%rd86, {%r215, %r214};
	fma.rn.f32 	%f580, %f182, %f579, %f577;
	ld.shared.f32 	%f581, [%r67+4688];
	fma.rn.f32 	%f582, %f185, %f581, %f580;
	ld.shared.v2.f32 	{%f583, %f584}, [%r67+4688];
	mov.b32 	%r216, %f584;
	mov.b32 	%r217, %f583;
	mov.b64 	%rd87, {%r217, %r216};
	fma.rn.f32 	%f585, %f189, %f584, %f582;
	ld.shared.f32 	%f586, [%r67+4696];
	fma.rn.f32 	%f587, %f192, %f586, %f585;
	ld.shared.v2.f32 	{%f588, %f589}, [%r67+4696];
	mov.b32 	%r218, %f589;
	mov.b32 	%r219, %f588;
	mov.b64 	%rd88, {%r219, %r218};
	fma.rn.f32 	%f590, %f196, %f589, %f587;
	ld.shared.f32 	%f591, [%r67+4704];
	fma.rn.f32 	%f592, %f199, %f591, %f590;
	ld.shared.v2.f32 	{%f593, %f594}, [%r67+4704];
	mov.b32 	%r220, %f594;
	mov.b32 	%r221, %f593;
	mov.b64 	%rd89, {%r221, %r220};
	fma.rn.f32 	%f595, %f203, %f594, %f592;
	ld.shared.f32 	%f596, [%r67+4712];
	fma.rn.f32 	%f597, %f206, %f596, %f595;
	ld.shared.v2.f32 	{%f598, %f599}, [%r67+4712];
	mov.b32 	%r222, %f599;
	mov.b32 	%r223, %f598;
	mov.b64 	%rd90, {%r223, %r222};
	fma.rn.f32 	%f600, %f210, %f599, %f597;
	ld.shared.f32 	%f601, [%r67+4720];
	fma.rn.f32 	%f602, %f213, %f601, %f600;
	ld.shared.v2.f32 	{%f603, %f604}, [%r67+4720];
	mov.b32 	%r224, %f604;
	mov.b32 	%r225, %f603;
	mov.b64 	%rd91, {%r225, %r224};
	fma.rn.f32 	%f605, %f217, %f604, %f602;
	ld.shared.f32 	%f606, [%r67+4728];
	fma.rn.f32 	%f607, %f220, %f606, %f605;
	ld.shared.v2.f32 	{%f608, %f609}, [%r67+4728];
	mov.b32 	%r226, %f609;
	mov.b32 	%r227, %f608;
	mov.b64 	%rd92, {%r227, %r226};
	fma.rn.f32 	%f610, %f224, %f609, %f607;
	ld.shared.f32 	%f611, [%r67+4736];
	fma.rn.f32 	%f612, %f227, %f611, %f610;
	ld.shared.v2.f32 	{%f613, %f614}, [%r67+4736];
	mov.b32 	%r228, %f614;
	mov.b32 	%r229, %f613;
	mov.b64 	%rd93, {%r229, %r228};
	fma.rn.f32 	%f615, %f231, %f614, %f612;
	ld.shared.f32 	%f616, [%r67+4744];
	fma.rn.f32 	%f617, %f234, %f616, %f615;
	ld.shared.v2.f32 	{%f618, %f619}, [%r67+4744];
	mov.b32 	%r230, %f619;
	mov.b32 	%r231, %f618;
	mov.b64 	%rd94, {%r231, %r230};
	fma.rn.f32 	%f620, %f238, %f619, %f617;
	ld.shared.f32 	%f621, [%r67+4752];
	fma.rn.f32 	%f622, %f241, %f621, %f620;
	ld.shared.v2.f32 	{%f623, %f624}, [%r67+4752];
	mov.b32 	%r232, %f624;
	mov.b32 	%r233, %f623;
	mov.b64 	%rd95, {%r233, %r232};
	fma.rn.f32 	%f625, %f245, %f624, %f622;
	ld.shared.f32 	%f626, [%r67+4760];
	fma.rn.f32 	%f627, %f248, %f626, %f625;
	ld.shared.v2.f32 	{%f628, %f629}, [%r67+4760];
	mov.b32 	%r234, %f629;
	mov.b32 	%r235, %f628;
	mov.b64 	%rd96, {%r235, %r234};
	fma.rn.f32 	%f630, %f252, %f629, %f627;
	ld.shared.f32 	%f631, [%r67+4768];
	fma.rn.f32 	%f632, %f255, %f631, %f630;
	ld.shared.v2.f32 	{%f633, %f634}, [%r67+4768];
	mov.b32 	%r236, %f634;
	mov.b32 	%r237, %f633;
	mov.b64 	%rd97, {%r237, %r236};
	fma.rn.f32 	%f635, %f259, %f634, %f632;
	ld.shared.f32 	%f636, [%r67+4776];
	fma.rn.f32 	%f637, %f262, %f636, %f635;
	ld.shared.v2.f32 	{%f638, %f639}, [%r67+4776];
	mov.b32 	%r238, %f639;
	mov.b32 	%r239, %f638;
	mov.b64 	%rd98, {%r239, %r238};
	fma.rn.f32 	%f640, %f266, %f639, %f637;
	ld.shared.f32 	%f641, [%r67+4784];
	fma.rn.f32 	%f642, %f269, %f641, %f640;
	ld.shared.v2.f32 	{%f643, %f644}, [%r67+4784];
	mov.b32 	%r240, %f644;
	mov.b32 	%r241, %f643;
	mov.b64 	%rd99, {%r241, %r240};
	fma.rn.f32 	%f645, %f273, %f644, %f642;
	ld.shared.f32 	%f646, [%r67+4792];
	fma.rn.f32 	%f647, %f276, %f646, %f645;
	ld.shared.v2.f32 	{%f648, %f649}, [%r67+4792];
	mov.b32 	%r242, %f649;
	mov.b32 	%r243, %f648;
	mov.b64 	%rd100, {%r243, %r242};
	fma.rn.f32 	%f650, %f280, %f649, %f647;
	ld.shared.f32 	%f651, [%r67+4800];
	fma.rn.f32 	%f652, %f283, %f651, %f650;
	ld.shared.v2.f32 	{%f653, %f654}, [%r67+4800];
	mov.b32 	%r244, %f654;
	mov.b32 	%r245, %f653;
	mov.b64 	%rd101, {%r245, %r244};
	fma.rn.f32 	%f655, %f287, %f654, %f652;
	ld.shared.f32 	%f656, [%r67+4808];
	fma.rn.f32 	%f657, %f290, %f656, %f655;
	ld.shared.v2.f32 	{%f658, %f659}, [%r67+4808];
	mov.b32 	%r246, %f659;
	mov.b32 	%r247, %f658;
	mov.b64 	%rd102, {%r247, %r246};
	fma.rn.f32 	%f660, %f294, %f659, %f657;
	ld.shared.f32 	%f661, [%r67+4816];
	fma.rn.f32 	%f662, %f297, %f661, %f660;
	ld.shared.v2.f32 	{%f663, %f664}, [%r67+4816];
	mov.b32 	%r248, %f664;
	mov.b32 	%r249, %f663;
	mov.b64 	%rd103, {%r249, %r248};
	fma.rn.f32 	%f665, %f301, %f664, %f662;
	ld.shared.f32 	%f666, [%r67+4824];
	fma.rn.f32 	%f667, %f304, %f666, %f665;
	ld.shared.v2.f32 	{%f668, %f669}, [%r67+4824];
	mov.b32 	%r250, %f669;
	mov.b32 	%r251, %f668;
	mov.b64 	%rd104, {%r251, %r250};
	fma.rn.f32 	%f670, %f308, %f669, %f667;
	ld.shared.f32 	%f671, [%r67+4832];
	fma.rn.f32 	%f672, %f311, %f671, %f670;
	ld.shared.v2.f32 	{%f673, %f674}, [%r67+4832];
	mov.b32 	%r252, %f674;
	mov.b32 	%r253, %f673;
	mov.b64 	%rd105, {%r253, %r252};
	fma.rn.f32 	%f675, %f315, %f674, %f672;
	ld.shared.f32 	%f676, [%r67+4840];
	fma.rn.f32 	%f677, %f318, %f676, %f675;
	ld.shared.v2.f32 	{%f678, %f679}, [%r67+4840];
	mov.b32 	%r254, %f679;
	mov.b32 	%r255, %f678;
	mov.b64 	%rd106, {%r255, %r254};
	fma.rn.f32 	%f680, %f322, %f679, %f677;
	ld.shared.f32 	%f681, [%r67+4848];
	fma.rn.f32 	%f682, %f325, %f681, %f680;
	ld.shared.v2.f32 	{%f683, %f684}, [%r67+4848];
	mov.b32 	%r256, %f684;
	mov.b32 	%r257, %f683;
	mov.b64 	%rd107, {%r257, %r256};
	fma.rn.f32 	%f685, %f329, %f684, %f682;
	ld.shared.f32 	%f686, [%r67+4856];
	fma.rn.f32 	%f687, %f332, %f686, %f685;
	ld.shared.v2.f32 	{%f688, %f689}, [%r67+4856];
	mov.b32 	%r258, %f689;
	mov.b32 	%r259, %f688;
	mov.b64 	%rd108, {%r259, %r258};
	fma.rn.f32 	%f690, %f336, %f689, %f687;
	ld.shared.f32 	%f691, [%r67+4864];
	fma.rn.f32 	%f692, %f339, %f691, %f690;
	ld.shared.v2.f32 	{%f693, %f694}, [%r67+4864];
	mov.b32 	%r260, %f694;
	mov.b32 	%r261, %f693;
	mov.b64 	%rd109, {%r261, %r260};
	fma.rn.f32 	%f695, %f343, %f694, %f692;
	ld.shared.f32 	%f696, [%r67+4872];
	fma.rn.f32 	%f697, %f346, %f696, %f695;
	ld.shared.v2.f32 	{%f698, %f699}, [%r67+4872];
	mov.b32 	%r262, %f699;
	mov.b32 	%r263, %f698;
	mov.b64 	%rd110, {%r263, %r262};
	fma.rn.f32 	%f700, %f350, %f699, %f697;
	ld.shared.f32 	%f701, [%r67+4880];
	fma.rn.f32 	%f702, %f353, %f701, %f700;
	ld.shared.v2.f32 	{%f703, %f704}, [%r67+4880];
	mov.b32 	%r264, %f704;
	mov.b32 	%r265, %f703;
	mov.b64 	%rd111, {%r265, %r264};
	fma.rn.f32 	%f705, %f357, %f704, %f702;
	ld.shared.f32 	%f706, [%r67+4888];
	fma.rn.f32 	%f707, %f360, %f706, %f705;
	ld.shared.v2.f32 	{%f708, %f709}, [%r67+4888];
	mov.b32 	%r266, %f709;
	mov.b32 	%r267, %f708;
	mov.b64 	%rd112, {%r267, %r266};
	fma.rn.f32 	%f710, %f364, %f709, %f707;
	ld.shared.f32 	%f711, [%r67+4896];
	fma.rn.f32 	%f712, %f367, %f711, %f710;
	ld.shared.v2.f32 	{%f713, %f714}, [%r67+4896];
	mov.b32 	%r268, %f714;
	mov.b32 	%r269, %f713;
	mov.b64 	%rd113, {%r269, %r268};
	fma.rn.f32 	%f715, %f371, %f714, %f712;
	ld.shared.f32 	%f716, [%r67+4904];
	fma.rn.f32 	%f717, %f374, %f716, %f715;
	ld.shared.v2.f32 	{%f718, %f719}, [%r67+4904];
	mov.b32 	%r270, %f719;
	mov.b32 	%r271, %f718;
	mov.b64 	%rd114, {%r271, %r270};
	fma.rn.f32 	%f720, %f378, %f719, %f717;
	ld.shared.f32 	%f721, [%r67+4912];
	fma.rn.f32 	%f722, %f381, %f721, %f720;
	ld.shared.v2.f32 	{%f723, %f724}, [%r67+4912];
	mov.b32 	%r272, %f724;
	mov.b32 	%r273, %f723;
	mov.b64 	%rd115, {%r273, %r272};
	fma.rn.f32 	%f725, %f385, %f724, %f722;
	ld.shared.f32 	%f726, [%r67+4920];
	fma.rn.f32 	%f727, %f388, %f726, %f725;
	ld.shared.v2.f32 	{%f728, %f729}, [%r67+4920];
	mov.b32 	%r274, %f729;
	mov.b32 	%r275, %f728;
	mov.b64 	%rd116, {%r275, %r274};
	fma.rn.f32 	%f730, %f392, %f729, %f727;
	ld.shared.f32 	%f731, [%r67+4928];
	fma.rn.f32 	%f732, %f395, %f731, %f730;
	ld.shared.v2.f32 	{%f733, %f734}, [%r67+4928];
	mov.b32 	%r276, %f734;
	mov.b32 	%r277, %f733;
	mov.b64 	%rd117, {%r277, %r276};
	fma.rn.f32 	%f735, %f399, %f734, %f732;
	ld.shared.f32 	%f736, [%r67+4936];
	fma.rn.f32 	%f737, %f402, %f736, %f735;
	ld.shared.v2.f32 	{%f738, %f739}, [%r67+4936];
	mov.b32 	%r278, %f739;
	mov.b32 	%r279, %f738;
	mov.b64 	%rd118, {%r279, %r278};
	fma.rn.f32 	%f740, %f406, %f739, %f737;
	ld.shared.f32 	%f741, [%r67+4944];
	fma.rn.f32 	%f742, %f409, %f741, %f740;
	ld.shared.v2.f32 	{%f743, %f744}, [%r67+4944];
	mov.b32 	%r280, %f744;
	mov.b64 	%rd119, {%r281, %r280};
	fma.rn.f32 	%f745, %f413, %f744, %f742;
	ld.shared.f32 	%f746, [%r67+4952];
	fma.rn.f32 	%f747, %f416, %f746, %f745;
	ld.shared.v2.f32 	{%f748, %f749}, [%r67+4952];
	mov.b32 	%r282, %f749;
	mov.b64 	%rd120, {%r283, %r282};
	fma.rn.f32 	%f750, %f420, %f749, %f747;
	ld.shared.f32 	%f751, [%r67+4960];
	fma.rn.f32 	%f752, %f423, %f751, %f750;
	ld.shared.v2.f32 	{%f753, %f754}, [%r67+4960];
	mov.b32 	%r284, %f754;
	mov.b64 	%rd121, {%r285, %r284};
	fma.rn.f32 	%f755, %f427, %f754, %f752;
	ld.shared.f32 	%f756, [%r67+4968];
	fma.rn.f32 	%f757, %f430, %f756, %f755;
	ld.shared.v2.f32 	{%f758, %f759}, [%r67+4968];
	fma.rn.f32 	%f760, %f434, %f759, %f757;
	ld.shared.f32 	%f761, [%r67+4976];
	fma.rn.f32 	%f762, %f437, %f761, %f760;
	ld.shared.v2.f32 	{%f763, %f764}, [%r67+4976];
	mov.b32 	%r286, %f764;
	mov.b64 	%rd122, {%r287, %r286};
	fma.rn.f32 	%f765, %f441, %f764, %f762;
	ld.shared.f32 	%f766, [%r67+4984];
	fma.rn.f32 	%f767, %f444, %f766, %f765;
	ld.shared.v2.f32 	{%f768, %f769}, [%r67+4984];
	mov.b32 	%r288, %f769;
	mov.b64 	%rd123, {%r289, %r288};
	fma.rn.f32 	%f770, %f448, %f769, %f767;
	ld.shared.f32 	%f771, [%r67+4992];
	fma.rn.f32 	%f772, %f451, %f771, %f770;
	ld.shared.v2.f32 	{%f773, %f774}, [%r67+4992];
	mov.b32 	%r290, %f774;
	mov.b64 	%rd124, {%r291, %r290};
	fma.rn.f32 	%f775, %f455, %f774, %f772;
	ld.shared.f32 	%f776, [%r67+5000];
	fma.rn.f32 	%f777, %f458, %f776, %f775;
	ld.shared.v2.f32 	{%f778, %f779}, [%r67+5000];
	fma.rn.f32 	%f780, %f462, %f779, %f777;
	ld.shared.f32 	%f781, [%r67+5008];
	fma.rn.f32 	%f782, %f465, %f781, %f780;
	ld.shared.v2.f32 	{%f783, %f784}, [%r67+5008];
	mov.b32 	%r292, %f784;
	mov.b64 	%rd125, {%r293, %r292};
	fma.rn.f32 	%f785, %f469, %f784, %f782;
	ld.shared.f32 	%f786, [%r67+5016];
	fma.rn.f32 	%f787, %f472, %f786, %f785;
	ld.shared.v2.f32 	{%f788, %f789}, [%r67+5016];
	mov.b32 	%r294, %f789;
	mov.b64 	%rd126, {%r295, %r294};
	fma.rn.f32 	%f790, %f476, %f789, %f787;
	ld.shared.f32 	%f791, [%r67+5024];
	fma.rn.f32 	%f792, %f479, %f791, %f790;
	ld.shared.v2.f32 	{%f793, %f794}, [%r67+5024];
	mov.b32 	%r296, %f794;
	mov.b64 	%rd127, {%r297, %r296};
	fma.rn.f32 	%f795, %f483, %f794, %f792;
	ld.shared.f32 	%f796, [%r67+5032];
	fma.rn.f32 	%f797, %f486, %f796, %f795;
	ld.shared.v2.f32 	{%f798, %f799}, [%r67+5032];
	fma.rn.f32 	%f800, %f490, %f799, %f797;
	ld.shared.f32 	%f801, [%r67+5040];
	fma.rn.f32 	%f802, %f493, %f801, %f800;
	ld.shared.v2.f32 	{%f803, %f804}, [%r67+5040];
	mov.b32 	%r298, %f804;
	mov.b64 	%rd128, {%r299, %r298};
	fma.rn.f32 	%f805, %f497, %f804, %f802;
	ld.shared.f32 	%f806, [%r67+5048];
	fma.rn.f32 	%f807, %f500, %f806, %f805;
	ld.shared.v2.f32 	{%f808, %f809}, [%r67+5048];
	mov.b32 	%r300, %f809;
	mov.b64 	%rd129, {%r301, %r300};
	fma.rn.f32 	%f810, %f504, %f809, %f807;
	ld.shared.f32 	%f811, [%r67+5056];
	fma.rn.f32 	%f812, %f507, %f811, %f810;
	ld.shared.v2.f32 	{%f813, %f814}, [%r67+5056];
	mov.b32 	%r302, %f814;
	mov.b64 	%rd130, {%r303, %r302};
	fma.rn.f32 	%f4307, %f511, %f814, %f812;
	ld.shared.f32 	%f815, [%r67+5064];
	fma.rn.f32 	%f816, %f91, %f815, %f4306;
	ld.shared.v2.f32 	{%f817, %f818}, [%r67+5064];
	fma.rn.f32 	%f819, %f94, %f818, %f816;
	ld.shared.f32 	%f820, [%r67+5072];
	fma.rn.f32 	%f821, %f98, %f820, %f819;
	ld.shared.v2.f32 	{%f822, %f823}, [%r67+5072];
	mov.b32 	%r304, %f823;
	mov.b64 	%rd131, {%r305, %r304};
	fma.rn.f32 	%f824, %f101, %f823, %f821;
	ld.shared.f32 	%f825, [%r67+5080];
	fma.rn.f32 	%f826, %f105, %f825, %f824;
	ld.shared.v2.f32 	{%f827, %f828}, [%r67+5080];
	mov.b32 	%r306, %f828;
	mov.b64 	%rd132, {%r307, %r306};
	fma.rn.f32 	%f829, %f108, %f828, %f826;
	ld.shared.f32 	%f830, [%r67+5088];
	fma.rn.f32 	%f831, %f112, %f830, %f829;
	ld.shared.v2.f32 	{%f832, %f833}, [%r67+5088];
	mov.b32 	%r308, %f833;
	mov.b64 	%rd133, {%r309, %r308};
	fma.rn.f32 	%f834, %f115, %f833, %f831;
	ld.shared.f32 	%f835, [%r67+5096];
	fma.rn.f32 	%f836, %f119, %f835, %f834;
	ld.shared.v2.f32 	{%f837, %f838}, [%r67+5096];
	fma.rn.f32 	%f839, %f122, %f838, %f836;
	ld.shared.f32 	%f840, [%r67+5104];
	fma.rn.f32 	%f841, %f126, %f840, %f839;
	ld.shared.v2.f32 	{%f842, %f843}, [%r67+5104];
	mov.b32 	%r310, %f843;
	mov.b64 	%rd134, {%r311, %r310};
	fma.rn.f32 	%f844, %f129, %f843, %f841;
	ld.shared.f32 	%f845, [%r67+5112];
	fma.rn.f32 	%f846, %f133, %f845, %f844;
	ld.shared.v2.f32 	{%f847, %f848}, [%r67+5112];
	mov.b32 	%r312, %f848;
	mov.b64 	%rd135, {%r313, %r312};
	fma.rn.f32 	%f849, %f136, %f848, %f846;
	ld.shared.f32 	%f850, [%r67+5120];
	fma.rn.f32 	%f851, %f140, %f850, %f849;
	ld.shared.v2.f32 	{%f852, %f853}, [%r67+5120];
	mov.b32 	%r314, %f853;
	mov.b64 	%rd136, {%r315, %r314};
	fma.rn.f32 	%f854, %f143, %f853, %f851;
	ld.shared.f32 	%f855, [%r67+5128];
	fma.rn.f32 	%f856, %f147, %f855, %f854;
	ld.shared.v2.f32 	{%f857, %f858}, [%r67+5128];
	fma.rn.f32 	%f859, %f150, %f858, %f856;
	ld.shared.f32 	%f860, [%r67+5136];
	fma.rn.f32 	%f861, %f154, %f860, %f859;
	ld.shared.v2.f32 	{%f862, %f863}, [%r67+5136];
	mov.b32 	%r316, %f863;
	mov.b64 	%rd137, {%r317, %r316};
	fma.rn.f32 	%f864, %f157, %f863, %f861;
	ld.shared.f32 	%f865, [%r67+5144];
	fma.rn.f32 	%f866, %f161, %f865, %f864;
	ld.shared.v2.f32 	{%f867, %f868}, [%r67+5144];
	mov.b32 	%r318, %f868;
	mov.b64 	%rd138, {%r319, %r318};
	fma.rn.f32 	%f869, %f164, %f868, %f866;
	ld.shared.f32 	%f870, [%r67+5152];
	fma.rn.f32 	%f871, %f168, %f870, %f869;
	ld.shared.v2.f32 	{%f872, %f873}, [%r67+5152];
	mov.b32 	%r320, %f873;
	mov.b64 	%rd139, {%r321, %r320};
	fma.rn.f32 	%f874, %f171, %f873, %f871;
	ld.shared.f32 	%f875, [%r67+5160];
	fma.rn.f32 	%f876, %f175, %f875, %f874;
	ld.shared.v2.f32 	{%f877, %f878}, [%r67+5160];
	fma.rn.f32 	%f879, %f178, %f878, %f876;
	ld.shared.f32 	%f880, [%r67+5168];
	fma.rn.f32 	%f881, %f182, %f880, %f879;
	ld.shared.v2.f32 	{%f882, %f883}, [%r67+5168];
	mov.b32 	%r322, %f883;
	mov.b64 	%rd140, {%r323, %r322};
	fma.rn.f32 	%f884, %f185, %f883, %f881;
	ld.shared.f32 	%f885, [%r67+5176];
	fma.rn.f32 	%f886, %f189, %f885, %f884;
	ld.shared.v2.f32 	{%f887, %f888}, [%r67+5176];
	mov.b32 	%r324, %f888;
	mov.b64 	%rd141, {%r325, %r324};
	fma.rn.f32 	%f889, %f192, %f888, %f886;
	ld.shared.f32 	%f890, [%r67+5184];
	fma.rn.f32 	%f891, %f196, %f890, %f889;
	ld.shared.v2.f32 	{%f892, %f893}, [%r67+5184];
	mov.b32 	%r326, %f893;
	mov.b64 	%rd142, {%r327, %r326};
	fma.rn.f32 	%f894, %f199, %f893, %f891;
	ld.shared.f32 	%f895, [%r67+5192];
	fma.rn.f32 	%f896, %f203, %f895, %f894;
	ld.shared.v2.f32 	{%f897, %f898}, [%r67+5192];
	fma.rn.f32 	%f899, %f206, %f898, %f896;
	ld.shared.f32 	%f900, [%r67+5200];
	fma.rn.f32 	%f901, %f210, %f900, %f899;
	ld.shared.v2.f32 	{%f902, %f903}, [%r67+5200];
	mov.b32 	%r328, %f903;
	mov.b64 	%rd143, {%r329, %r328};
	fma.rn.f32 	%f904, %f213, %f903, %f901;
	ld.shared.f32 	%f905, [%r67+5208];
	fma.rn.f32 	%f906, %f217, %f905, %f904;
	ld.shared.v2.f32 	{%f907, %f908}, [%r67+5208];
	mov.b32 	%r330, %f908;
	mov.b64 	%rd144, {%r331, %r330};
	fma.rn.f32 	%f909, %f220, %f908, %f906;
	ld.shared.f32 	%f910, [%r67+5216];
	fma.rn.f32 	%f911, %f224, %f910, %f909;
	ld.shared.v2.f32 	{%f912, %f913}, [%r67+5216];
	mov.b32 	%r332, %f913;
	mov.b64 	%rd145, {%r333, %r332};
	fma.rn.f32 	%f914, %f227, %f913, %f911;
	ld.shared.f32 	%f915, [%r67+5224];
	fma.rn.f32 	%f916, %f231, %f915, %f914;
	ld.shared.v2.f32 	{%f917, %f918}, [%r67+5224];
	fma.rn.f32 	%f919, %f234, %f918, %f916;
	ld.shared.f32 	%f920, [%r67+5232];
	fma.rn.f32 	%f921, %f238, %f920, %f919;
	ld.shared.v2.f32 	{%f922, %f923}, [%r67+5232];
	mov.b32 	%r334, %f923;
	mov.b64 	%rd146, {%r335, %r334};
	fma.rn.f32 	%f924, %f241, %f923, %f921;
	ld.shared.f32 	%f925, [%r67+5240];
	fma.rn.f32 	%f926, %f245, %f925, %f924;
	ld.shared.v2.f32 	{%f927, %f928}, [%r67+5240];
	mov.b32 	%r336, %f928;
	mov.b64 	%rd147, {%r337, %r336};
	fma.rn.f32 	%f929, %f248, %f928, %f926;
	ld.shared.f32 	%f930, [%r67+5248];
	fma.rn.f32 	%f931, %f252, %f930, %f929;
	ld.shared.v2.f32 	{%f932, %f933}, [%r67+5248];
	mov.b32 	%r338, %f933;
	mov.b64 	%rd148, {%r339, %r338};
	fma.rn.f32 	%f934, %f255, %f933, %f931;
	ld.shared.f32 	%f935, [%r67+5256];
	fma.rn.f32 	%f936, %f259, %f935, %f934;
	ld.shared.v2.f32 	{%f937, %f938}, [%r67+5256];
	fma.rn.f32 	%f939, %f262, %f938, %f936;
	ld.shared.f32 	%f940, [%r67+5264];
	fma.rn.f32 	%f941, %f266, %f940, %f939;
	ld.shared.v2.f32 	{%f942, %f943}, [%r67+5264];
	mov.b32 	%r340, %f943;
	mov.b64 	%rd149, {%r341, %r340};
	fma.rn.f32 	%f944, %f269, %f943, %f941;
	ld.shared.f32 	%f945, [%r67+5272];
	fma.rn.f32 	%f946, %f273, %f945, %f944;
	ld.shared.v2.f32 	{%f947, %f948}, [%r67+5272];
	mov.b32 	%r342, %f948;
	mov.b64 	%rd150, {%r343, %r342};
	fma.rn.f32 	%f949, %f276, %f948, %f946;
	ld.shared.f32 	%f950, [%r67+5280];
	fma.rn.f32 	%f951, %f280, %f950, %f949;
	ld.shared.v2.f32 	{%f952, %f953}, [%r67+5280];
	mov.b32 	%r344, %f953;
	mov.b64 	%rd151, {%r345, %r344};
	fma.rn.f32 	%f954, %f283, %f953, %f951;
	ld.shared.f32 	%f955, [%r67+5288];
	fma.rn.f32 	%f956, %f287, %f955, %f954;
	ld.shared.v2.f32 	{%f957, %f958}, [%r67+5288];
	fma.rn.f32 	%f959, %f290, %f958, %f956;
	ld.shared.f32 	%f960, [%r67+5296];
	fma.rn.f32 	%f961, %f294, %f960, %f959;
	ld.shared.v2.f32 	{%f962, %f963}, [%r67+5296];
	mov.b32 	%r346, %f963;
	mov.b64 	%rd152, {%r347, %r346};
	fma.rn.f32 	%f964, %f297, %f963, %f961;
	ld.shared.f32 	%f965, [%r67+5304];
	fma.rn.f32 	%f966, %f301, %f965, %f964;
	ld.shared.v2.f32 	{%f967, %f968}, [%r67+5304];
	mov.b32 	%r348, %f968;
	mov.b64 	%rd153, {%r349, %r348};
	fma.rn.f32 	%f969, %f304, %f968, %f966;
	ld.shared.f32 	%f970, [%r67+5312];
	fma.rn.f32 	%f971, %f308, %f970, %f969;
	ld.shared.v2.f32 	{%f972, %f973}, [%r67+5312];
	mov.b32 	%r350, %f973;
	mov.b64 	%rd154, {%r351, %r350};
	fma.rn.f32 	%f974, %f311, %f973, %f971;
	ld.shared.f32 	%f975, [%r67+5320];
	fma.rn.f32 	%f976, %f315, %f975, %f974;
	ld.shared.v2.f32 	{%f977, %f978}, [%r67+5320];
	fma.rn.f32 	%f979, %f318, %f978, %f976;
	ld.shared.f32 	%f980, [%r67+5328];
	fma.rn.f32 	%f981, %f322, %f980, %f979;
	ld.shared.v2.f32 	{%f982, %f983}, [%r67+5328];
	mov.b32 	%r352, %f983;
	mov.b64 	%rd155, {%r353, %r352};
	fma.rn.f32 	%f984, %f325, %f983, %f981;
	ld.shared.f32 	%f985, [%r67+5336];
	fma.rn.f32 	%f986, %f329, %f985, %f984;
	ld.shared.v2.f32 	{%f987, %f988}, [%r67+5336];
	mov.b32 	%r354, %f988;
	mov.b64 	%rd156, {%r355, %r354};
	fma.rn.f32 	%f989, %f332, %f988, %f986;
	ld.shared.f32 	%f990, [%r67+5344];
	fma.rn.f32 	%f991, %f336, %f990, %f989;
	ld.shared.v2.f32 	{%f992, %f993}, [%r67+5344];
	mov.b32 	%r356, %f993;
	mov.b64 	%rd157, {%r357, %r356};
	fma.rn.f32 	%f994, %f339, %f993, %f991;
	ld.shared.f32 	%f995, [%r67+5352];
	fma.rn.f32 	%f996, %f343, %f995, %f994;
	ld.shared.v2.f32 	{%f997, %f998}, [%r67+5352];
	fma.rn.f32 	%f999, %f346, %f998, %f996;
	ld.shared.f32 	%f1000, [%r67+5360];
	fma.rn.f32 	%f1001, %f350, %f1000, %f999;
	ld.shared.v2.f32 	{%f1002, %f1003}, [%r67+5360];
	mov.b32 	%r358, %f1003;
	mov.b64 	%rd158, {%r359, %r358};
	fma.rn.f32 	%f1004, %f353, %f1003, %f1001;
	ld.shared.f32 	%f1005, [%r67+5368];
	fma.rn.f32 	%f1006, %f357, %f1005, %f1004;
	ld.shared.v2.f32 	{%f1007, %f1008}, [%r67+5368];
	mov.b32 	%r360, %f1008;
	mov.b64 	%rd159, {%r361, %r360};
	fma.rn.f32 	%f1009, %f360, %f1008, %f1006;
	ld.shared.f32 	%f1010, [%r67+5376];
	fma.rn.f32 	%f1011, %f364, %f1010, %f1009;
	ld.shared.v2.f32 	{%f1012, %f1013}, [%r67+5376];
	mov.b32 	%r362, %f1013;
	mov.b64 	%rd160, {%r363, %r362};
	fma.rn.f32 	%f1014, %f367, %f1013, %f1011;
	ld.shared.f32 	%f1015, [%r67+5384];
	fma.rn.f32 	%f1016, %f371, %f1015, %f1014;
	ld.shared.v2.f32 	{%f1017, %f1018}, [%r67+5384];
	fma.rn.f32 	%f1019, %f374, %f1018, %f1016;
	ld.shared.f32 	%f1020, [%r67+5392];
	fma.rn.f32 	%f1021, %f378, %f1020, %f1019;
	ld.shared.v2.f32 	{%f1022, %f1023}, [%r67+5392];
	mov.b32 	%r364, %f1023;
	mov.b64 	%rd161, {%r365, %r364};
	fma.rn.f32 	%f1024, %f381, %f1023, %f1021;
	ld.shared.f32 	%f1025, [%r67+5400];
	fma.rn.f32 	%f1026, %f385, %f1025, %f1024;
	ld.shared.v2.f32 	{%f1027, %f1028}, [%r67+5400];
	mov.b32 	%r366, %f1028;
	mov.b64 	%rd162, {%r367, %r366};
	fma.rn.f32 	%f1029, %f388, %f1028, %f1026;
	ld.shared.f32 	%f1030, [%r67+5408];
	fma.rn.f32 	%f1031, %f392, %f1030, %f1029;
	ld.shared.v2.f32 	{%f1032, %f1033}, [%r67+5408];
	mov.b32 	%r368, %f1033;
	mov.b64 	%rd163, {%r369, %r368};
	fma.rn.f32 	%f1034, %f395, %f1033, %f1031;
	ld.shared.f32 	%f1035, [%r67+5416];
	fma.rn.f32 	%f1036, %f399, %f1035, %f1034;
	ld.shared.v2.f32 	{%f1037, %f1038}, [%r67+5416];
	fma.rn.f32 	%f1039, %f402, %f1038, %f1036;
	ld.shared.f32 	%f1040, [%r67+5424];
	fma.rn.f32 	%f1041, %f406, %f1040, %f1039;
	ld.shared.v2.f32 	{%f1042, %f1043}, [%r67+5424];
	mov.b32 	%r370, %f1043;
	mov.b64 	%rd164, {%r371, %r370};
	fma.rn.f32 	%f1044, %f409, %f1043, %f1041;
	ld.shared.f32 	%f1045, [%r67+5432];
	fma.rn.f32 	%f1046, %f413, %f1045, %f1044;
	ld.shared.v2.f32 	{%f1047, %f1048}, [%r67+5432];
	mov.b32 	%r372, %f1048;
	mov.b64 	%rd165, {%r373, %r372};
	fma.rn.f32 	%f1049, %f416, %f1048, %f1046;
	ld.shared.f32 	%f1050, [%r67+5440];
	fma.rn.f32 	%f1051, %f420, %f1050, %f1049;
	ld.shared.v2.f32 	{%f1052, %f1053}, [%r67+5440];
	mov.b32 	%r374, %f1053;
	mov.b64 	%rd166, {%r375, %r374};
	fma.rn.f32 	%f1054, %f423, %f1053, %f1051;
	ld.shared.f32 	%f1055, [%r67+5448];
	fma.rn.f32 	%f1056, %f427, %f1055, %f1054;
	ld.shared.v2.f32 	{%f1057, %f1058}, [%r67+5448];
	fma.rn.f32 	%f1059, %f430, %f1058, %f1056;
	ld.shared.f32 	%f1060, [%r67+5456];
	fma.rn.f32 	%f1061, %f434, %f1060, %f1059;
	ld.shared.v2.f32 	{%f1062, %f1063}, [%r67+5456];
	mov.b32 	%r376, %f1063;
	mov.b64 	%rd167, {%r377, %r376};
	fma.rn.f32 	%f1064, %f437, %f1063, %f1061;
	ld.shared.f32 	%f1065, [%r67+5464];
	fma.rn.f32 	%f1066, %f441, %f1065, %f1064;
	ld.shared.v2.f32 	{%f1067, %f1068}, [%r67+5464];
	mov.b32 	%r378, %f1068;
	mov.b64 	%rd168, {%r379, %r378};
	fma.rn.f32 	%f1069, %f444, %f1068, %f1066;
	ld.shared.f32 	%f1070, [%r67+5472];
	fma.rn.f32 	%f1071, %f448, %f1070, %f1069;
	ld.shared.v2.f32 	{%f1072, %f1073}, [%r67+5472];
	mov.b32 	%r380, %f1073;
	mov.b64 	%rd169, {%r381, %r380};
	fma.rn.f32 	%f1074, %f451, %f1073, %f1071;
	ld.shared.f32 	%f1075, [%r67+5480];
	fma.rn.f32 	%f1076, %f455, %f1075, %f1074;
	ld.shared.v2.f32 	{%f1077, %f1078}, [%r67+5480];
	fma.rn.f32 	%f1079, %f458, %f1078, %f1076;
	ld.shared.f32 	%f1080, [%r67+5488];
	fma.rn.f32 	%f1081, %f462, %f1080, %f1079;
	ld.shared.v2.f32 	{%f1082, %f1083}, [%r67+5488];
	mov.b32 	%r382, %f1083;
	mov.b64 	%rd170, {%r383, %r382};
	fma.rn.f32 	%f1084, %f465, %f1083, %f1081;
	ld.shared.f32 	%f1085, [%r67+5496];
	fma.rn.f32 	%f1086, %f469, %f1085, %f1084;
	ld.shared.v2.f32 	{%f1087, %f1088}, [%r67+5496];
	mov.b32 	%r384, %f1088;
	mov.b64 	%rd171, {%r385, %r384};
	fma.rn.f32 	%f1089, %f472, %f1088, %f1086;
	ld.shared.f32 	%f1090, [%r67+5504];
	fma.rn.f32 	%f1091, %f476, %f1090, %f1089;
	ld.shared.v2.f32 	{%f1092, %f1093}, [%r67+5504];
	mov.b32 	%r386, %f1093;
	mov.b64 	%rd172, {%r387, %r386};
	fma.rn.f32 	%f1094, %f479, %f1093, %f1091;
	ld.shared.f32 	%f1095, [%r67+5512];
	fma.rn.f32 	%f1096, %f483, %f1095, %f1094;
	ld.shared.v2.f32 	{%f1097, %f1098}, [%r67+5512];
	fma.rn.f32 	%f1099, %f486, %f1098, %f1096;
	ld.shared.f32 	%f1100, [%r67+5520];
	fma.rn.f32 	%f1101, %f490, %f1100, %f1099;
	ld.shared.v2.f32 	{%f1102, %f1103}, [%r67+5520];
	mov.b32 	%r388, %f1103;
	mov.b64 	%rd173, {%r389, %r388};
	fma.rn.f32 	%f1104, %f493, %f1103, %f1101;
	ld.shared.f32 	%f1105, [%r67+5528];
	fma.rn.f32 	%f1106, %f497, %f1105, %f1104;
	ld.shared.v2.f32 	{%f1107, %f1108}, [%r67+5528];
	mov.b32 	%r390, %f1108;
	mov.b64 	%rd174, {%r391, %r390};
	fma.rn.f32 	%f1109, %f500, %f1108, %f1106;
	ld.shared.f32 	%f1110, [%r67+5536];
	fma.rn.f32 	%f1111, %f504, %f1110, %f1109;
	ld.shared.v2.f32 	{%f1112, %f1113}, [%r67+5536];
	mov.b32 	%r392, %f1113;
	mov.b64 	%rd175, {%r393, %r392};
	fma.rn.f32 	%f1114, %f507, %f1113, %f1111;
	ld.shared.f32 	%f1115, [%r67+5544];
	fma.rn.f32 	%f4306, %f511, %f1115, %f1114;
	ld.shared.v2.f32 	{%f1116, %f1117}, [%r67+5544];
	fma.rn.f32 	%f1118, %f91, %f1117, %f4305;
	ld.shared.f32 	%f1119, [%r67+5552];
	fma.rn.f32 	%f1120, %f94, %f1119, %f1118;
	ld.shared.v2.f32 	{%f1121, %f1122}, [%r67+5552];
	mov.b32 	%r394, %f1122;
	mov.b64 	%rd176, {%r395, %r394};
	fma.rn.f32 	%f1123, %f98, %f1122, %f1120;
	ld.shared.f32 	%f1124, [%r67+5560];
	fma.rn.f32 	%f1125, %f101, %f1124, %f1123;
	ld.shared.v2.f32 	{%f1126, %f1127}, [%r67+5560];
	mov.b32 	%r396, %f1127;
	mov.b64 	%rd177, {%r397, %r396};
	fma.rn.f32 	%f1128, %f105, %f1127, %f1125;
	ld.shared.f32 	%f1129, [%r67+5568];
	fma.rn.f32 	%f1130, %f108, %f1129, %f1128;
	ld.shared.v2.f32 	{%f1131, %f1132}, [%r67+5568];
	mov.b32 	%r398, %f1132;
	mov.b64 	%rd178, {%r399, %r398};
	fma.rn.f32 	%f1133, %f112, %f1132, %f1130;
	ld.shared.f32 	%f1134, [%r67+5576];
	fma.rn.f32 	%f1135, %f115, %f1134, %f1133;
	ld.shared.v2.f32 	{%f1136, %f1137}, [%r67+5576];
	fma.rn.f32 	%f1138, %f119, %f1137, %f1135;
	ld.shared.f32 	%f1139, [%r67+5584];
	fma.rn.f32 	%f1140, %f122, %f1139, %f1138;
	ld.shared.v2.f32 	{%f1141, %f1142}, [%r67+5584];
	mov.b32 	%r400, %f1142;
	mov.b64 	%rd179, {%r401, %r400};
	fma.rn.f32 	%f1143, %f126, %f1142, %f1140;
	ld.shared.f32 	%f1144, [%r67+5592];
	fma.rn.f32 	%f1145, %f129, %f1144, %f1143;
	ld.shared.v2.f32 	{%f1146, %f1147}, [%r67+5592];
	mov.b32 	%r402, %f1147;
	mov.b64 	%rd180, {%r403, %r402};
	fma.rn.f32 	%f1148, %f133, %f1147, %f1145;
	ld.shared.f32 	%f1149, [%r67+5600];
	fma.rn.f32 	%f1150, %f136, %f1149, %f1148;
	ld.shared.v2.f32 	{%f1151, %f1152}, [%r67+5600];
	mov.b32 	%r404, %f1152;
	mov.b64 	%rd181, {%r405, %r404};
	fma.rn.f32 	%f1153, %f140, %f1152, %f1150;
	ld.shared.f32 	%f1154, [%r67+5608];
	fma.rn.f32 	%f1155, %f143, %f1154, %f1153;
	ld.shared.v2.f32 	{%f1156, %f1157}, [%r67+5608];
	fma.rn.f32 	%f1158, %f147, %f1157, %f1155;
	ld.shared.f32 	%f1159, [%r67+5616];
	fma.rn.f32 	%f1160, %f150, %f1159, %f1158;
	ld.shared.v2.f32 	{%f1161, %f1162}, [%r67+5616];
	mov.b32 	%r406, %f1162;
	mov.b64 	%rd182, {%r407, %r406};
	fma.rn.f32 	%f1163, %f154, %f1162, %f1160;
	ld.shared.f32 	%f1164, [%r67+5624];
	fma.rn.f32 	%f1165, %f157, %f1164, %f1163;
	ld.shared.v2.f32 	{%f1166, %f1167}, [%r67+5624];
	mov.b32 	%r408, %f1167;
	mov.b64 	%rd183, {%r409, %r408};
	fma.rn.f32 	%f1168, %f161, %f1167, %f1165;
	ld.shared.f32 	%f1169, [%r67+5632];
	fma.rn.f32 	%f1170, %f164, %f1169, %f1168;
	ld.shared.v2.f32 	{%f1171, %f1172}, [%r67+5632];
	mov.b32 	%r410, %f1172;
	mov.b64 	%rd184, {%r411, %r410};
	fma.rn.f32 	%f1173, %f168, %f1172, %f1170;
	ld.shared.f32 	%f1174, [%r67+5640];
	fma.rn.f32 	%f1175, %f171, %f1174, %f1173;
	ld.shared.v2.f32 	{%f1176, %f1177}, [%r67+5640];
	fma.rn.f32 	%f1178, %f175, %f1177, %f1175;
	ld.shared.f32 	%f1179, [%r67+5648];
	fma.rn.f32 	%f1180, %f178, %f1179, %f1178;
	ld.shared.v2.f32 	{%f1181, %f1182}, [%r67+5648];
	mov.b32 	%r412, %f1182;
	mov.b64 	%rd185, {%r413, %r412};
	fma.rn.f32 	%f1183, %f182, %f1182, %f1180;
	ld.shared.f32 	%f1184, [%r67+5656];
	fma.rn.f32 	%f1185, %f185, %f1184, %f1183;
	ld.shared.v2.f32 	{%f1186, %f1187}, [%r67+5656];
	mov.b32 	%r414, %f1187;
	mov.b64 	%rd186, {%r415, %r414};
	fma.rn.f32 	%f1188, %f189, %f1187, %f1185;
	ld.shared.f32 	%f1189, [%r67+5664];
	fma.rn.f32 	%f1190, %f192, %f1189, %f1188;
	ld.shared.v2.f32 	{%f1191, %f1192}, [%r67+5664];
	mov.b32 	%r416, %f1192;
	mov.b64 	%rd187, {%r417, %r416};
	fma.rn.f32 	%f1193, %f196, %f1192, %f1190;
	ld.shared.f32 	%f1194, [%r67+5672];
	fma.rn.f32 	%f1195, %f199, %f1194, %f1193;
	ld.shared.v2.f32 	{%f1196, %f1197}, [%r67+5672];
	fma.rn.f32 	%f1198, %f203, %f1197, %f1195;
	ld.shared.f32 	%f1199, [%r67+5680];
	fma.rn.f32 	%f1200, %f206, %f1199, %f1198;
	ld.shared.v2.f32 	{%f1201, %f1202}, [%r67+5680];
	mov.b32 	%r418, %f1202;
	mov.b64 	%rd188, {%r419, %r418};
	fma.rn.f32 	%f1203, %f210, %f1202, %f1200;
	ld.shared.f32 	%f1204, [%r67+5688];
	fma.rn.f32 	%f1205, %f213, %f1204, %f1203;
	ld.shared.v2.f32 	{%f1206, %f1207}, [%r67+5688];
	mov.b32 	%r420, %f1207;
	mov.b64 	%rd189, {%r421, %r420};
	fma.rn.f32 	%f1208, %f217, %f1207, %f1205;
	ld.shared.f32 	%f1209, [%r67+5696];
	fma.rn.f32 	%f1210, %f220, %f1209, %f1208;
	ld.shared.v2.f32 	{%f1211, %f1212}, [%r67+5696];
	mov.b32 	%r422, %f1212;
	mov.b64 	%rd190, {%r423, %r422};
	fma.rn.f32 	%f1213, %f224, %f1212, %f1210;
	ld.shared.f32 	%f1214, [%r67+5704];
	fma.rn.f32 	%f1215, %f227, %f1214, %f1213;
	ld.shared.v2.f32 	{%f1216, %f1217}, [%r67+5704];
	fma.rn.f32 	%f1218, %f231, %f1217, %f1215;
	ld.shared.f32 	%f1219, [%r67+5712];
	fma.rn.f32 	%f1220, %f234, %f1219, %f1218;
	ld.shared.v2.f32 	{%f1221, %f1222}, [%r67+5712];
	mov.b32 	%r424, %f1222;
	mov.b64 	%rd191, {%r425, %r424};
	fma.rn.f32 	%f1223, %f238, %f1222, %f1220;
	ld.shared.f32 	%f1224, [%r67+5720];
	fma.rn.f32 	%f1225, %f241, %f1224, %f1223;
	ld.shared.v2.f32 	{%f1226, %f1227}, [%r67+5720];
	mov.b32 	%r426, %f1227;
	mov.b64 	%rd192, {%r427, %r426};
	fma.rn.f32 	%f1228, %f245, %f1227, %f1225;
	ld.shared.f32 	%f1229, [%r67+5728];
	fma.rn.f32 	%f1230, %f248, %f1229, %f1228;
	ld.shared.v2.f32 	{%f1231, %f1232}, [%r67+5728];
	mov.b32 	%r428, %f1232;
	mov.b64 	%rd193, {%r429, %r428};
	fma.rn.f32 	%f1233, %f252, %f1232, %f1230;
	ld.shared.f32 	%f1234, [%r67+5736];
	fma.rn.f32 	%f1235, %f255, %f1234, %f1233;
	ld.shared.v2.f32 	{%f1236, %f1237}, [%r67+5736];
	fma.rn.f32 	%f1238, %f259, %f1237, %f1235;
	ld.shared.f32 	%f1239, [%r67+5744];
	fma.rn.f32 	%f1240, %f262, %f1239, %f1238;
	ld.shared.v2.f32 	{%f1241, %f1242}, [%r67+5744];
	mov.b32 	%r430, %f1242;
	mov.b64 	%rd194, {%r431, %r430};
	fma.rn.f32 	%f1243, %f266, %f1242, %f1240;
	ld.shared.f32 	%f1244, [%r67+5752];
	fma.rn.f32 	%f1245, %f269, %f1244, %f1243;
	ld.shared.v2.f32 	{%f1246, %f1247}, [%r67+5752];
	mov.b32 	%r432, %f1247;
	mov.b64 	%rd195, {%r433, %r432};
	fma.rn.f32 	%f1248, %f273, %f1247, %f1245;
	ld.shared.f32 	%f1249, [%r67+5760];
	fma.rn.f32 	%f1250, %f276, %f1249, %f1248;
	ld.shared.v2.f32 	{%f1251, %f1252}, [%r67+5760];
	mov.b32 	%r434, %f1252;
	mov.b64 	%rd196, {%r435, %r434};
	fma.rn.f32 	%f1253, %f280, %f1252, %f1250;
	ld.shared.f32 	%f1254, [%r67+5768];
	fma.rn.f32 	%f1255, %f283, %f1254, %f1253;
	ld.shared.v2.f32 	{%f1256, %f1257}, [%r67+5768];
	fma.rn.f32 	%f1258, %f287, %f1257, %f1255;
	ld.shared.f32 	%f1259, [%r67+5776];
	fma.rn.f32 	%f1260, %f290, %f1259, %f1258;
	ld.shared.v2.f32 	{%f1261, %f1262}, [%r67+5776];
	mov.b32 	%r436, %f1262;
	mov.b64 	%rd197, {%r437, %r436};
	fma.rn.f32 	%f1263, %f294, %f1262, %f1260;
	ld.shared.f32 	%f1264, [%r67+5784];
	fma.rn.f32 	%f1265, %f297, %f1264, %f1263;
	ld.shared.v2.f32 	{%f1266, %f1267}, [%r67+5784];
	mov.b32 	%r438, %f1267;
	mov.b64 	%rd198, {%r439, %r438};
	fma.rn.f32 	%f1268, %f301, %f1267, %f1265;
	ld.shared.f32 	%f1269, [%r67+5792];
	fma.rn.f32 	%f1270, %f304, %f1269, %f1268;
	ld.shared.v2.f32 	{%f1271, %f1272}, [%r67+5792];
	mov.b32 	%r440, %f1272;
	mov.b64 	%rd199, {%r441, %r440};
	fma.rn.f32 	%f1273, %f308, %f1272, %f1270;
	ld.shared.f32 	%f1274, [%r67+5800];
	fma.rn.f32 	%f1275, %f311, %f1274, %f1273;
	ld.shared.v2.f32 	{%f1276, %f1277}, [%r67+5800];
	fma.rn.f32 	%f1278, %f315, %f1277, %f1275;
	ld.shared.f32 	%f1279, [%r67+5808];
	fma.rn.f32 	%f1280, %f318, %f1279, %f1278;
	ld.shared.v2.f32 	{%f1281, %f1282}, [%r67+5808];
	mov.b32 	%r442, %f1282;
	mov.b64 	%rd200, {%r443, %r442};
	fma.rn.f32 	%f1283, %f322, %f1282, %f1280;
	ld.shared.f32 	%f1284, [%r67+5816];
	fma.rn.f32 	%f1285, %f325, %f1284, %f1283;
	ld.shared.v2.f32 	{%f1286, %f1287}, [%r67+5816];
	mov.b32 	%r444, %f1287;
	mov.b64 	%rd201, {%r445, %r444};
	fma.rn.f32 	%f1288, %f329, %f1287, %f1285;
	ld.shared.f32 	%f1289, [%r67+5824];
	fma.rn.f32 	%f1290, %f332, %f1289, %f1288;
	ld.shared.v2.f32 	{%f1291, %f1292}, [%r67+5824];
	mov.b32 	%r446, %f1292;
	mov.b64 	%rd202, {%r447, %r446};
	fma.rn.f32 	%f1293, %f336, %f1292, %f1290;
	ld.shared.f32 	%f1294, [%r67+5832];
	fma.rn.f32 	%f1295, %f339, %f1294, %f1293;
	ld.shared.v2.f32 	{%f1296, %f1297}, [%r67+5832];
	fma.rn.f32 	%f1298, %f343, %f1297, %f1295;
	ld.shared.f32 	%f1299, [%r67+5840];
	fma.rn.f32 	%f1300, %f346, %f1299, %f1298;
	ld.shared.v2.f32 	{%f1301, %f1302}, [%r67+5840];
	mov.b32 	%r448, %f1302;
	mov.b64 	%rd203, {%r449, %r448};
	fma.rn.f32 	%f1303, %f350, %f1302, %f1300;
	ld.shared.f32 	%f1304, [%r67+5848];
	fma.rn.f32 	%f1305, %f353, %f1304, %f1303;
	ld.shared.v2.f32 	{%f1306, %f1307}, [%r67+5848];
	mov.b32 	%r450, %f1307;
	mov.b64 	%rd204, {%r451, %r450};
	fma.rn.f32 	%f1308, %f357, %f1307, %f1305;
	ld.shared.f32 	%f1309, [%r67+5856];
	fma.rn.f32 	%f1310, %f360, %f1309, %f1308;
	ld.shared.v2.f32 	{%f1311, %f1312}, [%r67+5856];
	mov.b32 	%r452, %f1312;
	mov.b64 	%rd205, {%r453, %r452};
	fma.rn.f32 	%f1313, %f364, %f1312, %f1310;
	ld.shared.f32 	%f1314, [%r67+5864];
	fma.rn.f32 	%f1315, %f367, %f1314, %f1313;
	ld.shared.v2.f32 	{%f1316, %f1317}, [%r67+5864];
	fma.rn.f32 	%f1318, %f371, %f1317, %f1315;
	ld.shared.f32 	%f1319, [%r67+5872];
	fma.rn.f32 	%f1320, %f374, %f1319, %f1318;
	ld.shared.v2.f32 	{%f1321, %f1322}, [%r67+5872];
	mov.b32 	%r454, %f1322;
	mov.b64 	%rd206, {%r455, %r454};
	fma.rn.f32 	%f1323, %f378, %f1322, %f1320;
	ld.shared.f32 	%f1324, [%r67+5880];
	fma.rn.f32 	%f1325, %f381, %f1324, %f1323;
	ld.shared.v2.f32 	{%f1326, %f1327}, [%r67+5880];
	mov.b32 	%r456, %f1327;
	mov.b64 	%rd207, {%r457, %r456};
	fma.rn.f32 	%f1328, %f385, %f1327, %f1325;
	ld.shared.f32 	%f1329, [%r67+5888];
	fma.rn.f32 	%f1330, %f388, %f1329, %f1328;
	ld.shared.v2.f32 	{%f1331, %f1332}, [%r67+5888];
	mov.b32 	%r458, %f1332;
	mov.b64 	%rd208, {%r459, %r458};
	fma.rn.f32 	%f1333, %f392, %f1332, %f1330;
	ld.shared.f32 	%f1334, [%r67+5896];
	fma.rn.f32 	%f1335, %f395, %f1334, %f1333;
	ld.shared.v2.f32 	{%f1336, %f1337}, [%r67+5896];
	mov.b32 	%r460, %f1337;
	mov.b64 	%rd209, {%r461, %r460};
	fma.rn.f32 	%f1338, %f399, %f1337, %f1335;
	ld.shared.f32 	%f1339, [%r67+5904];
	fma.rn.f32 	%f1340, %f402, %f1339, %f1338;
	ld.shared.v2.f32 	{%f1341, %f1342}, [%r67+5904];
	fma.rn.f32 	%f1343, %f406, %f1342, %f1340;
	ld.shared.f32 	%f1344, [%r67+5912];
	fma.rn.f32 	%f1345, %f409, %f1344, %f1343;
	ld.shared.v2.f32 	{%f1346, %f1347}, [%r67+5912];
	mov.b32 	%r462, %f1347;
	mov.b64 	%rd210, {%r463, %r462};
	fma.rn.f32 	%f1348, %f413, %f1347, %f1345;
	ld.shared.f32 	%f1349, [%r67+5920];
	fma.rn.f32 	%f1350, %f416, %f1349, %f1348;
	ld.shared.v2.f32 	{%f1351, %f1352}, [%r67+5920];
	mov.b32 	%r464, %f1352;
	mov.b64 	%rd211, {%r465, %r464};
	fma.rn.f32 	%f1353, %f420, %f1352, %f1350;
	ld.shared.f32 	%f1354, [%r67+5928];
	fma.rn.f32 	%f1355, %f423, %f1354, %f1353;
	ld.shared.v2.f32 	{%f1356, %f1357}, [%r67+5928];
	mov.b32 	%r466, %f1357;
	mov.b64 	%rd212, {%r467, %r466};
	fma.rn.f32 	%f1358, %f427, %f1357, %f1355;
	ld.shared.f32 	%f1359, [%r67+5936];
	fma.rn.f32 	%f1360, %f430, %f1359, %f1358;
	ld.shared.v2.f32 	{%f1361, %f1362}, [%r67+5936];
	fma.rn.f32 	%f1363, %f434, %f1362, %f1360;
	ld.shared.f32 	%f1364, [%r67+5944];
	fma.rn.f32 	%f1365, %f437, %f1364, %f1363;
	ld.shared.v2.f32 	{%f1366, %f1367}, [%r67+5944];
	mov.b32 	%r468, %f1367;
	mov.b64 	%rd213, {%r469, %r468};
	fma.rn.f32 	%f1368, %f441, %f1367, %f1365;
	ld.shared.f32 	%f1369, [%r67+5952];
	fma.rn.f32 	%f1370, %f444, %f1369, %f1368;
	ld.shared.v2.f32 	{%f1371, %f1372}, [%r67+5952];
	mov.b32 	%r470, %f1372;
	mov.b64 	%rd214, {%r471, %r470};
	fma.rn.f32 	%f1373, %f448, %f1372, %f1370;
	ld.shared.f32 	%f1374, [%r67+5960];
	fma.rn.f32 	%f1375, %f451, %f1374, %f1373;
	ld.shared.v2.f32 	{%f1376, %f1377}, [%r67+5960];
	mov.b32 	%r472, %f1377;
	mov.b64 	%rd215, {%r473, %r472};
	fma.rn.f32 	%f1378, %f455, %f1377, %f1375;
	ld.shared.f32 	%f1379, [%r67+5968];
	fma.rn.f32 	%f1380, %f458, %f1379, %f1378;
	ld.shared.v2.f32 	{%f1381, %f1382}, [%r67+5968];
	fma.rn.f32 	%f1383, %f462, %f1382, %f1380;
	ld.shared.f32 	%f1384, [%r67+5976];
	fma.rn.f32 	%f1385, %f465, %f1384, %f1383;
	ld.shared.v2.f32 	{%f1386, %f1387}, [%r67+5976];
	mov.b32 	%r474, %f1387;
	mov.b64 	%rd216, {%r475, %r474};
	fma.rn.f32 	%f1388, %f469, %f1387, %f1385;
	ld.shared.f32 	%f1389, [%r67+5984];
	fma.rn.f32 	%f1390, %f472, %f1389, %f1388;
	ld.shared.v2.f32 	{%f1391, %f1392}, [%r67+5984];
	mov.b32 	%r476, %f1392;
	mov.b64 	%rd217, {%r477, %r476};
	fma.rn.f32 	%f1393, %f476, %f1392, %f1390;
	ld.shared.f32 	%f1394, [%r67+5992];
	fma.rn.f32 	%f1395, %f479, %f1394, %f1393;
	ld.shared.v2.f32 	{%f1396, %f1397}, [%r67+5992];
	mov.b32 	%r478, %f1397;
	mov.b64 	%rd218, {%r479, %r478};
	fma.rn.f32 	%f1398, %f483, %f1397, %f1395;
	ld.shared.f32 	%f1399, [%r67+6000];
	fma.rn.f32 	%f1400, %f486, %f1399, %f1398;
	ld.shared.v2.f32 	{%f1401, %f1402}, [%r67+6000];
	fma.rn.f32 	%f1403, %f490, %f1402, %f1400;
	ld.shared.f32 	%f1404, [%r67+6008];
	fma.rn.f32 	%f1405, %f493, %f1404, %f1403;
	ld.shared.v2.f32 	{%f1406, %f1407}, [%r67+6008];
	mov.b32 	%r480, %f1407;
	mov.b64 	%rd219, {%r481, %r480};
	fma.rn.f32 	%f1408, %f497, %f1407, %f1405;
	ld.shared.f32 	%f1409, [%r67+6016];
	fma.rn.f32 	%f1410, %f500, %f1409, %f1408;
	ld.shared.v2.f32 	{%f1411, %f1412}, [%r67+6016];
	mov.b32 	%r482, %f1412;
	mov.b64 	%rd220, {%r483, %r482};
	fma.rn.f32 	%f1413, %f504, %f1412, %f1410;
	ld.shared.f32 	%f1414, [%r67+6024];
	fma.rn.f32 	%f1415, %f507, %f1414, %f1413;
	ld.shared.v2.f32 	{%f1416, %f1417}, [%r67+6024];
	mov.b32 	%r484, %f1417;
	mov.b64 	%rd221, {%r485, %r484};
	fma.rn.f32 	%f4305, %f511, %f1417, %f1415;
	fma.rn.f32 	%f1418, %f129, %f92, %f4304;
	fma.rn.f32 	%f1419, %f133, %f96, %f1418;
	fma.rn.f32 	%f1420, %f136, %f99, %f1419;
	fma.rn.f32 	%f1421, %f140, %f103, %f1420;
	fma.rn.f32 	%f1422, %f143, %f106, %f1421;
	fma.rn.f32 	%f1423, %f147, %f110, %f1422;
	fma.rn.f32 	%f1424, %f150, %f113, %f1423;
	fma.rn.f32 	%f1425, %f154, %f117, %f1424;
	fma.rn.f32 	%f1426, %f157, %f120, %f1425;
	fma.rn.f32 	%f1427, %f161, %f124, %f1426;
	fma.rn.f32 	%f1428, %f164, %f127, %f1427;
	fma.rn.f32 	%f1429, %f168, %f131, %f1428;
	fma.rn.f32 	%f1430, %f171, %f134, %f1429;
	fma.rn.f32 	%f1431, %f175, %f138, %f1430;
	fma.rn.f32 	%f1432, %f178, %f141, %f1431;
	fma.rn.f32 	%f1433, %f182, %f145, %f1432;
	fma.rn.f32 	%f1434, %f185, %f148, %f1433;
	fma.rn.f32 	%f1435, %f189, %f152, %f1434;
	fma.rn.f32 	%f1436, %f192, %f155, %f1435;
	fma.rn.f32 	%f1437, %f196, %f159, %f1436;
	fma.rn.f32 	%f1438, %f199, %f162, %f1437;
	fma.rn.f32 	%f1439, %f203, %f166, %f1438;
	fma.rn.f32 	%f1440, %f206, %f169, %f1439;
	fma.rn.f32 	%f1441, %f210, %f173, %f1440;
	fma.rn.f32 	%f1442, %f213, %f176, %f1441;
	fma.rn.f32 	%f1443, %f217, %f180, %f1442;
	fma.rn.f32 	%f1444, %f220, %f183, %f1443;
	fma.rn.f32 	%f1445, %f224, %f187, %f1444;
	fma.rn.f32 	%f1446, %f227, %f190, %f1445;
	fma.rn.f32 	%f1447, %f231, %f194, %f1446;
	fma.rn.f32 	%f1448, %f234, %f197, %f1447;
	fma.rn.f32 	%f1449, %f238, %f201, %f1448;
	fma.rn.f32 	%f1450, %f241, %f204, %f1449;
	fma.rn.f32 	%f1451, %f245, %f208, %f1450;
	fma.rn.f32 	%f1452, %f248, %f211, %f1451;
	fma.rn.f32 	%f1453, %f252, %f215, %f1452;
	fma.rn.f32 	%f1454, %f255, %f218, %f1453;
	fma.rn.f32 	%f1455, %f259, %f222, %f1454;
	fma.rn.f32 	%f1456, %f262, %f225, %f1455;
	fma.rn.f32 	%f1457, %f266, %f229, %f1456;
	fma.rn.f32 	%f1458, %f269, %f232, %f1457;
	fma.rn.f32 	%f1459, %f273, %f236, %f1458;
	fma.rn.f32 	%f1460, %f276, %f239, %f1459;
	fma.rn.f32 	%f1461, %f280, %f243, %f1460;
	fma.rn.f32 	%f1462, %f283, %f246, %f1461;
	fma.rn.f32 	%f1463, %f287, %f250, %f1462;
	fma.rn.f32 	%f1464, %f290, %f253, %f1463;
	fma.rn.f32 	%f1465, %f294, %f257, %f1464;
	fma.rn.f32 	%f1466, %f297, %f260, %f1465;
	fma.rn.f32 	%f1467, %f301, %f264, %f1466;
	fma.rn.f32 	%f1468, %f304, %f267, %f1467;
	fma.rn.f32 	%f1469, %f308, %f271, %f1468;
	fma.rn.f32 	%f1470, %f311, %f274, %f1469;
	fma.rn.f32 	%f1471, %f315, %f278, %f1470;
	fma.rn.f32 	%f1472, %f318, %f281, %f1471;
	fma.rn.f32 	%f1473, %f322, %f285, %f1472;
	fma.rn.f32 	%f1474, %f325, %f288, %f1473;
	fma.rn.f32 	%f1475, %f329, %f292, %f1474;
	fma.rn.f32 	%f1476, %f332, %f295, %f1475;
	fma.rn.f32 	%f1477, %f336, %f299, %f1476;
	fma.rn.f32 	%f1478, %f339, %f302, %f1477;
	fma.rn.f32 	%f1479, %f343, %f306, %f1478;
	fma.rn.f32 	%f1480, %f346, %f309, %f1479;
	fma.rn.f32 	%f1481, %f350, %f313, %f1480;
	fma.rn.f32 	%f1482, %f353, %f316, %f1481;
	fma.rn.f32 	%f1483, %f357, %f320, %f1482;
	fma.rn.f32 	%f1484, %f360, %f323, %f1483;
	fma.rn.f32 	%f1485, %f364, %f327, %f1484;
	fma.rn.f32 	%f1486, %f367, %f330, %f1485;
	fma.rn.f32 	%f1487, %f371, %f334, %f1486;
	fma.rn.f32 	%f1488, %f374, %f337, %f1487;
	fma.rn.f32 	%f1489, %f378, %f341, %f1488;
	fma.rn.f32 	%f1490, %f381, %f344, %f1489;
	fma.rn.f32 	%f1491, %f385, %f348, %f1490;
	fma.rn.f32 	%f1492, %f388, %f351, %f1491;
	fma.rn.f32 	%f1493, %f392, %f355, %f1492;
	fma.rn.f32 	%f1494, %f395, %f358, %f1493;
	fma.rn.f32 	%f1495, %f399, %f362, %f1494;
	fma.rn.f32 	%f1496, %f402, %f365, %f1495;
	fma.rn.f32 	%f1497, %f406, %f369, %f1496;
	fma.rn.f32 	%f1498, %f409, %f372, %f1497;
	fma.rn.f32 	%f1499, %f413, %f376, %f1498;
	fma.rn.f32 	%f1500, %f416, %f379, %f1499;
	fma.rn.f32 	%f1501, %f420, %f383, %f1500;
	fma.rn.f32 	%f1502, %f423, %f386, %f1501;
	fma.rn.f32 	%f1503, %f427, %f390, %f1502;
	fma.rn.f32 	%f1504, %f430, %f393, %f1503;
	fma.rn.f32 	%f1505, %f434, %f397, %f1504;
	fma.rn.f32 	%f1506, %f437, %f400, %f1505;
	fma.rn.f32 	%f1507, %f441, %f404, %f1506;
	fma.rn.f32 	%f1508, %f444, %f407, %f1507;
	fma.rn.f32 	%f1509, %f448, %f411, %f1508;
	fma.rn.f32 	%f1510, %f451, %f414, %f1509;
	fma.rn.f32 	%f1511, %f455, %f418, %f1510;
	fma.rn.f32 	%f1512, %f458, %f421, %f1511;
	fma.rn.f32 	%f1513, %f462, %f425, %f1512;
	fma.rn.f32 	%f1514, %f465, %f428, %f1513;
	fma.rn.f32 	%f1515, %f469, %f432, %f1514;
	fma.rn.f32 	%f1516, %f472, %f435, %f1515;
	fma.rn.f32 	%f1517, %f476, %f439, %f1516;
	fma.rn.f32 	%f1518, %f479, %f442, %f1517;
	fma.rn.f32 	%f1519, %f483, %f446, %f1518;
	fma.rn.f32 	%f1520, %f486, %f449, %f1519;
	fma.rn.f32 	%f1521, %f490, %f453, %f1520;
	fma.rn.f32 	%f1522, %f493, %f456, %f1521;
	fma.rn.f32 	%f1523, %f497, %f460, %f1522;
	fma.rn.f32 	%f1524, %f500, %f463, %f1523;
	fma.rn.f32 	%f1525, %f504, %f467, %f1524;
	fma.rn.f32 	%f1526, %f507, %f470, %f1525;
	fma.rn.f32 	%f1527, %f511, %f474, %f1526;
	ld.shared.f32 	%f1528, [%r66+1936];
	fma.rn.f32 	%f1529, %f1528, %f477, %f1527;
	ld.shared.f32 	%f1530, [%r66+1940];
	fma.rn.f32 	%f1531, %f1530, %f481, %f1529;
	ld.shared.f32 	%f1532, [%r66+1944];
	fma.rn.f32 	%f1533, %f1532, %f484, %f1531;
	ld.shared.f32 	%f1534, [%r66+1948];
	fma.rn.f32 	%f1535, %f1534, %f488, %f1533;
	ld.shared.f32 	%f1536, [%r66+1952];
	fma.rn.f32 	%f1537, %f1536, %f491, %f1535;
	ld.shared.f32 	%f1538, [%r66+1956];
	fma.rn.f32 	%f1539, %f1538, %f495, %f1537;
	ld.shared.f32 	%f1540, [%r66+1960];
	fma.rn.f32 	%f1541, %f1540, %f498, %f1539;
	ld.shared.f32 	%f1542, [%r66+1964];
	fma.rn.f32 	%f1543, %f1542, %f502, %f1541;
	ld.shared.f32 	%f1544, [%r66+1968];
	fma.rn.f32 	%f1545, %f1544, %f505, %f1543;
	ld.shared.f32 	%f1546, [%r66+1972];
	fma.rn.f32 	%f1547, %f1546, %f509, %f1545;
	ld.shared.f32 	%f1548, [%r66+1976];
	fma.rn.f32 	%f4304, %f1548, %f512, %f1547;
	fma.rn.f32 	%f1549, %f129, %f514, %f4303;
	fma.rn.f32 	%f1550, %f133, %f516, %f1549;
	fma.rn.f32 	%f1551, %f136, %f519, %f1550;
	fma.rn.f32 	%f1552, %f140, %f521, %f1551;
	fma.rn.f32 	%f1553, %f143, %f524, %f1552;
	fma.rn.f32 	%f1554, %f147, %f526, %f1553;
	fma.rn.f32 	%f1555, %f150, %f529, %f1554;
	fma.rn.f32 	%f1556, %f154, %f531, %f1555;
	fma.rn.f32 	%f1557, %f157, %f534, %f1556;
	fma.rn.f32 	%f1558, %f161, %f536, %f1557;
	fma.rn.f32 	%f1559, %f164, %f539, %f1558;
	fma.rn.f32 	%f1560, %f168, %f541, %f1559;
	fma.rn.f32 	%f1561, %f171, %f544, %f1560;
	fma.rn.f32 	%f1562, %f175, %f546, %f1561;
	fma.rn.f32 	%f1563, %f178, %f549, %f1562;
	fma.rn.f32 	%f1564, %f182, %f551, %f1563;
	fma.rn.f32 	%f1565, %f185, %f554, %f1564;
	fma.rn.f32 	%f1566, %f189, %f556, %f1565;
	fma.rn.f32 	%f1567, %f192, %f559, %f1566;
	fma.rn.f32 	%f1568, %f196, %f561, %f1567;
	fma.rn.f32 	%f1569, %f199, %f564, %f1568;
	fma.rn.f32 	%f1570, %f203, %f566, %f1569;
	fma.rn.f32 	%f1571, %f206, %f569, %f1570;
	fma.rn.f32 	%f1572, %f210, %f571, %f1571;
	fma.rn.f32 	%f1573, %f213, %f574, %f1572;
	fma.rn.f32 	%f1574, %f217, %f576, %f1573;
	fma.rn.f32 	%f1575, %f220, %f579, %f1574;
	fma.rn.f32 	%f1576, %f224, %f581, %f1575;
	fma.rn.f32 	%f1577, %f227, %f584, %f1576;
	fma.rn.f32 	%f1578, %f231, %f586, %f1577;
	fma.rn.f32 	%f1579, %f234, %f589, %f1578;
	fma.rn.f32 	%f1580, %f238, %f591, %f1579;
	fma.rn.f32 	%f1581, %f241, %f594, %f1580;
	fma.rn.f32 	%f1582, %f245, %f596, %f1581;
	fma.rn.f32 	%f1583, %f248, %f599, %f1582;
	fma.rn.f32 	%f1584, %f252, %f601, %f1583;
	fma.rn.f32 	%f1585, %f255, %f604, %f1584;
	fma.rn.f32 	%f1586, %f259, %f606, %f1585;
	fma.rn.f32 	%f1587, %f262, %f609, %f1586;
	fma.rn.f32 	%f1588, %f266, %f611, %f1587;
	fma.rn.f32 	%f1589, %f269, %f614, %f1588;
	fma.rn.f32 	%f1590, %f273, %f616, %f1589;
	fma.rn.f32 	%f1591, %f276, %f619, %f1590;
	fma.rn.f32 	%f1592, %f280, %f621, %f1591;
	fma.rn.f32 	%f1593, %f283, %f624, %f1592;
	fma.rn.f32 	%f1594, %f287, %f626, %f1593;
	fma.rn.f32 	%f1595, %f290, %f629, %f1594;
	fma.rn.f32 	%f1596, %f294, %f631, %f1595;
	fma.rn.f32 	%f1597, %f297, %f634, %f1596;
	fma.rn.f32 	%f1598, %f301, %f636, %f1597;
	fma.rn.f32 	%f1599, %f304, %f639, %f1598;
	fma.rn.f32 	%f1600, %f308, %f641, %f1599;
	fma.rn.f32 	%f1601, %f311, %f644, %f1600;
	fma.rn.f32 	%f1602, %f315, %f646, %f1601;
	fma.rn.f32 	%f1603, %f318, %f649, %f1602;
	fma.rn.f32 	%f1604, %f322, %f651, %f1603;
	fma.rn.f32 	%f1605, %f325, %f654, %f1604;
	fma.rn.f32 	%f1606, %f329, %f656, %f1605;
	fma.rn.f32 	%f1607, %f332, %f659, %f1606;
	fma.rn.f32 	%f1608, %f336, %f661, %f1607;
	fma.rn.f32 	%f1609, %f339, %f664, %f1608;
	fma.rn.f32 	%f1610, %f343, %f666, %f1609;
	fma.rn.f32 	%f1611, %f346, %f669, %f1610;
	fma.rn.f32 	%f1612, %f350, %f671, %f1611;
	fma.rn.f32 	%f1613, %f353, %f674, %f1612;
	fma.rn.f32 	%f1614, %f357, %f676, %f1613;
	fma.rn.f32 	%f1615, %f360, %f679, %f1614;
	fma.rn.f32 	%f1616, %f364, %f681, %f1615;
	fma.rn.f32 	%f1617, %f367, %f684, %f1616;
	fma.rn.f32 	%f1618, %f371, %f686, %f1617;
	fma.rn.f32 	%f1619, %f374, %f689, %f1618;
	fma.rn.f32 	%f1620, %f378, %f691, %f1619;
	fma.rn.f32 	%f1621, %f381, %f694, %f1620;
	fma.rn.f32 	%f1622, %f385, %f696, %f1621;
	fma.rn.f32 	%f1623, %f388, %f699, %f1622;
	fma.rn.f32 	%f1624, %f392, %f701, %f1623;
	fma.rn.f32 	%f1625, %f395, %f704, %f1624;
	fma.rn.f32 	%f1626, %f399, %f706, %f1625;
	fma.rn.f32 	%f1627, %f402, %f709, %f1626;
	fma.rn.f32 	%f1628, %f406, %f711, %f1627;
	fma.rn.f32 	%f1629, %f409, %f714, %f1628;
	fma.rn.f32 	%f1630, %f413, %f716, %f1629;
	fma.rn.f32 	%f1631, %f416, %f719, %f1630;
	fma.rn.f32 	%f1632, %f420, %f721, %f1631;
	fma.rn.f32 	%f1633, %f423, %f724, %f1632;
	fma.rn.f32 	%f1634, %f427, %f726, %f1633;
	fma.rn.f32 	%f1635, %f430, %f729, %f1634;
	fma.rn.f32 	%f1636, %f434, %f731, %f1635;
	fma.rn.f32 	%f1637, %f437, %f734, %f1636;
	fma.rn.f32 	%f1638, %f441, %f736, %f1637;
	fma.rn.f32 	%f1639, %f444, %f739, %f1638;
	fma.rn.f32 	%f1640, %f448, %f741, %f1639;
	fma.rn.f32 	%f1641, %f451, %f744, %f1640;
	fma.rn.f32 	%f1642, %f455, %f746, %f1641;
	fma.rn.f32 	%f1643, %f458, %f749, %f1642;
	fma.rn.f32 	%f1644, %f462, %f751, %f1643;
	fma.rn.f32 	%f1645, %f465, %f754, %f1644;
	fma.rn.f32 	%f1646, %f469, %f756, %f1645;
	fma.rn.f32 	%f1647, %f472, %f759, %f1646;
	fma.rn.f32 	%f1648, %f476, %f761, %f1647;
	fma.rn.f32 	%f1649, %f479, %f764, %f1648;
	fma.rn.f32 	%f1650, %f483, %f766, %f1649;
	fma.rn.f32 	%f1651, %f486, %f769, %f1650;
	fma.rn.f32 	%f1652, %f490, %f771, %f1651;
	fma.rn.f32 	%f1653, %f493, %f774, %f1652;
	fma.rn.f32 	%f1654, %f497, %f776, %f1653;
	fma.rn.f32 	%f1655, %f500, %f779, %f1654;
	fma.rn.f32 	%f1656, %f504, %f781, %f1655;
	fma.rn.f32 	%f1657, %f507, %f784, %f1656;
	fma.rn.f32 	%f1658, %f511, %f786, %f1657;
	fma.rn.f32 	%f1659, %f1528, %f789, %f1658;
	fma.rn.f32 	%f1660, %f1530, %f791, %f1659;
	fma.rn.f32 	%f1661, %f1532, %f794, %f1660;
	fma.rn.f32 	%f1662, %f1534, %f796, %f1661;
	fma.rn.f32 	%f1663, %f1536, %f799, %f1662;
	fma.rn.f32 	%f1664, %f1538, %f801, %f1663;
	fma.rn.f32 	%f1665, %f1540, %f804, %f1664;
	fma.rn.f32 	%f1666, %f1542, %f806, %f1665;
	fma.rn.f32 	%f1667, %f1544, %f809, %f1666;
	fma.rn.f32 	%f1668, %f1546, %f811, %f1667;
	fma.rn.f32 	%f4303, %f1548, %f814, %f1668;
	fma.rn.f32 	%f1669, %f129, %f815, %f4302;
	fma.rn.f32 	%f1670, %f133, %f818, %f1669;
	fma.rn.f32 	%f1671, %f136, %f820, %f1670;
	fma.rn.f32 	%f1672, %f140, %f823, %f1671;
	fma.rn.f32 	%f1673, %f143, %f825, %f1672;
	fma.rn.f32 	%f1674, %f147, %f828, %f1673;
	fma.rn.f32 	%f1675, %f150, %f830, %f1674;
	fma.rn.f32 	%f1676, %f154, %f833, %f1675;
	fma.rn.f32 	%f1677, %f157, %f835, %f1676;
	fma.rn.f32 	%f1678, %f161, %f838, %f1677;
	fma.rn.f32 	%f1679, %f164, %f840, %f1678;
	fma.rn.f32 	%f1680, %f168, %f843, %f1679;
	fma.rn.f32 	%f1681, %f171, %f845, %f1680;
	fma.rn.f32 	%f1682, %f175, %f848, %f1681;
	fma.rn.f32 	%f1683, %f178, %f850, %f1682;
	fma.rn.f32 	%f1684, %f182, %f853, %f1683;
	fma.rn.f32 	%f1685, %f185, %f855, %f1684;
	fma.rn.f32 	%f1686, %f189, %f858, %f1685;
	fma.rn.f32 	%f1687, %f192, %f860, %f1686;
	fma.rn.f32 	%f1688, %f196, %f863, %f1687;
	fma.rn.f32 	%f1689, %f199, %f865, %f1688;
	fma.rn.f32 	%f1690, %f203, %f868, %f1689;
	fma.rn.f32 	%f1691, %f206, %f870, %f1690;
	fma.rn.f32 	%f1692, %f210, %f873, %f1691;
	fma.rn.f32 	%f1693, %f213, %f875, %f1692;
	fma.rn.f32 	%f1694, %f217, %f878, %f1693;
	fma.rn.f32 	%f1695, %f220, %f880, %f1694;
	fma.rn.f32 	%f1696, %f224, %f883, %f1695;
	fma.rn.f32 	%f1697, %f227, %f885, %f1696;
	fma.rn.f32 	%f1698, %f231, %f888, %f1697;
	fma.rn.f32 	%f1699, %f234, %f890, %f1698;
	fma.rn.f32 	%f1700, %f238, %f893, %f1699;
	fma.rn.f32 	%f1701, %f241, %f895, %f1700;
	fma.rn.f32 	%f1702, %f245, %f898, %f1701;
	fma.rn.f32 	%f1703, %f248, %f900, %f1702;
	fma.rn.f32 	%f1704, %f252, %f903, %f1703;
	fma.rn.f32 	%f1705, %f255, %f905, %f1704;
	fma.rn.f32 	%f1706, %f259, %f908, %f1705;
	fma.rn.f32 	%f1707, %f262, %f910, %f1706;
	fma.rn.f32 	%f1708, %f266, %f913, %f1707;
	fma.rn.f32 	%f1709, %f269, %f915, %f1708;
	fma.rn.f32 	%f1710, %f273, %f918, %f1709;
	fma.rn.f32 	%f1711, %f276, %f920, %f1710;
	fma.rn.f32 	%f1712, %f280, %f923, %f1711;
	fma.rn.f32 	%f1713, %f283, %f925, %f1712;
	fma.rn.f32 	%f1714, %f287, %f928, %f1713;
	fma.rn.f32 	%f1715, %f290, %f930, %f1714;
	fma.rn.f32 	%f1716, %f294, %f933, %f1715;
	fma.rn.f32 	%f1717, %f297, %f935, %f1716;
	fma.rn.f32 	%f1718, %f301, %f938, %f1717;
	fma.rn.f32 	%f1719, %f304, %f940, %f1718;
	fma.rn.f32 	%f1720, %f308, %f943, %f1719;
	fma.rn.f32 	%f1721, %f311, %f945, %f1720;
	fma.rn.f32 	%f1722, %f315, %f948, %f1721;
	fma.rn.f32 	%f1723, %f318, %f950, %f1722;
	fma.rn.f32 	%f1724, %f322, %f953, %f1723;
	fma.rn.f32 	%f1725, %f325, %f955, %f1724;
	fma.rn.f32 	%f1726, %f329, %f958, %f1725;
	fma.rn.f32 	%f1727, %f332, %f960, %f1726;
	fma.rn.f32 	%f1728, %f336, %f963, %f1727;
	fma.rn.f32 	%f1729, %f339, %f965, %f1728;
	fma.rn.f32 	%f1730, %f343, %f968, %f1729;
	fma.rn.f32 	%f1731, %f346, %f970, %f1730;
	fma.rn.f32 	%f1732, %f350, %f973, %f1731;
	fma.rn.f32 	%f1733, %f353, %f975, %f1732;
	fma.rn.f32 	%f1734, %f357, %f978, %f1733;
	fma.rn.f32 	%f1735, %f360, %f980, %f1734;
	fma.rn.f32 	%f1736, %f364, %f983, %f1735;
	fma.rn.f32 	%f1737, %f367, %f985, %f1736;
	fma.rn.f32 	%f1738, %f371, %f988, %f1737;
	fma.rn.f32 	%f1739, %f374, %f990, %f1738;
	fma.rn.f32 	%f1740, %f378, %f993, %f1739;
	fma.rn.f32 	%f1741, %f381, %f995, %f1740;
	fma.rn.f32 	%f1742, %f385, %f998, %f1741;
	fma.rn.f32 	%f1743, %f388, %f1000, %f1742;
	fma.rn.f32 	%f1744, %f392, %f1003, %f1743;
	fma.rn.f32 	%f1745, %f395, %f1005, %f1744;
	fma.rn.f32 	%f1746, %f399, %f1008, %f1745;
	fma.rn.f32 	%f1747, %f402, %f1010, %f1746;
	fma.rn.f32 	%f1748, %f406, %f1013, %f1747;
	fma.rn.f32 	%f1749, %f409, %f1015, %f1748;
	fma.rn.f32 	%f1750, %f413, %f1018, %f1749;
	fma.rn.f32 	%f1751, %f416, %f1020, %f1750;
	fma.rn.f32 	%f1752, %f420, %f1023, %f1751;
	fma.rn.f32 	%f1753, %f423, %f1025, %f1752;
	fma.rn.f32 	%f1754, %f427, %f1028, %f1753;
	fma.rn.f32 	%f1755, %f430, %f1030, %f1754;
	fma.rn.f32 	%f1756, %f434, %f1033, %f1755;
	fma.rn.f32 	%f1757, %f437, %f1035, %f1756;
	fma.rn.f32 	%f1758, %f441, %f1038, %f1757;
	fma.rn.f32 	%f1759, %f444, %f1040, %f1758;
	fma.rn.f32 	%f1760, %f448, %f1043, %f1759;
	fma.rn.f32 	%f1761, %f451, %f1045, %f1760;
	fma.rn.f32 	%f1762, %f455, %f1048, %f1761;
	fma.rn.f32 	%f1763, %f458, %f1050, %f1762;
	fma.rn.f32 	%f1764, %f462, %f1053, %f1763;
	fma.rn.f32 	%f1765, %f465, %f1055, %f1764;
	fma.rn.f32 	%f1766, %f469, %f1058, %f1765;
	fma.rn.f32 	%f1767, %f472, %f1060, %f1766;
	fma.rn.f32 	%f1768, %f476, %f1063, %f1767;
	fma.rn.f32 	%f1769, %f479, %f1065, %f1768;
	fma.rn.f32 	%f1770, %f483, %f1068, %f1769;
	fma.rn.f32 	%f1771, %f486, %f1070, %f1770;
	fma.rn.f32 	%f1772, %f490, %f1073, %f1771;
	fma.rn.f32 	%f1773, %f493, %f1075, %f1772;
	fma.rn.f32 	%f1774, %f497, %f1078, %f1773;
	fma.rn.f32 	%f1775, %f500, %f1080, %f1774;
	fma.rn.f32 	%f1776, %f504, %f1083, %f1775;
	fma.rn.f32 	%f1777, %f507, %f1085, %f1776;
	fma.rn.f32 	%f1778, %f511, %f1088, %f1777;
	fma.rn.f32 	%f1779, %f1528, %f1090, %f1778;
	fma.rn.f32 	%f1780, %f1530, %f1093, %f1779;
	fma.rn.f32 	%f1781, %f1532, %f1095, %f1780;
	fma.rn.f32 	%f1782, %f1534, %f1098, %f1781;
	fma.rn.f32 	%f1783, %f1536, %f1100, %f1782;
	fma.rn.f32 	%f1784, %f1538, %f1103, %f1783;
	fma.rn.f32 	%f1785, %f1540, %f1105, %f1784;
	fma.rn.f32 	%f1786, %f1542, %f1108, %f1785;
	fma.rn.f32 	%f1787, %f1544, %f1110, %f1786;
	fma.rn.f32 	%f1788, %f1546, %f1113, %f1787;
	fma.rn.f32 	%f4302, %f1548, %f1115, %f1788;
	fma.rn.f32 	%f1789, %f129, %f1117, %f4301;
	fma.rn.f32 	%f1790, %f133, %f1119, %f1789;
	fma.rn.f32 	%f1791, %f136, %f1122, %f1790;
	fma.rn.f32 	%f1792, %f140, %f1124, %f1791;
	fma.rn.f32 	%f1793, %f143, %f1127, %f1792;
	fma.rn.f32 	%f1794, %f147, %f1129, %f1793;
	fma.rn.f32 	%f1795, %f150, %f1132, %f1794;
	fma.rn.f32 	%f1796, %f154, %f1134, %f1795;
	fma.rn.f32 	%f1797, %f157, %f1137, %f1796;
	fma.rn.f32 	%f1798, %f161, %f1139, %f1797;
	fma.rn.f32 	%f1799, %f164, %f1142, %f1798;
	fma.rn.f32 	%f1800, %f168, %f1144, %f1799;
	fma.rn.f32 	%f1801, %f171, %f1147, %f1800;
	fma.rn.f32 	%f1802, %f175, %f1149, %f1801;
	fma.rn.f32 	%f1803, %f178, %f1152, %f1802;
	fma.rn.f32 	%f1804, %f182, %f1154, %f1803;
	fma.rn.f32 	%f1805, %f185, %f1157, %f1804;
	fma.rn.f32 	%f1806, %f189, %f1159, %f1805;
	fma.rn.f32 	%f1807, %f192, %f1162, %f1806;
	fma.rn.f32 	%f1808, %f196, %f1164, %f1807;
	fma.rn.f32 	%f1809, %f199, %f1167, %f1808;
	fma.rn.f32 	%f1810, %f203, %f1169, %f1809;
	fma.rn.f32 	%f1811, %f206, %f1172, %f1810;
	fma.rn.f32 	%f1812, %f210, %f1174, %f1811;
	fma.rn.f32 	%f1813, %f213, %f1177, %f1812;
	fma.rn.f32 	%f1814, %f217, %f1179, %f1813;
	fma.rn.f32 	%f1815, %f220, %f1182, %f1814;
	fma.rn.f32 	%f1816, %f224, %f1184, %f1815;
	fma.rn.f32 	%f1817, %f227, %f1187, %f1816;
	fma.rn.f32 	%f1818, %f231, %f1189, %f1817;
	fma.rn.f32 	%f1819, %f234, %f1192, %f1818;
	fma.rn.f32 	%f1820, %f238, %f1194, %f1819;
	fma.rn.f32 	%f1821, %f241, %f1197, %f1820;
	fma.rn.f32 	%f1822, %f245, %f1199, %f1821;
	fma.rn.f32 	%f1823, %f248, %f1202, %f1822;
	fma.rn.f32 	%f1824, %f252, %f1204, %f1823;
	fma.rn.f32 	%f1825, %f255, %f1207, %f1824;
	fma.rn.f32 	%f1826, %f259, %f1209, %f1825;
	fma.rn.f32 	%f1827, %f262, %f1212, %f1826;
	fma.rn.f32 	%f1828, %f266, %f1214, %f1827;
	fma.rn.f32 	%f1829, %f269, %f1217, %f1828;
	fma.rn.f32 	%f1830, %f273, %f1219, %f1829;
	fma.rn.f32 	%f1831, %f276, %f1222, %f1830;
	fma.rn.f32 	%f1832, %f280, %f1224, %f1831;
	fma.rn.f32 	%f1833, %f283, %f1227, %f1832;
	fma.rn.f32 	%f1834, %f287, %f1229, %f1833;
	fma.rn.f32 	%f1835, %f290, %f1232, %f1834;
	fma.rn.f32 	%f1836, %f294, %f1234, %f1835;
	fma.rn.f32 	%f1837, %f297, %f1237, %f1836;
	fma.rn.f32 	%f1838, %f301, %f1239, %f1837;
	fma.rn.f32 	%f1839, %f304, %f1242, %f1838;
	fma.rn.f32 	%f1840, %f308, %f1244, %f1839;
	fma.rn.f32 	%f1841, %f311, %f1247, %f1840;
	fma.rn.f32 	%f1842, %f315, %f1249, %f1841;
	fma.rn.f32 	%f1843, %f318, %f1252, %f1842;
	fma.rn.f32 	%f1844, %f322, %f1254, %f1843;
	fma.rn.f32 	%f1845, %f325, %f1257, %f1844;
	fma.rn.f32 	%f1846, %f329, %f1259, %f1845;
	fma.rn.f32 	%f1847, %f332, %f1262, %f1846;
	fma.rn.f32 	%f1848, %f336, %f1264, %f1847;
	fma.rn.f32 	%f1849, %f339, %f1267, %f1848;
	fma.rn.f32 	%f1850, %f343, %f1269, %f1849;
	fma.rn.f32 	%f1851, %f346, %f1272, %f1850;
	fma.rn.f32 	%f1852, %f350, %f1274, %f1851;
	fma.rn.f32 	%f1853, %f353, %f1277, %f1852;
	fma.rn.f32 	%f1854, %f357, %f1279, %f1853;
	fma.rn.f32 	%f1855, %f360, %f1282, %f1854;
	fma.rn.f32 	%f1856, %f364, %f1284, %f1855;
	fma.rn.f32 	%f1857, %f367, %f1287, %f1856;
	fma.rn.f32 	%f1858, %f371, %f1289, %f1857;
	fma.rn.f32 	%f1859, %f374, %f1292, %f1858;
	fma.rn.f32 	%f1860, %f378, %f1294, %f1859;
	fma.rn.f32 	%f1861, %f381, %f1297, %f1860;
	fma.rn.f32 	%f1862, %f385, %f1299, %f1861;
	fma.rn.f32 	%f1863, %f388, %f1302, %f1862;
	fma.rn.f32 	%f1864, %f392, %f1304, %f1863;
	fma.rn.f32 	%f1865, %f395, %f1307, %f1864;
	fma.rn.f32 	%f1866, %f399, %f1309, %f1865;
	fma.rn.f32 	%f1867, %f402, %f1312, %f1866;
	fma.rn.f32 	%f1868, %f406, %f1314, %f1867;
	fma.rn.f32 	%f1869, %f409, %f1317, %f1868;
	fma.rn.f32 	%f1870, %f413, %f1319, %f1869;
	fma.rn.f32 	%f1871, %f416, %f1322, %f1870;
	fma.rn.f32 	%f1872, %f420, %f1324, %f1871;
	fma.rn.f32 	%f1873, %f423, %f1327, %f1872;
	fma.rn.f32 	%f1874, %f427, %f1329, %f1873;
	fma.rn.f32 	%f1875, %f430, %f1332, %f1874;
	fma.rn.f32 	%f1876, %f434, %f1334, %f1875;
	fma.rn.f32 	%f1877, %f437, %f1337, %f1876;
	fma.rn.f32 	%f1878, %f441, %f1339, %f1877;
	fma.rn.f32 	%f1879, %f444, %f1342, %f1878;
	fma.rn.f32 	%f1880, %f448, %f1344, %f1879;
	fma.rn.f32 	%f1881, %f451, %f1347, %f1880;
	fma.rn.f32 	%f1882, %f455, %f1349, %f1881;
	fma.rn.f32 	%f1883, %f458, %f1352, %f1882;
	fma.rn.f32 	%f1884, %f462, %f1354, %f1883;
	fma.rn.f32 	%f1885, %f465, %f1357, %f1884;
	fma.rn.f32 	%f1886, %f469, %f1359, %f1885;
	fma.rn.f32 	%f1887, %f472, %f1362, %f1886;
	fma.rn.f32 	%f1888, %f476, %f1364, %f1887;
	fma.rn.f32 	%f1889, %f479, %f1367, %f1888;
	fma.rn.f32 	%f1890, %f483, %f1369, %f1889;
	fma.rn.f32 	%f1891, %f486, %f1372, %f1890;
	fma.rn.f32 	%f1892, %f490, %f1374, %f1891;
	fma.rn.f32 	%f1893, %f493, %f1377, %f1892;
	fma.rn.f32 	%f1894, %f497, %f1379, %f1893;
	fma.rn.f32 	%f1895, %f500, %f1382, %f1894;
	fma.rn.f32 	%f1896, %f504, %f1384, %f1895;
	fma.rn.f32 	%f1897, %f507, %f1387, %f1896;
	fma.rn.f32 	%f1898, %f511, %f1389, %f1897;
	fma.rn.f32 	%f1899, %f1528, %f1392, %f1898;
	fma.rn.f32 	%f1900, %f1530, %f1394, %f1899;
	fma.rn.f32 	%f1901, %f1532, %f1397, %f1900;
	fma.rn.f32 	%f1902, %f1534, %f1399, %f1901;
	fma.rn.f32 	%f1903, %f1536, %f1402, %f1902;
	fma.rn.f32 	%f1904, %f1538, %f1404, %f1903;
	fma.rn.f32 	%f1905, %f1540, %f1407, %f1904;
	fma.rn.f32 	%f1906, %f1542, %f1409, %f1905;
	fma.rn.f32 	%f1907, %f1544, %f1412, %f1906;
	fma.rn.f32 	%f1908, %f1546, %f1414, %f1907;
	fma.rn.f32 	%f4301, %f1548, %f1417, %f1908;
	cvt.u32.u64 	%r486, %rd13;
	mov.b32 	%f1909, %r486;
	fma.rn.f32 	%f1910, %f168, %f1909, %f4300;
	{ .reg .b32 tmp; mov.b64 {tmp, %r487}, %rd13; }
	mov.b32 	%f1911, %r487;
	fma.rn.f32 	%f1912, %f171, %f1911, %f1910;
	cvt.u32.u64 	%r488, %rd14;
	mov.b32 	%f1913, %r488;
	fma.rn.f32 	%f1914, %f175, %f1913, %f1912;
	{ .reg .b32 tmp; mov.b64 {tmp, %r489}, %rd14; }
	mov.b32 	%f1915, %r489;
	fma.rn.f32 	%f1916, %f178, %f1915, %f1914;
	cvt.u32.u64 	%r490, %rd15;
	mov.b32 	%f1917, %r490;
	fma.rn.f32 	%f1918, %f182, %f1917, %f1916;
	{ .reg .b32 tmp; mov.b64 {tmp, %r491}, %rd15; }
	mov.b32 	%f1919, %r491;
	fma.rn.f32 	%f1920, %f185, %f1919, %f1918;
	cvt.u32.u64 	%r492, %rd16;
	mov.b32 	%f1921, %r492;
	fma.rn.f32 	%f1922, %f189, %f1921, %f1920;
	{ .reg .b32 tmp; mov.b64 {tmp, %r493}, %rd16; }
	mov.b32 	%f1923, %r493;
	fma.rn.f32 	%f1924, %f192, %f1923, %f1922;
	cvt.u32.u64 	%r494, %rd17;
	mov.b32 	%f1925, %r494;
	fma.rn.f32 	%f1926, %f196, %f1925, %f1924;
	{ .reg .b32 tmp; mov.b64 {tmp, %r495}, %rd17; }
	mov.b32 	%f1927, %r495;
	fma.rn.f32 	%f1928, %f199, %f1927, %f1926;
	cvt.u32.u64 	%r496, %rd18;
	mov.b32 	%f1929, %r496;
	fma.rn.f32 	%f1930, %f203, %f1929, %f1928;
	{ .reg .b32 tmp; mov.b64 {tmp, %r497}, %rd18; }
	mov.b32 	%f1931, %r497;
	fma.rn.f32 	%f1932, %f206, %f1931, %f1930;
	cvt.u32.u64 	%r498, %rd19;
	mov.b32 	%f1933, %r498;
	fma.rn.f32 	%f1934, %f210, %f1933, %f1932;
	{ .reg .b32 tmp; mov.b64 {tmp, %r499}, %rd19; }
	mov.b32 	%f1935, %r499;
	fma.rn.f32 	%f1936, %f213, %f1935, %f1934;
	cvt.u32.u64 	%r500, %rd20;
	mov.b32 	%f1937, %r500;
	fma.rn.f32 	%f1938, %f217, %f1937, %f1936;
	{ .reg .b32 tmp; mov.b64 {tmp, %r501}, %rd20; }
	mov.b32 	%f1939, %r501;
	fma.rn.f32 	%f1940, %f220, %f1939, %f1938;
	cvt.u32.u64 	%r502, %rd21;
	mov.b32 	%f1941, %r502;
	fma.rn.f32 	%f1942, %f224, %f1941, %f1940;
	{ .reg .b32 tmp; mov.b64 {tmp, %r503}, %rd21; }
	mov.b32 	%f1943, %r503;
	fma.rn.f32 	%f1944, %f227, %f1943, %f1942;
	cvt.u32.u64 	%r504, %rd22;
	mov.b32 	%f1945, %r504;
	fma.rn.f32 	%f1946, %f231, %f1945, %f1944;
	{ .reg .b32 tmp; mov.b64 {tmp, %r505}, %rd22; }
	mov.b32 	%f1947, %r505;
	fma.rn.f32 	%f1948, %f234, %f1947, %f1946;
	cvt.u32.u64 	%r506, %rd23;
	mov.b32 	%f1949, %r506;
	fma.rn.f32 	%f1950, %f238, %f1949, %f1948;
	{ .reg .b32 tmp; mov.b64 {tmp, %r507}, %rd23; }
	mov.b32 	%f1951, %r507;
	fma.rn.f32 	%f1952, %f241, %f1951, %f1950;
	cvt.u32.u64 	%r508, %rd24;
	mov.b32 	%f1953, %r508;
	fma.rn.f32 	%f1954, %f245, %f1953, %f1952;
	{ .reg .b32 tmp; mov.b64 {tmp, %r509}, %rd24; }
	mov.b32 	%f1955, %r509;
	fma.rn.f32 	%f1956, %f248, %f1955, %f1954;
	cvt.u32.u64 	%r510, %rd25;
	mov.b32 	%f1957, %r510;
	fma.rn.f32 	%f1958, %f252, %f1957, %f1956;
	{ .reg .b32 tmp; mov.b64 {tmp, %r511}, %rd25; }
	mov.b32 	%f1959, %r511;
	fma.rn.f32 	%f1960, %f255, %f1959, %f1958;
	cvt.u32.u64 	%r512, %rd26;
	mov.b32 	%f1961, %r512;
	fma.rn.f32 	%f1962, %f259, %f1961, %f1960;
	{ .reg .b32 tmp; mov.b64 {tmp, %r513}, %rd26; }
	mov.b32 	%f1963, %r513;
	fma.rn.f32 	%f1964, %f262, %f1963, %f1962;
	cvt.u32.u64 	%r514, %rd27;
	mov.b32 	%f1965, %r514;
	fma.rn.f32 	%f1966, %f266, %f1965, %f1964;
	{ .reg .b32 tmp; mov.b64 {tmp, %r515}, %rd27; }
	mov.b32 	%f1967, %r515;
	fma.rn.f32 	%f1968, %f269, %f1967, %f1966;
	cvt.u32.u64 	%r516, %rd28;
	mov.b32 	%f1969, %r516;
	fma.rn.f32 	%f1970, %f273, %f1969, %f1968;
	{ .reg .b32 tmp; mov.b64 {tmp, %r517}, %rd28; }
	mov.b32 	%f1971, %r517;
	fma.rn.f32 	%f1972, %f276, %f1971, %f1970;
	cvt.u32.u64 	%r518, %rd29;
	mov.b32 	%f1973, %r518;
	fma.rn.f32 	%f1974, %f280, %f1973, %f1972;
	{ .reg .b32 tmp; mov.b64 {tmp, %r519}, %rd29; }
	mov.b32 	%f1975, %r519;
	fma.rn.f32 	%f1976, %f283, %f1975, %f1974;
	cvt.u32.u64 	%r520, %rd30;
	mov.b32 	%f1977, %r520;
	fma.rn.f32 	%f1978, %f287, %f1977, %f1976;
	{ .reg .b32 tmp; mov.b64 {tmp, %r521}, %rd30; }
	mov.b32 	%f1979, %r521;
	fma.rn.f32 	%f1980, %f290, %f1979, %f1978;
	cvt.u32.u64 	%r522, %rd31;
	mov.b32 	%f1981, %r522;
	fma.rn.f32 	%f1982, %f294, %f1981, %f1980;
	{ .reg .b32 tmp; mov.b64 {tmp, %r523}, %rd31; }
	mov.b32 	%f1983, %r523;
	fma.rn.f32 	%f1984, %f297, %f1983, %f1982;
	cvt.u32.u64 	%r524, %rd32;
	mov.b32 	%f1985, %r524;
	fma.rn.f32 	%f1986, %f301, %f1985, %f1984;
	{ .reg .b32 tmp; mov.b64 {tmp, %r525}, %rd32; }
	mov.b32 	%f1987, %r525;
	fma.rn.f32 	%f1988, %f304, %f1987, %f1986;
	cvt.u32.u64 	%r526, %rd33;
	mov.b32 	%f1989, %r526;
	fma.rn.f32 	%f1990, %f308, %f1989, %f1988;
	{ .reg .b32 tmp; mov.b64 {tmp, %r527}, %rd33; }
	mov.b32 	%f1991, %r527;
	fma.rn.f32 	%f1992, %f311, %f1991, %f1990;
	cvt.u32.u64 	%r528, %rd34;
	mov.b32 	%f1993, %r528;
	fma.rn.f32 	%f1994, %f315, %f1993, %f1992;
	{ .reg .b32 tmp; mov.b64 {tmp, %r529}, %rd34; }
	mov.b32 	%f1995, %r529;
	fma.rn.f32 	%f1996, %f318, %f1995, %f1994;
	cvt.u32.u64 	%r530, %rd35;
	mov.b32 	%f1997, %r530;
	fma.rn.f32 	%f1998, %f322, %f1997, %f1996;
	{ .reg .b32 tmp; mov.b64 {tmp, %r531}, %rd35; }
	mov.b32 	%f1999, %r531;
	fma.rn.f32 	%f2000, %f325, %f1999, %f1998;
	cvt.u32.u64 	%r532, %rd36;
	mov.b32 	%f2001, %r532;
	fma.rn.f32 	%f2002, %f329, %f2001, %f2000;
	{ .reg .b32 tmp; mov.b64 {tmp, %r533}, %rd36; }
	mov.b32 	%f2003, %r533;
	fma.rn.f32 	%f2004, %f332, %f2003, %f2002;
	cvt.u32.u64 	%r534, %rd37;
	mov.b32 	%f2005, %r534;
	fma.rn.f32 	%f2006, %f336, %f2005, %f2004;
	{ .reg .b32 tmp; mov.b64 {tmp, %r535}, %rd37; }
	mov.b32 	%f2007, %r535;
	fma.rn.f32 	%f2008, %f339, %f2007, %f2006;
	cvt.u32.u64 	%r536, %rd38;
	mov.b32 	%f2009, %r536;
	fma.rn.f32 	%f2010, %f343, %f2009, %f2008;
	{ .reg .b32 tmp; mov.b64 {tmp, %r537}, %rd38; }
	mov.b32 	%f2011, %r537;
	fma.rn.f32 	%f2012, %f346, %f2011, %f2010;
	cvt.u32.u64 	%r538, %rd39;
	mov.b32 	%f2013, %r538;
	fma.rn.f32 	%f2014, %f350, %f2013, %f2012;
	{ .reg .b32 tmp; mov.b64 {tmp, %r539}, %rd39; }
	mov.b32 	%f2015, %r539;
	fma.rn.f32 	%f2016, %f353, %f2015, %f2014;
	cvt.u32.u64 	%r540, %rd40;
	mov.b32 	%f2017, %r540;
	fma.rn.f32 	%f2018, %f357, %f2017, %f2016;
	{ .reg .b32 tmp; mov.b64 {tmp, %r541}, %rd40; }
	mov.b32 	%f2019, %r541;
	fma.rn.f32 	%f2020, %f360, %f2019, %f2018;
	cvt.u32.u64 	%r542, %rd41;
	mov.b32 	%f2021, %r542;
	fma.rn.f32 	%f2022, %f364, %f2021, %f2020;
	{ .reg .b32 tmp; mov.b64 {tmp, %r543}, %rd41; }
	mov.b32 	%f2023, %r543;
	fma.rn.f32 	%f2024, %f367, %f2023, %f2022;
	cvt.u32.u64 	%r544, %rd42;
	mov.b32 	%f2025, %r544;
	fma.rn.f32 	%f2026, %f371, %f2025, %f2024;
	{ .reg .b32 tmp; mov.b64 {tmp, %r545}, %rd42; }
	mov.b32 	%f2027, %r545;
	fma.rn.f32 	%f2028, %f374, %f2027, %f2026;
	cvt.u32.u64 	%r546, %rd43;
	mov.b32 	%f2029, %r546;
	fma.rn.f32 	%f2030, %f378, %f2029, %f2028;
	{ .reg .b32 tmp; mov.b64 {tmp, %r547}, %rd43; }
	mov.b32 	%f2031, %r547;
	fma.rn.f32 	%f2032, %f381, %f2031, %f2030;
	cvt.u32.u64 	%r548, %rd44;
	mov.b32 	%f2033, %r548;
	fma.rn.f32 	%f2034, %f385, %f2033, %f2032;
	{ .reg .b32 tmp; mov.b64 {tmp, %r549}, %rd44; }
	mov.b32 	%f2035, %r549;
	fma.rn.f32 	%f2036, %f388, %f2035, %f2034;
	cvt.u32.u64 	%r550, %rd45;
	mov.b32 	%f2037, %r550;
	fma.rn.f32 	%f2038, %f392, %f2037, %f2036;
	{ .reg .b32 tmp; mov.b64 {tmp, %r551}, %rd45; }
	mov.b32 	%f2039, %r551;
	fma.rn.f32 	%f2040, %f395, %f2039, %f2038;
	cvt.u32.u64 	%r552, %rd46;
	mov.b32 	%f2041, %r552;
	fma.rn.f32 	%f2042, %f399, %f2041, %f2040;
	{ .reg .b32 tmp; mov.b64 {tmp, %r553}, %rd46; }
	mov.b32 	%f2043, %r553;
	fma.rn.f32 	%f2044, %f402, %f2043, %f2042;
	cvt.u32.u64 	%r554, %rd47;
	mov.b32 	%f2045, %r554;
	fma.rn.f32 	%f2046, %f406, %f2045, %f2044;
	{ .reg .b32 tmp; mov.b64 {tmp, %r555}, %rd47; }
	mov.b32 	%f2047, %r555;
	fma.rn.f32 	%f2048, %f409, %f2047, %f2046;
	cvt.u32.u64 	%r556, %rd48;
	mov.b32 	%f2049, %r556;
	fma.rn.f32 	%f2050, %f413, %f2049, %f2048;
	{ .reg .b32 tmp; mov.b64 {tmp, %r557}, %rd48; }
	mov.b32 	%f2051, %r557;
	fma.rn.f32 	%f2052, %f416, %f2051, %f2050;
	cvt.u32.u64 	%r558, %rd49;
	mov.b32 	%f2053, %r558;
	fma.rn.f32 	%f2054, %f420, %f2053, %f2052;
	{ .reg .b32 tmp; mov.b64 {tmp, %r559}, %rd49; }
	mov.b32 	%f2055, %r559;
	fma.rn.f32 	%f2056, %f423, %f2055, %f2054;
	cvt.u32.u64 	%r560, %rd50;
	mov.b32 	%f2057, %r560;
	fma.rn.f32 	%f2058, %f427, %f2057, %f2056;
	{ .reg .b32 tmp; mov.b64 {tmp, %r561}, %rd50; }
	mov.b32 	%f2059, %r561;
	fma.rn.f32 	%f2060, %f430, %f2059, %f2058;
	cvt.u32.u64 	%r562, %rd51;
	mov.b32 	%f2061, %r562;
	fma.rn.f32 	%f2062, %f434, %f2061, %f2060;
	{ .reg .b32 tmp; mov.b64 {tmp, %r563}, %rd51; }
	mov.b32 	%f2063, %r563;
	fma.rn.f32 	%f2064, %f437, %f2063, %f2062;
	cvt.u32.u64 	%r564, %rd52;
	mov.b32 	%f2065, %r564;
	fma.rn.f32 	%f2066, %f441, %f2065, %f2064;
	{ .reg .b32 tmp; mov.b64 {tmp, %r565}, %rd52; }
	mov.b32 	%f2067, %r565;
	fma.rn.f32 	%f2068, %f444, %f2067, %f2066;
	cvt.u32.u64 	%r566, %rd53;
	mov.b32 	%f2069, %r566;
	fma.rn.f32 	%f2070, %f448, %f2069, %f2068;
	{ .reg .b32 tmp; mov.b64 {tmp, %r567}, %rd53; }
	mov.b32 	%f2071, %r567;
	fma.rn.f32 	%f2072, %f451, %f2071, %f2070;
	cvt.u32.u64 	%r568, %rd54;
	mov.b32 	%f2073, %r568;
	fma.rn.f32 	%f2074, %f455, %f2073, %f2072;
	{ .reg .b32 tmp; mov.b64 {tmp, %r569}, %rd54; }
	mov.b32 	%f2075, %r569;
	fma.rn.f32 	%f2076, %f458, %f2075, %f2074;
	cvt.u32.u64 	%r570, %rd55;
	mov.b32 	%f2077, %r570;
	fma.rn.f32 	%f2078, %f462, %f2077, %f2076;
	{ .reg .b32 tmp; mov.b64 {tmp, %r571}, %rd55; }
	mov.b32 	%f2079, %r571;
	fma.rn.f32 	%f2080, %f465, %f2079, %f2078;
	cvt.u32.u64 	%r572, %rd56;
	mov.b32 	%f2081, %r572;
	fma.rn.f32 	%f2082, %f469, %f2081, %f2080;
	{ .reg .b32 tmp; mov.b64 {tmp, %r573}, %rd56; }
	mov.b32 	%f2083, %r573;
	fma.rn.f32 	%f2084, %f472, %f2083, %f2082;
	cvt.u32.u64 	%r574, %rd57;
	mov.b32 	%f2085, %r574;
	fma.rn.f32 	%f2086, %f476, %f2085, %f2084;
	{ .reg .b32 tmp; mov.b64 {tmp, %r575}, %rd57; }
	mov.b32 	%f2087, %r575;
	fma.rn.f32 	%f2088, %f479, %f2087, %f2086;
	cvt.u32.u64 	%r576, %rd58;
	mov.b32 	%f2089, %r576;
	fma.rn.f32 	%f2090, %f483, %f2089, %f2088;
	{ .reg .b32 tmp; mov.b64 {tmp, %r577}, %rd58; }
	mov.b32 	%f2091, %r577;
	fma.rn.f32 	%f2092, %f486, %f2091, %f2090;
	cvt.u32.u64 	%r578, %rd59;
	mov.b32 	%f2093, %r578;
	fma.rn.f32 	%f2094, %f490, %f2093, %f2092;
	{ .reg .b32 tmp; mov.b64 {tmp, %r579}, %rd59; }
	mov.b32 	%f2095, %r579;
	fma.rn.f32 	%f2096, %f493, %f2095, %f2094;
	cvt.u32.u64 	%r580, %rd60;
	mov.b32 	%f2097, %r580;
	fma.rn.f32 	%f2098, %f497, %f2097, %f2096;
	{ .reg .b32 tmp; mov.b64 {tmp, %r581}, %rd60; }
	mov.b32 	%f2099, %r581;
	fma.rn.f32 	%f2100, %f500, %f2099, %f2098;
	cvt.u32.u64 	%r582, %rd61;
	mov.b32 	%f2101, %r582;
	fma.rn.f32 	%f2102, %f504, %f2101, %f2100;
	{ .reg .b32 tmp; mov.b64 {tmp, %r583}, %rd61; }
	mov.b32 	%f2103, %r583;
	fma.rn.f32 	%f2104, %f507, %f2103, %f2102;
	cvt.u32.u64 	%r584, %rd62;
	mov.b32 	%f2105, %r584;
	fma.rn.f32 	%f2106, %f511, %f2105, %f2104;
	{ .reg .b32 tmp; mov.b64 {tmp, %r585}, %rd62; }
	mov.b32 	%f2107, %r585;
	fma.rn.f32 	%f2108, %f1528, %f2107, %f2106;
	cvt.u32.u64 	%r586, %rd63;
	mov.b32 	%f2109, %r586;
	fma.rn.f32 	%f2110, %f1530, %f2109, %f2108;
	{ .reg .b32 tmp; mov.b64 {tmp, %r587}, %rd63; }
	mov.b32 	%f2111, %r587;
	fma.rn.f32 	%f2112, %f1532, %f2111, %f2110;
	cvt.u32.u64 	%r588, %rd64;
	mov.b32 	%f2113, %r588;
	fma.rn.f32 	%f2114, %f1534, %f2113, %f2112;
	{ .reg .b32 tmp; mov.b64 {tmp, %r589}, %rd64; }
	mov.b32 	%f2115, %r589;
	fma.rn.f32 	%f2116, %f1536, %f2115, %f2114;
	cvt.u32.u64 	%r590, %rd65;
	mov.b32 	%f2117, %r590;
	fma.rn.f32 	%f2118, %f1538, %f2117, %f2116;
	{ .reg .b32 tmp; mov.b64 {tmp, %r591}, %rd65; }
	mov.b32 	%f2119, %r591;
	fma.rn.f32 	%f2120, %f1540, %f2119, %f2118;
	cvt.u32.u64 	%r592, %rd66;
	mov.b32 	%f2121, %r592;
	fma.rn.f32 	%f2122, %f1542, %f2121, %f2120;
	{ .reg .b32 tmp; mov.b64 {tmp, %r593}, %rd66; }
	mov.b32 	%f2123, %r593;
	fma.rn.f32 	%f2124, %f1544, %f2123, %f2122;
	cvt.u32.u64 	%r594, %rd67;
	mov.b32 	%f2125, %r594;
	fma.rn.f32 	%f2126, %f1546, %f2125, %f2124;
	{ .reg .b32 tmp; mov.b64 {tmp, %r595}, %rd67; }
	mov.b32 	%f2127, %r595;
	fma.rn.f32 	%f2128, %f1548, %f2127, %f2126;
	ld.shared.f32 	%f2129, [%r66+2112];
	cvt.u32.u64 	%r596, %rd68;
	mov.b32 	%f2130, %r596;
	fma.rn.f32 	%f2131, %f2129, %f2130, %f2128;
	ld.shared.f32 	%f2132, [%r66+2116];
	{ .reg .b32 tmp; mov.b64 {tmp, %r597}, %rd68; }
	mov.b32 	%f2133, %r597;
	fma.rn.f32 	%f2134, %f2132, %f2133, %f2131;
	ld.shared.f32 	%f2135, [%r66+2120];
	cvt.u32.u64 	%r598, %rd69;
	mov.b32 	%f2136, %r598;
	fma.rn.f32 	%f2137, %f2135, %f2136, %f2134;
	ld.shared.f32 	%f2138, [%r66+2124];
	{ .reg .b32 tmp; mov.b64 {tmp, %r599}, %rd69; }
	mov.b32 	%f2139, %r599;
	fma.rn.f32 	%f2140, %f2138, %f2139, %f2137;
	ld.shared.f32 	%f2141, [%r66+2128];
	cvt.u32.u64 	%r600, %rd70;
	mov.b32 	%f2142, %r600;
	fma.rn.f32 	%f2143, %f2141, %f2142, %f2140;
	ld.shared.f32 	%f2144, [%r66+2132];
	{ .reg .b32 tmp; mov.b64 {tmp, %r601}, %rd70; }
	mov.b32 	%f2145, %r601;
	fma.rn.f32 	%f2146, %f2144, %f2145, %f2143;
	ld.shared.f32 	%f2147, [%r66+2136];
	cvt.u32.u64 	%r602, %rd71;
	mov.b32 	%f2148, %r602;
	fma.rn.f32 	%f2149, %f2147, %f2148, %f2146;
	ld.shared.f32 	%f2150, [%r66+2140];
	{ .reg .b32 tmp; mov.b64 {tmp, %r603}, %rd71; }
	mov.b32 	%f2151, %r603;
	fma.rn.f32 	%f2152, %f2150, %f2151, %f2149;
	ld.shared.f32 	%f2153, [%r66+2144];
	cvt.u32.u64 	%r604, %rd72;
	mov.b32 	%f2154, %r604;
	fma.rn.f32 	%f2155, %f2153, %f2154, %f2152;
	ld.shared.f32 	%f2156, [%r66+2148];
	{ .reg .b32 tmp; mov.b64 {tmp, %r605}, %rd72; }
	mov.b32 	%f2157, %r605;
	fma.rn.f32 	%f2158, %f2156, %f2157, %f2155;
	ld.shared.f32 	%f2159, [%r66+2152];
	cvt.u32.u64 	%r606, %rd73;
	mov.b32 	%f2160, %r606;
	fma.rn.f32 	%f4300, %f2159, %f2160, %f2158;
	{ .reg .b32 tmp; mov.b64 {tmp, %r607}, %rd73; }
	mov.b32 	%f2161, %r607;
	fma.rn.f32 	%f2162, %f168, %f2161, %f4299;
	cvt.u32.u64 	%r608, %rd74;
	mov.b32 	%f2163, %r608;
	fma.rn.f32 	%f2164, %f171, %f2163, %f2162;
	{ .reg .b32 tmp; mov.b64 {tmp, %r609}, %rd74; }
	mov.b32 	%f2165, %r609;
	fma.rn.f32 	%f2166, %f175, %f2165, %f2164;
	cvt.u32.u64 	%r610, %rd75;
	mov.b32 	%f2167, %r610;
	fma.rn.f32 	%f2168, %f178, %f2167, %f2166;
	{ .reg .b32 tmp; mov.b64 {tmp, %r611}, %rd75; }
	mov.b32 	%f2169, %r611;
	fma.rn.f32 	%f2170, %f182, %f2169, %f2168;
	cvt.u32.u64 	%r612, %rd76;
	mov.b32 	%f2171, %r612;
	fma.rn.f32 	%f2172, %f185, %f2171, %f2170;
	{ .reg .b32 tmp; mov.b64 {tmp, %r613}, %rd76; }
	mov.b32 	%f2173, %r613;
	fma.rn.f32 	%f2174, %f189, %f2173, %f2172;
	cvt.u32.u64 	%r614, %rd77;
	mov.b32 	%f2175, %r614;
	fma.rn.f32 	%f2176, %f192, %f2175, %f2174;
	{ .reg .b32 tmp; mov.b64 {tmp, %r615}, %rd77; }
	mov.b32 	%f2177, %r615;
	fma.rn.f32 	%f2178, %f196, %f2177, %f2176;
	cvt.u32.u64 	%r616, %rd78;
	mov.b32 	%f2179, %r616;
	fma.rn.f32 	%f2180, %f199, %f2179, %f2178;
	{ .reg .b32 tmp; mov.b64 {tmp, %r617}, %rd78; }
	mov.b32 	%f2181, %r617;
	fma.rn.f32 	%f2182, %f203, %f2181, %f2180;
	cvt.u32.u64 	%r618, %rd79;
	mov.b32 	%f2183, %r618;
	fma.rn.f32 	%f2184, %f206, %f2183, %f2182;
	{ .reg .b32 tmp; mov.b64 {tmp, %r619}, %rd79; }
	mov.b32 	%f2185, %r619;
	fma.rn.f32 	%f2186, %f210, %f2185, %f2184;
	cvt.u32.u64 	%r620, %rd80;
	mov.b32 	%f2187, %r620;
	fma.rn.f32 	%f2188, %f213, %f2187, %f2186;
	{ .reg .b32 tmp; mov.b64 {tmp, %r621}, %rd80; }
	mov.b32 	%f2189, %r621;
	fma.rn.f32 	%f2190, %f217, %f2189, %f2188;
	cvt.u32.u64 	%r622, %rd81;
	mov.b32 	%f2191, %r622;
	fma.rn.f32 	%f2192, %f220, %f2191, %f2190;
	{ .reg .b32 tmp; mov.b64 {tmp, %r623}, %rd81; }
	mov.b32 	%f2193, %r623;
	fma.rn.f32 	%f2194, %f224, %f2193, %f2192;
	cvt.u32.u64 	%r624, %rd82;
	mov.b32 	%f2195, %r624;
	fma.rn.f32 	%f2196, %f227, %f2195, %f2194;
	{ .reg .b32 tmp; mov.b64 {tmp, %r625}, %rd82; }
	mov.b32 	%f2197, %r625;
	fma.rn.f32 	%f2198, %f231, %f2197, %f2196;
	cvt.u32.u64 	%r626, %rd83;
	mov.b32 	%f2199, %r626;
	fma.rn.f32 	%f2200, %f234, %f2199, %f2198;
	{ .reg .b32 tmp; mov.b64 {tmp, %r627}, %rd83; }
	mov.b32 	%f2201, %r627;
	fma.rn.f32 	%f2202, %f238, %f2201, %f2200;
	cvt.u32.u64 	%r628, %rd84;
	mov.b32 	%f2203, %r628;
	fma.rn.f32 	%f2204, %f241, %f2203, %f2202;
	{ .reg .b32 tmp; mov.b64 {tmp, %r629}, %rd84; }
	mov.b32 	%f2205, %r629;
	fma.rn.f32 	%f2206, %f245, %f2205, %f2204;
	cvt.u32.u64 	%r630, %rd85;
	mov.b32 	%f2207, %r630;
	fma.rn.f32 	%f2208, %f248, %f2207, %f2206;
	{ .reg .b32 tmp; mov.b64 {tmp, %r631}, %rd85; }
	mov.b32 	%f2209, %r631;
	fma.rn.f32 	%f2210, %f252, %f2209, %f2208;
	cvt.u32.u64 	%r632, %rd86;
	mov.b32 	%f2211, %r632;
	fma.rn.f32 	%f2212, %f255, %f2211, %f2210;
	{ .reg .b32 tmp; mov.b64 {tmp, %r633}, %rd86; }
	mov.b32 	%f2213, %r633;
	fma.rn.f32 	%f2214, %f259, %f2213, %f2212;
	cvt.u32.u64 	%r634, %rd87;
	mov.b32 	%f2215, %r634;
	fma.rn.f32 	%f2216, %f262, %f2215, %f2214;
	{ .reg .b32 tmp; mov.b64 {tmp, %r635}, %rd87; }
	mov.b32 	%f2217, %r635;
	fma.rn.f32 	%f2218, %f266, %f2217, %f2216;
	cvt.u32.u64 	%r636, %rd88;
	mov.b32 	%f2219, %r636;
	fma.rn.f32 	%f2220, %f269, %f2219, %f2218;
	{ .reg .b32 tmp; mov.b64 {tmp, %r637}, %rd88; }
	mov.b32 	%f2221, %r637;
	fma.rn.f32 	%f2222, %f273, %f2221, %f2220;
	cvt.u32.u64 	%r638, %rd89;
	mov.b32 	%f2223, %r638;
	fma.rn.f32 	%f2224, %f276, %f2223, %f2222;
	{ .reg .b32 tmp; mov.b64 {tmp, %r639}, %rd89; }
	mov.b32 	%f2225, %r639;
	fma.rn.f32 	%f2226, %f280, %f2225, %f2224;
	cvt.u32.u64 	%r640, %rd90;
	mov.b32 	%f2227, %r640;
	fma.rn.f32 	%f2228, %f283, %f2227, %f2226;
	{ .reg .b32 tmp; mov.b64 {tmp, %r641}, %rd90; }
	mov.b32 	%f2229, %r641;
	fma.rn.f32 	%f2230, %f287, %f2229, %f2228;
	cvt.u32.u64 	%r642, %rd91;
	mov.b32 	%f2231, %r642;
	fma.rn.f32 	%f2232, %f290, %f2231, %f2230;
	{ .reg .b32 tmp; mov.b64 {tmp, %r643}, %rd91; }
	mov.b32 	%f2233, %r643;
	fma.rn.f32 	%f2234, %f294, %f2233, %f2232;
	cvt.u32.u64 	%r644, %rd92;
	mov.b32 	%f2235, %r644;
	fma.rn.f32 	%f2236, %f297, %f2235, %f2234;
	{ .reg .b32 tmp; mov.b64 {tmp, %r645}, %rd92; }
	mov.b32 	%f2237, %r645;
	fma.rn.f32 	%f2238, %f301, %f2237, %f2236;
	cvt.u32.u64 	%r646, %rd93;
	mov.b32 	%f2239, %r646;
	fma.rn.f32 	%f2240, %f304, %f2239, %f2238;
	{ .reg .b32 tmp; mov.b64 {tmp, %r647}, %rd93; }
	mov.b32 	%f2241, %r647;
	fma.rn.f32 	%f2242, %f308, %f2241, %f2240;
	cvt.u32.u64 	%r648, %rd94;
	mov.b32 	%f2243, %r648;
	fma.rn.f32 	%f2244, %f311, %f2243, %f2242;
	{ .reg .b32 tmp; mov.b64 {tmp, %r649}, %rd94; }
	mov.b32 	%f2245, %r649;
	fma.rn.f32 	%f2246, %f315, %f2245, %f2244;
	cvt.u32.u64 	%r650, %rd95;
	mov.b32 	%f2247, %r650;
	fma.rn.f32 	%f2248, %f318, %f2247, %f2246;
	{ .reg .b32 tmp; mov.b64 {tmp, %r651}, %rd95; }
	mov.b32 	%f2249, %r651;
	fma.rn.f32 	%f2250, %f322, %f2249, %f2248;
	cvt.u32.u64 	%r652, %rd96;
	mov.b32 	%f2251, %r652;
	fma.rn.f32 	%f2252, %f325, %f2251, %f2250;
	{ .reg .b32 tmp; mov.b64 {tmp, %r653}, %rd96; }
	mov.b32 	%f2253, %r653;
	fma.rn.f32 	%f2254, %f329, %f2253, %f2252;
	cvt.u32.u64 	%r654, %rd97;
	mov.b32 	%f2255, %r654;
	fma.rn.f32 	%f2256, %f332, %f2255, %f2254;
	{ .reg .b32 tmp; mov.b64 {tmp, %r655}, %rd97; }
	mov.b32 	%f2257, %r655;
	fma.rn.f32 	%f2258, %f336, %f2257, %f2256;
	cvt.u32.u64 	%r656, %rd98;
	mov.b32 	%f2259, %r656;
	fma.rn.f32 	%f2260, %f339, %f2259, %f2258;
	{ .reg .b32 tmp; mov.b64 {tmp, %r657}, %rd98; }
	mov.b32 	%f2261, %r657;
	fma.rn.f32 	%f2262, %f343, %f2261, %f2260;
	cvt.u32.u64 	%r658, %rd99;
	mov.b32 	%f2263, %r658;
	fma.rn.f32 	%f2264, %f346, %f2263, %f2262;
	{ .reg .b32 tmp; mov.b64 {tmp, %r659}, %rd99; }
	mov.b32 	%f2265, %r659;
	fma.rn.f32 	%f2266, %f350, %f2265, %f2264;
	cvt.u32.u64 	%r660, %rd100;
	mov.b32 	%f2267, %r660;
	fma.rn.f32 	%f2268, %f353, %f2267, %f2266;
	{ .reg .b32 tmp; mov.b64 {tmp, %r661}, %rd100; }
	mov.b32 	%f2269, %r661;
	fma.rn.f32 	%f2270, %f357, %f2269, %f2268;
	cvt.u32.u64 	%r662, %rd101;
	mov.b32 	%f2271, %r662;
	fma.rn.f32 	%f2272, %f360, %f2271, %f2270;
	{ .reg .b32 tmp; mov.b64 {tmp, %r663}, %rd101; }
	mov.b32 	%f2273, %r663;
	fma.rn.f32 	%f2274, %f364, %f2273, %f2272;
	cvt.u32.u64 	%r664, %rd102;
	mov.b32 	%f2275, %r664;
	fma.rn.f32 	%f2276, %f367, %f2275, %f2274;
	{ .reg .b32 tmp; mov.b64 {tmp, %r665}, %rd102; }
	mov.b32 	%f2277, %r665;
	fma.rn.f32 	%f2278, %f371, %f2277, %f2276;
	cvt.u32.u64 	%r666, %rd103;
	mov.b32 	%f2279, %r666;
	fma.rn.f32 	%f2280, %f374, %f2279, %f2278;
	{ .reg .b32 tmp; mov.b64 {tmp, %r667}, %rd103; }
	mov.b32 	%f2281, %r667;
	fma.rn.f32 	%f2282, %f378, %f2281, %f2280;
	cvt.u32.u64 	%r668, %rd104;
	mov.b32 	%f2283, %r668;
	fma.rn.f32 	%f2284, %f381, %f2283, %f2282;
	{ .reg .b32 tmp; mov.b64 {tmp, %r669}, %rd104; }
	mov.b32 	%f2285, %r669;
	fma.rn.f32 	%f2286, %f385, %f2285, %f2284;
	cvt.u32.u64 	%r670, %rd105;
	mov.b32 	%f2287, %r670;
	fma.rn.f32 	%f2288, %f388, %f2287, %f2286;
	{ .reg .b32 tmp; mov.b64 {tmp, %r671}, %rd105; }
	mov.b32 	%f2289, %r671;
	fma.rn.f32 	%f2290, %f392, %f2289, %f2288;
	cvt.u32.u64 	%r672, %rd106;
	mov.b32 	%f2291, %r672;
	fma.rn.f32 	%f2292, %f395, %f2291, %f2290;
	{ .reg .b32 tmp; mov.b64 {tmp, %r673}, %rd106; }
	mov.b32 	%f2293, %r673;
	fma.rn.f32 	%f2294, %f399, %f2293, %f2292;
	cvt.u32.u64 	%r674, %rd107;
	mov.b32 	%f2295, %r674;
	fma.rn.f32 	%f2296, %f402, %f2295, %f2294;
	{ .reg .b32 tmp; mov.b64 {tmp, %r675}, %rd107; }
	mov.b32 	%f2297, %r675;
	fma.rn.f32 	%f2298, %f406, %f2297, %f2296;
	cvt.u32.u64 	%r676, %rd108;
	mov.b32 	%f2299, %r676;
	fma.rn.f32 	%f2300, %f409, %f2299, %f2298;
	{ .reg .b32 tmp; mov.b64 {tmp, %r677}, %rd108; }
	mov.b32 	%f2301, %r677;
	fma.rn.f32 	%f2302, %f413, %f2301, %f2300;
	cvt.u32.u64 	%r678, %rd109;
	mov.b32 	%f2303, %r678;
	fma.rn.f32 	%f2304, %f416, %f2303, %f2302;
	{ .reg .b32 tmp; mov.b64 {tmp, %r679}, %rd109; }
	mov.b32 	%f2305, %r679;
	fma.rn.f32 	%f2306, %f420, %f2305, %f2304;
	cvt.u32.u64 	%r680, %rd110;
	mov.b32 	%f2307, %r680;
	fma.rn.f32 	%f2308, %f423, %f2307, %f2306;
	{ .reg .b32 tmp; mov.b64 {tmp, %r681}, %rd110; }
	mov.b32 	%f2309, %r681;
	fma.rn.f32 	%f2310, %f427, %f2309, %f2308;
	cvt.u32.u64 	%r682, %rd111;
	mov.b32 	%f2311, %r682;
	fma.rn.f32 	%f2312, %f430, %f2311, %f2310;
	{ .reg .b32 tmp; mov.b64 {tmp, %r683}, %rd111; }
	mov.b32 	%f2313, %r683;
	fma.rn.f32 	%f2314, %f434, %f2313, %f2312;
	cvt.u32.u64 	%r684, %rd112;
	mov.b32 	%f2315, %r684;
	fma.rn.f32 	%f2316, %f437, %f2315, %f2314;
	{ .reg .b32 tmp; mov.b64 {tmp, %r685}, %rd112; }
	mov.b32 	%f2317, %r685;
	fma.rn.f32 	%f2318, %f441, %f2317, %f2316;
	cvt.u32.u64 	%r686, %rd113;
	mov.b32 	%f2319, %r686;
	fma.rn.f32 	%f2320, %f444, %f2319, %f2318;
	{ .reg .b32 tmp; mov.b64 {tmp, %r687}, %rd113; }
	mov.b32 	%f2321, %r687;
	fma.rn.f32 	%f2322, %f448, %f2321, %f2320;
	cvt.u32.u64 	%r688, %rd114;
	mov.b32 	%f2323, %r688;
	fma.rn.f32 	%f2324, %f451, %f2323, %f2322;
	{ .reg .b32 tmp; mov.b64 {tmp, %r689}, %rd114; }
	mov.b32 	%f2325, %r689;
	fma.rn.f32 	%f2326, %f455, %f2325, %f2324;
	cvt.u32.u64 	%r690, %rd115;
	mov.b32 	%f2327, %r690;
	fma.rn.f32 	%f2328, %f458, %f2327, %f2326;
	{ .reg .b32 tmp; mov.b64 {tmp, %r691}, %rd115; }
	mov.b32 	%f2329, %r691;
	fma.rn.f32 	%f2330, %f462, %f2329, %f2328;
	cvt.u32.u64 	%r692, %rd116;
	mov.b32 	%f2331, %r692;
	fma.rn.f32 	%f2332, %f465, %f2331, %f2330;
	{ .reg .b32 tmp; mov.b64 {tmp, %r693}, %rd116; }
	mov.b32 	%f2333, %r693;
	fma.rn.f32 	%f2334, %f469, %f2333, %f2332;
	cvt.u32.u64 	%r694, %rd117;
	mov.b32 	%f2335, %r694;
	fma.rn.f32 	%f2336, %f472, %f2335, %f2334;
	{ .reg .b32 tmp; mov.b64 {tmp, %r695}, %rd117; }
	mov.b32 	%f2337, %r695;
	fma.rn.f32 	%f2338, %f476, %f2337, %f2336;
	cvt.u32.u64 	%r696, %rd118;
	mov.b32 	%f2339, %r696;
	fma.rn.f32 	%f2340, %f479, %f2339, %f2338;
	{ .reg .b32 tmp; mov.b64 {tmp, %r697}, %rd118; }
	mov.b32 	%f2341, %r697;
	fma.rn.f32 	%f2342, %f483, %f2341, %f2340;
	fma.rn.f32 	%f2343, %f486, %f741, %f2342;
	fma.rn.f32 	%f2344, %f490, %f744, %f2343;
	fma.rn.f32 	%f2345, %f493, %f746, %f2344;
	fma.rn.f32 	%f2346, %f497, %f749, %f2345;
	fma.rn.f32 	%f2347, %f500, %f751, %f2346;
	fma.rn.f32 	%f2348, %f504, %f754, %f2347;
	fma.rn.f32 	%f2349, %f507, %f756, %f2348;
	fma.rn.f32 	%f2350, %f511, %f759, %f2349;
	fma.rn.f32 	%f2351, %f1528, %f761, %f2350;
	fma.rn.f32 	%f2352, %f1530, %f764, %f2351;
	fma.rn.f32 	%f2353, %f1532, %f766, %f2352;
	fma.rn.f32 	%f2354, %f1534, %f769, %f2353;
	fma.rn.f32 	%f2355, %f1536, %f771, %f2354;
	fma.rn.f32 	%f2356, %f1538, %f774, %f2355;
	fma.rn.f32 	%f2357, %f1540, %f776, %f2356;
	fma.rn.f32 	%f2358, %f1542, %f779, %f2357;
	fma.rn.f32 	%f2359, %f1544, %f781, %f2358;
	fma.rn.f32 	%f2360, %f1546, %f784, %f2359;
	fma.rn.f32 	%f2361, %f1548, %f786, %f2360;
	fma.rn.f32 	%f2362, %f2129, %f789, %f2361;
	fma.rn.f32 	%f2363, %f2132, %f791, %f2362;
	fma.rn.f32 	%f2364, %f2135, %f794, %f2363;
	fma.rn.f32 	%f2365, %f2138, %f796, %f2364;
	fma.rn.f32 	%f2366, %f2141, %f799, %f2365;
	fma.rn.f32 	%f2367, %f2144, %f801, %f2366;
	fma.rn.f32 	%f2368, %f2147, %f804, %f2367;
	fma.rn.f32 	%f2369, %f2150, %f806, %f2368;
	fma.rn.f32 	%f2370, %f2153, %f809, %f2369;
	fma.rn.f32 	%f2371, %f2156, %f811, %f2370;
	fma.rn.f32 	%f4299, %f2159, %f814, %f2371;
	fma.rn.f32 	%f2372, %f168, %f815, %f4298;
	fma.rn.f32 	%f2373, %f171, %f818, %f2372;
	fma.rn.f32 	%f2374, %f175, %f820, %f2373;
	fma.rn.f32 	%f2375, %f178, %f823, %f2374;
	fma.rn.f32 	%f2376, %f182, %f825, %f2375;
	fma.rn.f32 	%f2377, %f185, %f828, %f2376;
	fma.rn.f32 	%f2378, %f189, %f830, %f2377;
	fma.rn.f32 	%f2379, %f192, %f833, %f2378;
	fma.rn.f32 	%f2380, %f196, %f835, %f2379;
	fma.rn.f32 	%f2381, %f199, %f838, %f2380;
	fma.rn.f32 	%f2382, %f203, %f840, %f2381;
	fma.rn.f32 	%f2383, %f206, %f843, %f2382;
	fma.rn.f32 	%f2384, %f210, %f845, %f2383;
	fma.rn.f32 	%f2385, %f213, %f848, %f2384;
	fma.rn.f32 	%f2386, %f217, %f850, %f2385;
	fma.rn.f32 	%f2387, %f220, %f853, %f2386;
	fma.rn.f32 	%f2388, %f224, %f855, %f2387;
	fma.rn.f32 	%f2389, %f227, %f858, %f2388;
	fma.rn.f32 	%f2390, %f231, %f860, %f2389;
	fma.rn.f32 	%f2391, %f234, %f863, %f2390;
	fma.rn.f32 	%f2392, %f238, %f865, %f2391;
	fma.rn.f32 	%f2393, %f241, %f868, %f2392;
	fma.rn.f32 	%f2394, %f245, %f870, %f2393;
	fma.rn.f32 	%f2395, %f248, %f873, %f2394;
	fma.rn.f32 	%f2396, %f252, %f875, %f2395;
	fma.rn.f32 	%f2397, %f255, %f878, %f2396;
	fma.rn.f32 	%f2398, %f259, %f880, %f2397;
	fma.rn.f32 	%f2399, %f262, %f883, %f2398;
	fma.rn.f32 	%f2400, %f266, %f885, %f2399;
	fma.rn.f32 	%f2401, %f269, %f888, %f2400;
	fma.rn.f32 	%f2402, %f273, %f890, %f2401;
	fma.rn.f32 	%f2403, %f276, %f893, %f2402;
	fma.rn.f32 	%f2404, %f280, %f895, %f2403;
	fma.rn.f32 	%f2405, %f283, %f898, %f2404;
	fma.rn.f32 	%f2406, %f287, %f900, %f2405;
	fma.rn.f32 	%f2407, %f290, %f903, %f2406;
	fma.rn.f32 	%f2408, %f294, %f905, %f2407;
	fma.rn.f32 	%f2409, %f297, %f908, %f2408;
	fma.rn.f32 	%f2410, %f301, %f910, %f2409;
	fma.rn.f32 	%f2411, %f304, %f913, %f2410;
	fma.rn.f32 	%f2412, %f308, %f915, %f2411;
	fma.rn.f32 	%f2413, %f311, %f918, %f2412;
	fma.rn.f32 	%f2414, %f315, %f920, %f2413;
	fma.rn.f32 	%f2415, %f318, %f923, %f2414;
	fma.rn.f32 	%f2416, %f322, %f925, %f2415;
	fma.rn.f32 	%f2417, %f325, %f928, %f2416;
	fma.rn.f32 	%f2418, %f329, %f930, %f2417;
	fma.rn.f32 	%f2419, %f332, %f933, %f2418;
	fma.rn.f32 	%f2420, %f336, %f935, %f2419;
	fma.rn.f32 	%f2421, %f339, %f938, %f2420;
	fma.rn.f32 	%f2422, %f343, %f940, %f2421;
	fma.rn.f32 	%f2423, %f346, %f943, %f2422;
	fma.rn.f32 	%f2424, %f350, %f945, %f2423;
	fma.rn.f32 	%f2425, %f353, %f948, %f2424;
	fma.rn.f32 	%f2426, %f357, %f950, %f2425;
	fma.rn.f32 	%f2427, %f360, %f953, %f2426;
	fma.rn.f32 	%f2428, %f364, %f955, %f2427;
	fma.rn.f32 	%f2429, %f367, %f958, %f2428;
	fma.rn.f32 	%f2430, %f371, %f960, %f2429;
	fma.rn.f32 	%f2431, %f374, %f963, %f2430;
	fma.rn.f32 	%f2432, %f378, %f965, %f2431;
	fma.rn.f32 	%f2433, %f381, %f968, %f2432;
	fma.rn.f32 	%f2434, %f385, %f970, %f2433;
	fma.rn.f32 	%f2435, %f388, %f973, %f2434;
	fma.rn.f32 	%f2436, %f392, %f975, %f2435;
	fma.rn.f32 	%f2437, %f395, %f978, %f2436;
	fma.rn.f32 	%f2438, %f399, %f980, %f2437;
	fma.rn.f32 	%f2439, %f402, %f983, %f2438;
	fma.rn.f32 	%f2440, %f406, %f985, %f2439;
	fma.rn.f32 	%f2441, %f409, %f988, %f2440;
	fma.rn.f32 	%f2442, %f413, %f990, %f2441;
	fma.rn.f32 	%f2443, %f416, %f993, %f2442;
	fma.rn.f32 	%f2444, %f420, %f995, %f2443;
	fma.rn.f32 	%f2445, %f423, %f998, %f2444;
	fma.rn.f32 	%f2446, %f427, %f1000, %f2445;
	fma.rn.f32 	%f2447, %f430, %f1003, %f2446;
	fma.rn.f32 	%f2448, %f434, %f1005, %f2447;
	fma.rn.f32 	%f2449, %f437, %f1008, %f2448;
	fma.rn.f32 	%f2450, %f441, %f1010, %f2449;
	fma.rn.f32 	%f2451, %f444, %f1013, %f2450;
	fma.rn.f32 	%f2452, %f448, %f1015, %f2451;
	fma.rn.f32 	%f2453, %f451, %f1018, %f2452;
	fma.rn.f32 	%f2454, %f455, %f1020, %f2453;
	fma.rn.f32 	%f2455, %f458, %f1023, %f2454;
	fma.rn.f32 	%f2456, %f462, %f1025, %f2455;
	fma.rn.f32 	%f2457, %f465, %f1028, %f2456;
	fma.rn.f32 	%f2458, %f469, %f1030, %f2457;
	fma.rn.f32 	%f2459, %f472, %f1033, %f2458;
	fma.rn.f32 	%f2460, %f476, %f1035, %f2459;
	fma.rn.f32 	%f2461, %f479, %f1038, %f2460;
	fma.rn.f32 	%f2462, %f483, %f1040, %f2461;
	fma.rn.f32 	%f2463, %f486, %f1043, %f2462;
	fma.rn.f32 	%f2464, %f490, %f1045, %f2463;
	fma.rn.f32 	%f2465, %f493, %f1048, %f2464;
	fma.rn.f32 	%f2466, %f497, %f1050, %f2465;
	fma.rn.f32 	%f2467, %f500, %f1053, %f2466;
	fma.rn.f32 	%f2468, %f504, %f1055, %f2467;
	fma.rn.f32 	%f2469, %f507, %f1058, %f2468;
	fma.rn.f32 	%f2470, %f511, %f1060, %f2469;
	fma.rn.f32 	%f2471, %f1528, %f1063, %f2470;
	fma.rn.f32 	%f2472, %f1530, %f1065, %f2471;
	fma.rn.f32 	%f2473, %f1532, %f1068, %f2472;
	fma.rn.f32 	%f2474, %f1534, %f1070, %f2473;
	fma.rn.f32 	%f2475, %f1536, %f1073, %f2474;
	fma.rn.f32 	%f2476, %f1538, %f1075, %f2475;
	fma.rn.f32 	%f2477, %f1540, %f1078, %f2476;
	fma.rn.f32 	%f2478, %f1542, %f1080, %f2477;
	fma.rn.f32 	%f2479, %f1544, %f1083, %f2478;
	fma.rn.f32 	%f2480, %f1546, %f1085, %f2479;
	fma.rn.f32 	%f2481, %f1548, %f1088, %f2480;
	fma.rn.f32 	%f2482, %f2129, %f1090, %f2481;
	fma.rn.f32 	%f2483, %f2132, %f1093, %f2482;
	fma.rn.f32 	%f2484, %f2135, %f1095, %f2483;
	fma.rn.f32 	%f2485, %f2138, %f1098, %f2484;
	fma.rn.f32 	%f2486, %f2141, %f1100, %f2485;
	fma.rn.f32 	%f2487, %f2144, %f1103, %f2486;
	fma.rn.f32 	%f2488, %f2147, %f1105, %f2487;
	fma.rn.f32 	%f2489, %f2150, %f1108, %f2488;
	fma.rn.f32 	%f2490, %f2153, %f1110, %f2489;
	fma.rn.f32 	%f2491, %f2156, %f1113, %f2490;
	fma.rn.f32 	%f4298, %f2159, %f1115, %f2491;
	fma.rn.f32 	%f2492, %f168, %f1117, %f4297;
	fma.rn.f32 	%f2493, %f171, %f1119, %f2492;
	fma.rn.f32 	%f2494, %f175, %f1122, %f2493;
	fma.rn.f32 	%f2495, %f178, %f1124, %f2494;
	fma.rn.f32 	%f2496, %f182, %f1127, %f2495;
	fma.rn.f32 	%f2497, %f185, %f1129, %f2496;
	fma.rn.f32 	%f2498, %f189, %f1132, %f2497;
	fma.rn.f32 	%f2499, %f192, %f1134, %f2498;
	fma.rn.f32 	%f2500, %f196, %f1137, %f2499;
	fma.rn.f32 	%f2501, %f199, %f1139, %f2500;
	fma.rn.f32 	%f2502, %f203, %f1142, %f2501;
	fma.rn.f32 	%f2503, %f206, %f1144, %f2502;
	fma.rn.f32 	%f2504, %f210, %f1147, %f2503;
	fma.rn.f32 	%f2505, %f213, %f1149, %f2504;
	fma.rn.f32 	%f2506, %f217, %f1152, %f2505;
	fma.rn.f32 	%f2507, %f220, %f1154, %f2506;
	fma.rn.f32 	%f2508, %f224, %f1157, %f2507;
	fma.rn.f32 	%f2509, %f227, %f1159, %f2508;
	fma.rn.f32 	%f2510, %f231, %f1162, %f2509;
	fma.rn.f32 	%f2511, %f234, %f1164, %f2510;
	fma.rn.f32 	%f2512, %f238, %f1167, %f2511;
	fma.rn.f32 	%f2513, %f241, %f1169, %f2512;
	fma.rn.f32 	%f2514, %f245, %f1172, %f2513;
	fma.rn.f32 	%f2515, %f248, %f1174, %f2514;
	fma.rn.f32 	%f2516, %f252, %f1177, %f2515;
	fma.rn.f32 	%f2517, %f255, %f1179, %f2516;
	fma.rn.f32 	%f2518, %f259, %f1182, %f2517;
	fma.rn.f32 	%f2519, %f262, %f1184, %f2518;
	fma.rn.f32 	%f2520, %f266, %f1187, %f2519;
	fma.rn.f32 	%f2521, %f269, %f1189, %f2520;
	fma.rn.f32 	%f2522, %f273, %f1192, %f2521;
	fma.rn.f32 	%f2523, %f276, %f1194, %f2522;
	fma.rn.f32 	%f2524, %f280, %f1197, %f2523;
	fma.rn.f32 	%f2525, %f283, %f1199, %f2524;
	fma.rn.f32 	%f2526, %f287, %f1202, %f2525;
	fma.rn.f32 	%f2527, %f290, %f1204, %f2526;
	fma.rn.f32 	%f2528, %f294, %f1207, %f2527;
	fma.rn.f32 	%f2529, %f297, %f1209, %f2528;
	fma.rn.f32 	%f2530, %f301, %f1212, %f2529;
	fma.rn.f32 	%f2531, %f304, %f1214, %f2530;
	fma.rn.f32 	%f2532, %f308, %f1217, %f2531;
	fma.rn.f32 	%f2533, %f311, %f1219, %f2532;
	fma.rn.f32 	%f2534, %f315, %f1222, %f2533;
	fma.rn.f32 	%f2535, %f318, %f1224, %f2534;
	fma.rn.f32 	%f2536, %f322, %f1227, %f2535;
	fma.rn.f32 	%f2537, %f325, %f1229, %f2536;
	fma.rn.f32 	%f2538, %f329, %f1232, %f2537;
	fma.rn.f32 	%f2539, %f332, %f1234, %f2538;
	fma.rn.f32 	%f2540, %f336, %f1237, %f2539;
	fma.rn.f32 	%f2541, %f339, %f1239, %f2540;
	fma.rn.f32 	%f2542, %f343, %f1242, %f2541;
	fma.rn.f32 	%f2543, %f346, %f1244, %f2542;
	fma.rn.f32 	%f2544, %f350, %f1247, %f2543;
	fma.rn.f32 	%f2545, %f353, %f1249, %f2544;
	fma.rn.f32 	%f2546, %f357, %f1252, %f2545;
	fma.rn.f32 	%f2547, %f360, %f1254, %f2546;
	fma.rn.f32 	%f2548, %f364, %f1257, %f2547;
	fma.rn.f32 	%f2549, %f367, %f1259, %f2548;
	fma.rn.f32 	%f2550, %f371, %f1262, %f2549;
	fma.rn.f32 	%f2551, %f374, %f1264, %f2550;
	fma.rn.f32 	%f2552, %f378, %f1267, %f2551;
	fma.rn.f32 	%f2553, %f381, %f1269, %f2552;
	fma.rn.f32 	%f2554, %f385, %f1272, %f2553;
	fma.rn.f32 	%f2555, %f388, %f1274, %f2554;
	fma.rn.f32 	%f2556, %f392, %f1277, %f2555;
	fma.rn.f32 	%f2557, %f395, %f1279, %f2556;
	fma.rn.f32 	%f2558, %f399, %f1282, %f2557;
	fma.rn.f32 	%f2559, %f402, %f1284, %f2558;
	fma.rn.f32 	%f2560, %f406, %f1287, %f2559;
	fma.rn.f32 	%f2561, %f409, %f1289, %f2560;
	fma.rn.f32 	%f2562, %f413, %f1292, %f2561;
	fma.rn.f32 	%f2563, %f416, %f1294, %f2562;
	fma.rn.f32 	%f2564, %f420, %f1297, %f2563;
	fma.rn.f32 	%f2565, %f423, %f1299, %f2564;
	fma.rn.f32 	%f2566, %f427, %f1302, %f2565;
	fma.rn.f32 	%f2567, %f430, %f1304, %f2566;
	fma.rn.f32 	%f2568, %f434, %f1307, %f2567;
	fma.rn.f32 	%f2569, %f437, %f1309, %f2568;
	fma.rn.f32 	%f2570, %f441, %f1312, %f2569;
	fma.rn.f32 	%f2571, %f444, %f1314, %f2570;
	fma.rn.f32 	%f2572, %f448, %f1317, %f2571;
	fma.rn.f32 	%f2573, %f451, %f1319, %f2572;
	fma.rn.f32 	%f2574, %f455, %f1322, %f2573;
	fma.rn.f32 	%f2575, %f458, %f1324, %f2574;
	fma.rn.f32 	%f2576, %f462, %f1327, %f2575;
	fma.rn.f32 	%f2577, %f465, %f1329, %f2576;
	fma.rn.f32 	%f2578, %f469, %f1332, %f2577;
	fma.rn.f32 	%f2579, %f472, %f1334, %f2578;
	fma.rn.f32 	%f2580, %f476, %f1337, %f2579;
	fma.rn.f32 	%f2581, %f479, %f1339, %f2580;
	fma.rn.f32 	%f2582, %f483, %f1342, %f2581;
	fma.rn.f32 	%f2583, %f486, %f1344, %f2582;
	fma.rn.f32 	%f2584, %f490, %f1347, %f2583;
	fma.rn.f32 	%f2585, %f493, %f1349, %f2584;
	fma.rn.f32 	%f2586, %f497, %f1352, %f2585;
	fma.rn.f32 	%f2587, %f500, %f1354, %f2586;
	fma.rn.f32 	%f2588, %f504, %f1357, %f2587;
	fma.rn.f32 	%f2589, %f507, %f1359, %f2588;
	fma.rn.f32 	%f2590, %f511, %f1362, %f2589;
	fma.rn.f32 	%f2591, %f1528, %f1364, %f2590;
	fma.rn.f32 	%f2592, %f1530, %f1367, %f2591;
	fma.rn.f32 	%f2593, %f1532, %f1369, %f2592;
	fma.rn.f32 	%f2594, %f1534, %f1372, %f2593;
	fma.rn.f32 	%f2595, %f1536, %f1374, %f2594;
	fma.rn.f32 	%f2596, %f1538, %f1377, %f2595;
	fma.rn.f32 	%f2597, %f1540, %f1379, %f2596;
	fma.rn.f32 	%f2598, %f1542, %f1382, %f2597;
	fma.rn.f32 	%f2599, %f1544, %f1384, %f2598;
	fma.rn.f32 	%f2600, %f1546, %f1387, %f2599;
	fma.rn.f32 	%f2601, %f1548, %f1389, %f2600;
	fma.rn.f32 	%f2602, %f2129, %f1392, %f2601;
	fma.rn.f32 	%f2603, %f2132, %f1394, %f2602;
	fma.rn.f32 	%f2604, %f2135, %f1397, %f2603;
	fma.rn.f32 	%f2605, %f2138, %f1399, %f2604;
	fma.rn.f32 	%f2606, %f2141, %f1402, %f2605;
	fma.rn.f32 	%f2607, %f2144, %f1404, %f2606;
	fma.rn.f32 	%f2608, %f2147, %f1407, %f2607;
	fma.rn.f32 	%f2609, %f2150, %f1409, %f2608;
	fma.rn.f32 	%f2610, %f2153, %f1412, %f2609;
	fma.rn.f32 	%f2611, %f2156, %f1414, %f2610;
	fma.rn.f32 	%f4297, %f2159, %f1417, %f2611;
	fma.rn.f32 	%f2612, %f206, %f1909, %f4296;
	fma.rn.f32 	%f2613, %f210, %f1911, %f2612;
	fma.rn.f32 	%f2614, %f213, %f1913, %f2613;
	fma.rn.f32 	%f2615, %f217, %f1915, %f2614;
	fma.rn.f32 	%f2616, %f220, %f1917, %f2615;
	fma.rn.f32 	%f2617, %f224, %f1919, %f2616;
	fma.rn.f32 	%f2618, %f227, %f1921, %f2617;
	fma.rn.f32 	%f2619, %f231, %f1923, %f2618;
	fma.rn.f32 	%f2620, %f234, %f1925, %f2619;
	fma.rn.f32 	%f2621, %f238, %f1927, %f2620;
	fma.rn.f32 	%f2622, %f241, %f1929, %f2621;
	fma.rn.f32 	%f2623, %f245, %f1931, %f2622;
	fma.rn.f32 	%f2624, %f248, %f1933, %f2623;
	fma.rn.f32 	%f2625, %f252, %f1935, %f2624;
	fma.rn.f32 	%f2626, %f255, %f1937, %f2625;
	fma.rn.f32 	%f2627, %f259, %f1939, %f2626;
	fma.rn.f32 	%f2628, %f262, %f1941, %f2627;
	fma.rn.f32 	%f2629, %f266, %f1943, %f2628;
	fma.rn.f32 	%f2630, %f269, %f1945, %f2629;
	fma.rn.f32 	%f2631, %f273, %f1947, %f2630;
	fma.rn.f32 	%f2632, %f276, %f1949, %f2631;
	fma.rn.f32 	%f2633, %f280, %f1951, %f2632;
	fma.rn.f32 	%f2634, %f283, %f1953, %f2633;
	fma.rn.f32 	%f2635, %f287, %f1955, %f2634;
	fma.rn.f32 	%f2636, %f290, %f1957, %f2635;
	fma.rn.f32 	%f2637, %f294, %f1959, %f2636;
	fma.rn.f32 	%f2638, %f297, %f1961, %f2637;
	fma.rn.f32 	%f2639, %f301, %f1963, %f2638;
	fma.rn.f32 	%f2640, %f304, %f1965, %f2639;
	fma.rn.f32 	%f2641, %f308, %f1967, %f2640;
	fma.rn.f32 	%f2642, %f311, %f1969, %f2641;
	fma.rn.f32 	%f2643, %f315, %f1971, %f2642;
	fma.rn.f32 	%f2644, %f318, %f1973, %f2643;
	fma.rn.f32 	%f2645, %f322, %f1975, %f2644;
	fma.rn.f32 	%f2646, %f325, %f1977, %f2645;
	fma.rn.f32 	%f2647, %f329, %f1979, %f2646;
	fma.rn.f32 	%f2648, %f332, %f1981, %f2647;
	fma.rn.f32 	%f2649, %f336, %f1983, %f2648;
	fma.rn.f32 	%f2650, %f339, %f1985, %f2649;
	fma.rn.f32 	%f2651, %f343, %f1987, %f2650;
	fma.rn.f32 	%f2652, %f346, %f1989, %f2651;
	fma.rn.f32 	%f2653, %f350, %f1991, %f2652;
	fma.rn.f32 	%f2654, %f353, %f1993, %f2653;
	fma.rn.f32 	%f2655, %f357, %f1995, %f2654;
	fma.rn.f32 	%f2656, %f360, %f1997, %f2655;
	fma.rn.f32 	%f2657, %f364, %f1999, %f2656;
	fma.rn.f32 	%f2658, %f367, %f2001, %f2657;
	fma.rn.f32 	%f2659, %f371, %f2003, %f2658;
	fma.rn.f32 	%f2660, %f374, %f2005, %f2659;
	fma.rn.f32 	%f2661, %f378, %f2007, %f2660;
	fma.rn.f32 	%f2662, %f381, %f2009, %f2661;
	fma.rn.f32 	%f2663, %f385, %f2011, %f2662;
	fma.rn.f32 	%f2664, %f388, %f2013, %f2663;
	fma.rn.f32 	%f2665, %f392, %f2015, %f2664;
	fma.rn.f32 	%f2666, %f395, %f2017, %f2665;
	fma.rn.f32 	%f2667, %f399, %f2019, %f2666;
	fma.rn.f32 	%f2668, %f402, %f2021, %f2667;
	fma.rn.f32 	%f2669, %f406, %f2023, %f2668;
	fma.rn.f32 	%f2670, %f409, %f2025, %f2669;
	fma.rn.f32 	%f2671, %f413, %f2027, %f2670;
	fma.rn.f32 	%f2672, %f416, %f2029, %f2671;
	fma.rn.f32 	%f2673, %f420, %f2031, %f2672;
	fma.rn.f32 	%f2674, %f423, %f2033, %f2673;
	fma.rn.f32 	%f2675, %f427, %f2035, %f2674;
	fma.rn.f32 	%f2676, %f430, %f2037, %f2675;
	fma.rn.f32 	%f2677, %f434, %f2039, %f2676;
	fma.rn.f32 	%f2678, %f437, %f2041, %f2677;
	fma.rn.f32 	%f2679, %f441, %f2043, %f2678;
	fma.rn.f32 	%f2680, %f444, %f2045, %f2679;
	fma.rn.f32 	%f2681, %f448, %f2047, %f2680;
	fma.rn.f32 	%f2682, %f451, %f2049, %f2681;
	fma.rn.f32 	%f2683, %f455, %f2051, %f2682;
	fma.rn.f32 	%f2684, %f458, %f2053, %f2683;
	fma.rn.f32 	%f2685, %f462, %f2055, %f2684;
	fma.rn.f32 	%f2686, %f465, %f2057, %f2685;
	fma.rn.f32 	%f2687, %f469, %f2059, %f2686;
	fma.rn.f32 	%f2688, %f472, %f2061, %f2687;
	fma.rn.f32 	%f2689, %f476, %f2063, %f2688;
	fma.rn.f32 	%f2690, %f479, %f2065, %f2689;
	fma.rn.f32 	%f2691, %f483, %f2067, %f2690;
	fma.rn.f32 	%f2692, %f486, %f2069, %f2691;
	fma.rn.f32 	%f2693, %f490, %f2071, %f2692;
	fma.rn.f32 	%f2694, %f493, %f2073, %f2693;
	fma.rn.f32 	%f2695, %f497, %f2075, %f2694;
	fma.rn.f32 	%f2696, %f500, %f2077, %f2695;
	fma.rn.f32 	%f2697, %f504, %f2079, %f2696;
	fma.rn.f32 	%f2698, %f507, %f2081, %f2697;
	fma.rn.f32 	%f2699, %f511, %f2083, %f2698;
	fma.rn.f32 	%f2700, %f1528, %f2085, %f2699;
	fma.rn.f32 	%f2701, %f1530, %f2087, %f2700;
	fma.rn.f32 	%f2702, %f1532, %f2089, %f2701;
	fma.rn.f32 	%f2703, %f1534, %f2091, %f2702;
	fma.rn.f32 	%f2704, %f1536, %f2093, %f2703;
	fma.rn.f32 	%f2705, %f1538, %f2095, %f2704;
	fma.rn.f32 	%f2706, %f1540, %f2097, %f2705;
	fma.rn.f32 	%f2707, %f1542, %f2099, %f2706;
	fma.rn.f32 	%f2708, %f1544, %f2101, %f2707;
	fma.rn.f32 	%f2709, %f1546, %f2103, %f2708;
	fma.rn.f32 	%f2710, %f1548, %f2105, %f2709;
	fma.rn.f32 	%f2711, %f2129, %f2107, %f2710;
	fma.rn.f32 	%f2712, %f2132, %f2109, %f2711;
	fma.rn.f32 	%f2713, %f2135, %f2111, %f2712;
	fma.rn.f32 	%f2714, %f2138, %f2113, %f2713;
	fma.rn.f32 	%f2715, %f2141, %f2115, %f2714;
	fma.rn.f32 	%f2716, %f2144, %f2117, %f2715;
	fma.rn.f32 	%f2717, %f2147, %f2119, %f2716;
	fma.rn.f32 	%f2718, %f2150, %f2121, %f2717;
	fma.rn.f32 	%f2719, %f2153, %f2123, %f2718;
	fma.rn.f32 	%f2720, %f2156, %f2125, %f2719;
	fma.rn.f32 	%f2721, %f2159, %f2127, %f2720;
	ld.shared.f32 	%f2722, [%r66+2288];
	fma.rn.f32 	%f2723, %f2722, %f2130, %f2721;
	ld.shared.f32 	%f2724, [%r66+2292];
	fma.rn.f32 	%f2725, %f2724, %f2133, %f2723;
	ld.shared.f32 	%f2726, [%r66+2296];
	fma.rn.f32 	%f2727, %f2726, %f2136, %f2725;
	ld.shared.f32 	%f2728, [%r66+2300];
	fma.rn.f32 	%f2729, %f2728, %f2139, %f2727;
	ld.shared.f32 	%f2730, [%r66+2304];
	fma.rn.f32 	%f2731, %f2730, %f2142, %f2729;
	ld.shared.f32 	%f2732, [%r66+2308];
	fma.rn.f32 	%f2733, %f2732, %f2145, %f2731;
	ld.shared.f32 	%f2734, [%r66+2312];
	fma.rn.f32 	%f2735, %f2734, %f2148, %f2733;
	ld.shared.f32 	%f2736, [%r66+2316];
	fma.rn.f32 	%f2737, %f2736, %f2151, %f2735;
	ld.shared.f32 	%f2738, [%r66+2320];
	fma.rn.f32 	%f2739, %f2738, %f2154, %f2737;
	ld.shared.f32 	%f2740, [%r66+2324];
	fma.rn.f32 	%f2741, %f2740, %f2157, %f2739;
	ld.shared.f32 	%f2742, [%r66+2328];
	fma.rn.f32 	%f4296, %f2742, %f2160, %f2741;
	fma.rn.f32 	%f2743, %f206, %f2161, %f4295;
	fma.rn.f32 	%f2744, %f210, %f2163, %f2743;
	fma.rn.f32 	%f2745, %f213, %f2165, %f2744;
	fma.rn.f32 	%f2746, %f217, %f2167, %f2745;
	fma.rn.f32 	%f2747, %f220, %f2169, %f2746;
	fma.rn.f32 	%f2748, %f224, %f2171, %f2747;
	fma.rn.f32 	%f2749, %f227, %f2173, %f2748;
	fma.rn.f32 	%f2750, %f231, %f2175, %f2749;
	fma.rn.f32 	%f2751, %f234, %f2177, %f2750;
	fma.rn.f32 	%f2752, %f238, %f2179, %f2751;
	fma.rn.f32 	%f2753, %f241, %f2181, %f2752;
	fma.rn.f32 	%f2754, %f245, %f2183, %f2753;
	fma.rn.f32 	%f2755, %f248, %f2185, %f2754;
	fma.rn.f32 	%f2756, %f252, %f2187, %f2755;
	fma.rn.f32 	%f2757, %f255, %f2189, %f2756;
	fma.rn.f32 	%f2758, %f259, %f2191, %f2757;
	fma.rn.f32 	%f2759, %f262, %f2193, %f2758;
	fma.rn.f32 	%f2760, %f266, %f2195, %f2759;
	fma.rn.f32 	%f2761, %f269, %f2197, %f2760;
	fma.rn.f32 	%f2762, %f273, %f2199, %f2761;
	fma.rn.f32 	%f2763, %f276, %f2201, %f2762;
	fma.rn.f32 	%f2764, %f280, %f2203, %f2763;
	fma.rn.f32 	%f2765, %f283, %f2205, %f2764;
	fma.rn.f32 	%f2766, %f287, %f2207, %f2765;
	fma.rn.f32 	%f2767, %f290, %f2209, %f2766;
	fma.rn.f32 	%f2768, %f294, %f2211, %f2767;
	fma.rn.f32 	%f2769, %f297, %f2213, %f2768;
	fma.rn.f32 	%f2770, %f301, %f2215, %f2769;
	fma.rn.f32 	%f2771, %f304, %f2217, %f2770;
	fma.rn.f32 	%f2772, %f308, %f2219, %f2771;
	fma.rn.f32 	%f2773, %f311, %f2221, %f2772;
	fma.rn.f32 	%f2774, %f315, %f2223, %f2773;
	fma.rn.f32 	%f2775, %f318, %f2225, %f2774;
	fma.rn.f32 	%f2776, %f322, %f2227, %f2775;
	fma.rn.f32 	%f2777, %f325, %f2229, %f2776;
	fma.rn.f32 	%f2778, %f329, %f2231, %f2777;
	fma.rn.f32 	%f2779, %f332, %f2233, %f2778;
	fma.rn.f32 	%f2780, %f336, %f2235, %f2779;
	fma.rn.f32 	%f2781, %f339, %f2237, %f2780;
	fma.rn.f32 	%f2782, %f343, %f2239, %f2781;
	fma.rn.f32 	%f2783, %f346, %f2241, %f2782;
	fma.rn.f32 	%f2784, %f350, %f2243, %f2783;
	fma.rn.f32 	%f2785, %f353, %f2245, %f2784;
	fma.rn.f32 	%f2786, %f357, %f2247, %f2785;
	fma.rn.f32 	%f2787, %f360, %f2249, %f2786;
	fma.rn.f32 	%f2788, %f364, %f2251, %f2787;
	fma.rn.f32 	%f2789, %f367, %f2253, %f2788;
	fma.rn.f32 	%f2790, %f371, %f2255, %f2789;
	fma.rn.f32 	%f2791, %f374, %f2257, %f2790;
	fma.rn.f32 	%f2792, %f378, %f2259, %f2791;
	fma.rn.f32 	%f2793, %f381, %f2261, %f2792;
	fma.rn.f32 	%f2794, %f385, %f2263, %f2793;
	fma.rn.f32 	%f2795, %f388, %f2265, %f2794;
	fma.rn.f32 	%f2796, %f392, %f2267, %f2795;
	fma.rn.f32 	%f2797, %f395, %f2269, %f2796;
	fma.rn.f32 	%f2798, %f399, %f2271, %f2797;
	fma.rn.f32 	%f2799, %f402, %f2273, %f2798;
	fma.rn.f32 	%f2800, %f406, %f2275, %f2799;
	fma.rn.f32 	%f2801, %f409, %f2277, %f2800;
	fma.rn.f32 	%f2802, %f413, %f2279, %f2801;
	fma.rn.f32 	%f2803, %f416, %f2281, %f2802;
	fma.rn.f32 	%f2804, %f420, %f2283, %f2803;
	fma.rn.f32 	%f2805, %f423, %f2285, %f2804;
	fma.rn.f32 	%f2806, %f427, %f2287, %f2805;
	fma.rn.f32 	%f2807, %f430, %f2289, %f2806;
	fma.rn.f32 	%f2808, %f434, %f2291, %f2807;
	fma.rn.f32 	%f2809, %f437, %f2293, %f2808;
	fma.rn.f32 	%f2810, %f441, %f2295, %f2809;
	fma.rn.f32 	%f2811, %f444, %f2297, %f2810;
	fma.rn.f32 	%f2812, %f448, %f2299, %f2811;
	fma.rn.f32 	%f2813, %f451, %f2301, %f2812;
	fma.rn.f32 	%f2814, %f455, %f2303, %f2813;
	fma.rn.f32 	%f2815, %f458, %f2305, %f2814;
	fma.rn.f32 	%f2816, %f462, %f2307, %f2815;
	fma.rn.f32 	%f2817, %f465, %f2309, %f2816;
	fma.rn.f32 	%f2818, %f469, %f2311, %f2817;
	fma.rn.f32 	%f2819, %f472, %f2313, %f2818;
	fma.rn.f32 	%f2820, %f476, %f2315, %f2819;
	fma.rn.f32 	%f2821, %f479, %f2317, %f2820;
	fma.rn.f32 	%f2822, %f483, %f2319, %f2821;
	fma.rn.f32 	%f2823, %f486, %f2321, %f2822;
	fma.rn.f32 	%f2824, %f490, %f2323, %f2823;
	fma.rn.f32 	%f2825, %f493, %f2325, %f2824;
	fma.rn.f32 	%f2826, %f497, %f2327, %f2825;
	fma.rn.f32 	%f2827, %f500, %f2329, %f2826;
	fma.rn.f32 	%f2828, %f504, %f2331, %f2827;
	fma.rn.f32 	%f2829, %f507, %f2333, %f2828;
	fma.rn.f32 	%f2830, %f511, %f2335, %f2829;
	fma.rn.f32 	%f2831, %f1528, %f2337, %f2830;
	fma.rn.f32 	%f2832, %f1530, %f2339, %f2831;
	fma.rn.f32 	%f2833, %f1532, %f2341, %f2832;
	fma.rn.f32 	%f2834, %f1534, %f743, %f2833;
	{ .reg .b32 tmp; mov.b64 {tmp, %r698}, %rd119; }
	mov.b32 	%f2835, %r698;
	fma.rn.f32 	%f2836, %f1536, %f2835, %f2834;
	fma.rn.f32 	%f2837, %f1538, %f748, %f2836;
	{ .reg .b32 tmp; mov.b64 {tmp, %r699}, %rd120; }
	mov.b32 	%f2838, %r699;
	fma.rn.f32 	%f2839, %f1540, %f2838, %f2837;
	fma.rn.f32 	%f2840, %f1542, %f753, %f2839;
	{ .reg .b32 tmp; mov.b64 {tmp, %r700}, %rd121; }
	mov.b32 	%f2841, %r700;
	fma.rn.f32 	%f2842, %f1544, %f2841, %f2840;
	fma.rn.f32 	%f2843, %f1546, %f758, %f2842;
	ld.shared.f32 	%f2844, [%r67+4972];
	fma.rn.f32 	%f2845, %f1548, %f2844, %f2843;
	fma.rn.f32 	%f2846, %f2129, %f763, %f2845;
	{ .reg .b32 tmp; mov.b64 {tmp, %r701}, %rd122; }
	mov.b32 	%f2847, %r701;
	fma.rn.f32 	%f2848, %f2132, %f2847, %f2846;
	fma.rn.f32 	%f2849, %f2135, %f768, %f2848;
	{ .reg .b32 tmp; mov.b64 {tmp, %r702}, %rd123; }
	mov.b32 	%f2850, %r702;
	fma.rn.f32 	%f2851, %f2138, %f2850, %f2849;
	fma.rn.f32 	%f2852, %f2141, %f773, %f2851;
	{ .reg .b32 tmp; mov.b64 {tmp, %r703}, %rd124; }
	mov.b32 	%f2853, %r703;
	fma.rn.f32 	%f2854, %f2144, %f2853, %f2852;
	fma.rn.f32 	%f2855, %f2147, %f778, %f2854;
	ld.shared.f32 	%f2856, [%r67+5004];
	fma.rn.f32 	%f2857, %f2150, %f2856, %f2855;
	fma.rn.f32 	%f2858, %f2153, %f783, %f2857;
	{ .reg .b32 tmp; mov.b64 {tmp, %r704}, %rd125; }
	mov.b32 	%f2859, %r704;
	fma.rn.f32 	%f2860, %f2156, %f2859, %f2858;
	fma.rn.f32 	%f2861, %f2159, %f788, %f2860;
	{ .reg .b32 tmp; mov.b64 {tmp, %r705}, %rd126; }
	mov.b32 	%f2862, %r705;
	fma.rn.f32 	%f2863, %f2722, %f2862, %f2861;
	fma.rn.f32 	%f2864, %f2724, %f793, %f2863;
	{ .reg .b32 tmp; mov.b64 {tmp, %r706}, %rd127; }
	mov.b32 	%f2865, %r706;
	fma.rn.f32 	%f2866, %f2726, %f2865, %f2864;
	fma.rn.f32 	%f2867, %f2728, %f798, %f2866;
	ld.shared.f32 	%f2868, [%r67+5036];
	fma.rn.f32 	%f2869, %f2730, %f2868, %f2867;
	fma.rn.f32 	%f2870, %f2732, %f803, %f2869;
	{ .reg .b32 tmp; mov.b64 {tmp, %r707}, %rd128; }
	mov.b32 	%f2871, %r707;
	fma.rn.f32 	%f2872, %f2734, %f2871, %f2870;
	fma.rn.f32 	%f2873, %f2736, %f808, %f2872;
	{ .reg .b32 tmp; mov.b64 {tmp, %r708}, %rd129; }
	mov.b32 	%f2874, %r708;
	fma.rn.f32 	%f2875, %f2738, %f2874, %f2873;
	fma.rn.f32 	%f2876, %f2740, %f813, %f2875;
	{ .reg .b32 tmp; mov.b64 {tmp, %r709}, %rd130; }
	mov.b32 	%f2877, %r709;
	fma.rn.f32 	%f4295, %f2742, %f2877, %f2876;
	fma.rn.f32 	%f2878, %f206, %f817, %f4294;
	ld.shared.f32 	%f2879, [%r67+5068];
	fma.rn.f32 	%f2880, %f210, %f2879, %f2878;
	fma.rn.f32 	%f2881, %f213, %f822, %f2880;
	{ .reg .b32 tmp; mov.b64 {tmp, %r710}, %rd131; }
	mov.b32 	%f2882, %r710;
	fma.rn.f32 	%f2883, %f217, %f2882, %f2881;
	fma.rn.f32 	%f2884, %f220, %f827, %f2883;
	{ .reg .b32 tmp; mov.b64 {tmp, %r711}, %rd132; }
	mov.b32 	%f2885, %r711;
	fma.rn.f32 	%f2886, %f224, %f2885, %f2884;
	fma.rn.f32 	%f2887, %f227, %f832, %f2886;
	{ .reg .b32 tmp; mov.b64 {tmp, %r712}, %rd133; }
	mov.b32 	%f2888, %r712;
	fma.rn.f32 	%f2889, %f231, %f2888, %f2887;
	fma.rn.f32 	%f2890, %f234, %f837, %f2889;
	ld.shared.f32 	%f2891, [%r67+5100];
	fma.rn.f32 	%f2892, %f238, %f2891, %f2890;
	fma.rn.f32 	%f2893, %f241, %f842, %f2892;
	{ .reg .b32 tmp; mov.b64 {tmp, %r713}, %rd134; }
	mov.b32 	%f2894, %r713;
	fma.rn.f32 	%f2895, %f245, %f2894, %f2893;
	fma.rn.f32 	%f2896, %f248, %f847, %f2895;
	{ .reg .b32 tmp; mov.b64 {tmp, %r714}, %rd135; }
	mov.b32 	%f2897, %r714;
	fma.rn.f32 	%f2898, %f252, %f2897, %f2896;
	fma.rn.f32 	%f2899, %f255, %f852, %f2898;
	{ .reg .b32 tmp; mov.b64 {tmp, %r715}, %rd136; }
	mov.b32 	%f2900, %r715;
	fma.rn.f32 	%f2901, %f259, %f2900, %f2899;
	fma.rn.f32 	%f2902, %f262, %f857, %f2901;
	ld.shared.f32 	%f2903, [%r67+5132];
	fma.rn.f32 	%f2904, %f266, %f2903, %f2902;
	fma.rn.f32 	%f2905, %f269, %f862, %f2904;
	{ .reg .b32 tmp; mov.b64 {tmp, %r716}, %rd137; }
	mov.b32 	%f2906, %r716;
	fma.rn.f32 	%f2907, %f273, %f2906, %f2905;
	fma.rn.f32 	%f2908, %f276, %f867, %f2907;
	{ .reg .b32 tmp; mov.b64 {tmp, %r717}, %rd138; }
	mov.b32 	%f2909, %r717;
	fma.rn.f32 	%f2910, %f280, %f2909, %f2908;
	fma.rn.f32 	%f2911, %f283, %f872, %f2910;
	{ .reg .b32 tmp; mov.b64 {tmp, %r718}, %rd139; }
	mov.b32 	%f2912, %r718;
	fma.rn.f32 	%f2913, %f287, %f2912, %f2911;
	fma.rn.f32 	%f2914, %f290, %f877, %f2913;
	ld.shared.f32 	%f2915, [%r67+5164];
	fma.rn.f32 	%f2916, %f294, %f2915, %f2914;
	fma.rn.f32 	%f2917, %f297, %f882, %f2916;
	{ .reg .b32 tmp; mov.b64 {tmp, %r719}, %rd140; }
	mov.b32 	%f2918, %r719;
	fma.rn.f32 	%f2919, %f301, %f2918, %f2917;
	fma.rn.f32 	%f2920, %f304, %f887, %f2919;
	{ .reg .b32 tmp; mov.b64 {tmp, %r720}, %rd141; }
	mov.b32 	%f2921, %r720;
	fma.rn.f32 	%f2922, %f308, %f2921, %f2920;
	fma.rn.f32 	%f2923, %f311, %f892, %f2922;
	{ .reg .b32 tmp; mov.b64 {tmp, %r721}, %rd142; }
	mov.b32 	%f2924, %r721;
	fma.rn.f32 	%f2925, %f315, %f2924, %f2923;
	fma.rn.f32 	%f2926, %f318, %f897, %f2925;
	ld.shared.f32 	%f2927, [%r67+5196];
	fma.rn.f32 	%f2928, %f322, %f2927, %f2926;
	fma.rn.f32 	%f2929, %f325, %f902, %f2928;
	{ .reg .b32 tmp; mov.b64 {tmp, %r722}, %rd143; }
	mov.b32 	%f2930, %r722;
	fma.rn.f32 	%f2931, %f329, %f2930, %f2929;
	fma.rn.f32 	%f2932, %f332, %f907, %f2931;
	{ .reg .b32 tmp; mov.b64 {tmp, %r723}, %rd144; }
	mov.b32 	%f2933, %r723;
	fma.rn.f32 	%f2934, %f336, %f2933, %f2932;
	fma.rn.f32 	%f2935, %f339, %f912, %f2934;
	{ .reg .b32 tmp; mov.b64 {tmp, %r724}, %rd145; }
	mov.b32 	%f2936, %r724;
	fma.rn.f32 	%f2937, %f343, %f2936, %f2935;
	fma.rn.f32 	%f2938, %f346, %f917, %f2937;
	ld.shared.f32 	%f2939, [%r67+5228];
	fma.rn.f32 	%f2940, %f350, %f2939, %f2938;
	fma.rn.f32 	%f2941, %f353, %f922, %f2940;
	{ .reg .b32 tmp; mov.b64 {tmp, %r725}, %rd146; }
	mov.b32 	%f2942, %r725;
	fma.rn.f32 	%f2943, %f357, %f2942, %f2941;
	fma.rn.f32 	%f2944, %f360, %f927, %f2943;
	{ .reg .b32 tmp; mov.b64 {tmp, %r726}, %rd147; }
	mov.b32 	%f2945, %r726;
	fma.rn.f32 	%f2946, %f364, %f2945, %f2944;
	fma.rn.f32 	%f2947, %f367, %f932, %f2946;
	{ .reg .b32 tmp; mov.b64 {tmp, %r727}, %rd148; }
	mov.b32 	%f2948, %r727;
	fma.rn.f32 	%f2949, %f371, %f2948, %f2947;
	fma.rn.f32 	%f2950, %f374, %f937, %f2949;
	ld.shared.f32 	%f2951, [%r67+5260];
	fma.rn.f32 	%f2952, %f378, %f2951, %f2950;
	fma.rn.f32 	%f2953, %f381, %f942, %f2952;
	{ .reg .b32 tmp; mov.b64 {tmp, %r728}, %rd149; }
	mov.b32 	%f2954, %r728;
	fma.rn.f32 	%f2955, %f385, %f2954, %f2953;
	fma.rn.f32 	%f2956, %f388, %f947, %f2955;
	{ .reg .b32 tmp; mov.b64 {tmp, %r729}, %rd150; }
	mov.b32 	%f2957, %r729;
	fma.rn.f32 	%f2958, %f392, %f2957, %f2956;
	fma.rn.f32 	%f2959, %f395, %f952, %f2958;
	{ .reg .b32 tmp; mov.b64 {tmp, %r730}, %rd151; }
	mov.b32 	%f2960, %r730;
	fma.rn.f32 	%f2961, %f399, %f2960, %f2959;
	fma.rn.f32 	%f2962, %f402, %f957, %f2961;
	ld.shared.f32 	%f2963, [%r67+5292];
	fma.rn.f32 	%f2964, %f406, %f2963, %f2962;
	fma.rn.f32 	%f2965, %f409, %f962, %f2964;
	{ .reg .b32 tmp; mov.b64 {tmp, %r731}, %rd152; }
	mov.b32 	%f2966, %r731;
	fma.rn.f32 	%f2967, %f413, %f2966, %f2965;
	fma.rn.f32 	%f2968, %f416, %f967, %f2967;
	{ .reg .b32 tmp; mov.b64 {tmp, %r732}, %rd153; }
	mov.b32 	%f2969, %r732;
	fma.rn.f32 	%f2970, %f420, %f2969, %f2968;
	fma.rn.f32 	%f2971, %f423, %f972, %f2970;
	{ .reg .b32 tmp; mov.b64 {tmp, %r733}, %rd154; }
	mov.b32 	%f2972, %r733;
	fma.rn.f32 	%f2973, %f427, %f2972, %f2971;
	fma.rn.f32 	%f2974, %f430, %f977, %f2973;
	ld.shared.f32 	%f2975, [%r67+5324];
	fma.rn.f32 	%f2976, %f434, %f2975, %f2974;
	fma.rn.f32 	%f2977, %f437, %f982, %f2976;
	{ .reg .b32 tmp; mov.b64 {tmp, %r734}, %rd155; }
	mov.b32 	%f2978, %r734;
	fma.rn.f32 	%f2979, %f441, %f2978, %f2977;
	fma.rn.f32 	%f2980, %f444, %f987, %f2979;
	{ .reg .b32 tmp; mov.b64 {tmp, %r735}, %rd156; }
	mov.b32 	%f2981, %r735;
	fma.rn.f32 	%f2982, %f448, %f2981, %f2980;
	fma.rn.f32 	%f2983, %f451, %f992, %f2982;
	{ .reg .b32 tmp; mov.b64 {tmp, %r736}, %rd157; }
	mov.b32 	%f2984, %r736;
	fma.rn.f32 	%f2985, %f455, %f2984, %f2983;
	fma.rn.f32 	%f2986, %f458, %f997, %f2985;
	ld.shared.f32 	%f2987, [%r67+5356];
	fma.rn.f32 	%f2988, %f462, %f2987, %f2986;
	fma.rn.f32 	%f2989, %f465, %f1002, %f2988;
	{ .reg .b32 tmp; mov.b64 {tmp, %r737}, %rd158; }
	mov.b32 	%f2990, %r737;
	fma.rn.f32 	%f2991, %f469, %f2990, %f2989;
	fma.rn.f32 	%f2992, %f472, %f1007, %f2991;
	{ .reg .b32 tmp; mov.b64 {tmp, %r738}, %rd159; }
	mov.b32 	%f2993, %r738;
	fma.rn.f32 	%f2994, %f476, %f2993, %f2992;
	fma.rn.f32 	%f2995, %f479, %f1012, %f2994;
	{ .reg .b32 tmp; mov.b64 {tmp, %r739}, %rd160; }
	mov.b32 	%f2996, %r739;
	fma.rn.f32 	%f2997, %f483, %f2996, %f2995;
	fma.rn.f32 	%f2998, %f486, %f1017, %f2997;
	ld.shared.f32 	%f2999, [%r67+5388];
	fma.rn.f32 	%f3000, %f490, %f2999, %f2998;
	fma.rn.f32 	%f3001, %f493, %f1022, %f3000;
	{ .reg .b32 tmp; mov.b64 {tmp, %r740}, %rd161; }
	mov.b32 	%f3002, %r740;
	fma.rn.f32 	%f3003, %f497, %f3002, %f3001;
	fma.rn.f32 	%f3004, %f500, %f1027, %f3003;
	{ .reg .b32 tmp; mov.b64 {tmp, %r741}, %rd162; }
	mov.b32 	%f3005, %r741;
	fma.rn.f32 	%f3006, %f504, %f3005, %f3004;
	fma.rn.f32 	%f3007, %f507, %f1032, %f3006;
	{ .reg .b32 tmp; mov.b64 {tmp, %r742}, %rd163; }
	mov.b32 	%f3008, %r742;
	fma.rn.f32 	%f3009, %f511, %f3008, %f3007;
	fma.rn.f32 	%f3010, %f1528, %f1037, %f3009;
	ld.shared.f32 	%f3011, [%r67+5420];
	fma.rn.f32 	%f3012, %f1530, %f3011, %f3010;
	fma.rn.f32 	%f3013, %f1532, %f1042, %f3012;
	{ .reg .b32 tmp; mov.b64 {tmp, %r743}, %rd164; }
	mov.b32 	%f3014, %r743;
	fma.rn.f32 	%f3015, %f1534, %f3014, %f3013;
	fma.rn.f32 	%f3016, %f1536, %f1047, %f3015;
	{ .reg .b32 tmp; mov.b64 {tmp, %r744}, %rd165; }
	mov.b32 	%f3017, %r744;
	fma.rn.f32 	%f3018, %f1538, %f3017, %f3016;
	fma.rn.f32 	%f3019, %f1540, %f1052, %f3018;
	{ .reg .b32 tmp; mov.b64 {tmp, %r745}, %rd166; }
	mov.b32 	%f3020, %r745;
	fma.rn.f32 	%f3021, %f1542, %f3020, %f3019;
	fma.rn.f32 	%f3022, %f1544, %f1057, %f3021;
	ld.shared.f32 	%f3023, [%r67+5452];
	fma.rn.f32 	%f3024, %f1546, %f3023, %f3022;
	fma.rn.f32 	%f3025, %f1548, %f1062, %f3024;
	{ .reg .b32 tmp; mov.b64 {tmp, %r746}, %rd167; }
	mov.b32 	%f3026, %r746;
	fma.rn.f32 	%f3027, %f2129, %f3026, %f3025;
	fma.rn.f32 	%f3028, %f2132, %f1067, %f3027;
	{ .reg .b32 tmp; mov.b64 {tmp, %r747}, %rd168; }
	mov.b32 	%f3029, %r747;
	fma.rn.f32 	%f3030, %f2135, %f3029, %f3028;
	fma.rn.f32 	%f3031, %f2138, %f1072, %f3030;
	{ .reg .b32 tmp; mov.b64 {tmp, %r748}, %rd169; }
	mov.b32 	%f3032, %r748;
	fma.rn.f32 	%f3033, %f2141, %f3032, %f3031;
	fma.rn.f32 	%f3034, %f2144, %f1077, %f3033;
	ld.shared.f32 	%f3035, [%r67+5484];
	fma.rn.f32 	%f3036, %f2147, %f3035, %f3034;
	fma.rn.f32 	%f3037, %f2150, %f1082, %f3036;
	{ .reg .b32 tmp; mov.b64 {tmp, %r749}, %rd170; }
	mov.b32 	%f3038, %r749;
	fma.rn.f32 	%f3039, %f2153, %f3038, %f3037;
	fma.rn.f32 	%f3040, %f2156, %f1087, %f3039;
	{ .reg .b32 tmp; mov.b64 {tmp, %r750}, %rd171; }
	mov.b32 	%f3041, %r750;
	fma.rn.f32 	%f3042, %f2159, %f3041, %f3040;
	fma.rn.f32 	%f3043, %f2722, %f1092, %f3042;
	{ .reg .b32 tmp; mov.b64 {tmp, %r751}, %rd172; }
	mov.b32 	%f3044, %r751;
	fma.rn.f32 	%f3045, %f2724, %f3044, %f3043;
	fma.rn.f32 	%f3046, %f2726, %f1097, %f3045;
	ld.shared.f32 	%f3047, [%r67+5516];
	fma.rn.f32 	%f3048, %f2728, %f3047, %f3046;
	fma.rn.f32 	%f3049, %f2730, %f1102, %f3048;
	{ .reg .b32 tmp; mov.b64 {tmp, %r752}, %rd173; }
	mov.b32 	%f3050, %r752;
	fma.rn.f32 	%f3051, %f2732, %f3050, %f3049;
	fma.rn.f32 	%f3052, %f2734, %f1107, %f3051;
	{ .reg .b32 tmp; mov.b64 {tmp, %r753}, %rd174; }
	mov.b32 	%f3053, %r753;
	fma.rn.f32 	%f3054, %f2736, %f3053, %f3052;
	fma.rn.f32 	%f3055, %f2738, %f1112, %f3054;
	{ .reg .b32 tmp; mov.b64 {tmp, %r754}, %rd175; }
	mov.b32 	%f3056, %r754;
	fma.rn.f32 	%f3057, %f2740, %f3056, %f3055;
	fma.rn.f32 	%f4294, %f2742, %f1116, %f3057;
	ld.shared.f32 	%f3058, [%r67+5548];
	fma.rn.f32 	%f3059, %f206, %f3058, %f4293;
	fma.rn.f32 	%f3060, %f210, %f1121, %f3059;
	{ .reg .b32 tmp; mov.b64 {tmp, %r755}, %rd176; }
	mov.b32 	%f3061, %r755;
	fma.rn.f32 	%f3062, %f213, %f3061, %f3060;
	fma.rn.f32 	%f3063, %f217, %f1126, %f3062;
	{ .reg .b32 tmp; mov.b64 {tmp, %r756}, %rd177; }
	mov.b32 	%f3064, %r756;
	fma.rn.f32 	%f3065, %f220, %f3064, %f3063;
	fma.rn.f32 	%f3066, %f224, %f1131, %f3065;
	{ .reg .b32 tmp; mov.b64 {tmp, %r757}, %rd178; }
	mov.b32 	%f3067, %r757;
	fma.rn.f32 	%f3068, %f227, %f3067, %f3066;
	fma.rn.f32 	%f3069, %f231, %f1136, %f3068;
	ld.shared.f32 	%f3070, [%r67+5580];
	fma.rn.f32 	%f3071, %f234, %f3070, %f3069;
	fma.rn.f32 	%f3072, %f238, %f1141, %f3071;
	{ .reg .b32 tmp; mov.b64 {tmp, %r758}, %rd179; }
	mov.b32 	%f3073, %r758;
	fma.rn.f32 	%f3074, %f241, %f3073, %f3072;
	fma.rn.f32 	%f3075, %f245, %f1146, %f3074;
	{ .reg .b32 tmp; mov.b64 {tmp, %r759}, %rd180; }
	mov.b32 	%f3076, %r759;
	fma.rn.f32 	%f3077, %f248, %f3076, %f3075;
	fma.rn.f32 	%f3078, %f252, %f1151, %f3077;
	{ .reg .b32 tmp; mov.b64 {tmp, %r760}, %rd181; }
	mov.b32 	%f3079, %r760;
	fma.rn.f32 	%f3080, %f255, %f3079, %f3078;
	fma.rn.f32 	%f3081, %f259, %f1156, %f3080;
	ld.shared.f32 	%f3082, [%r67+5612];
	fma.rn.f32 	%f3083, %f262, %f3082, %f3081;
	fma.rn.f32 	%f3084, %f266, %f1161, %f3083;
	{ .reg .b32 tmp; mov.b64 {tmp, %r761}, %rd182; }
	mov.b32 	%f3085, %r761;
	fma.rn.f32 	%f3086, %f269, %f3085, %f3084;
	fma.rn.f32 	%f3087, %f273, %f1166, %f3086;
	{ .reg .b32 tmp; mov.b64 {tmp, %r762}, %rd183; }
	mov.b32 	%f3088, %r762;
	fma.rn.f32 	%f3089, %f276, %f3088, %f3087;
	fma.rn.f32 	%f3090, %f280, %f1171, %f3089;
	{ .reg .b32 tmp; mov.b64 {tmp, %r763}, %rd184; }
	mov.b32 	%f3091, %r763;
	fma.rn.f32 	%f3092, %f283, %f3091, %f3090;
	fma.rn.f32 	%f3093, %f287, %f1176, %f3092;
	ld.shared.f32 	%f3094, [%r67+5644];
	fma.rn.f32 	%f3095, %f290, %f3094, %f3093;
	fma.rn.f32 	%f3096, %f294, %f1181, %f3095;
	{ .reg .b32 tmp; mov.b64 {tmp, %r764}, %rd185; }
	mov.b32 	%f3097, %r764;
	fma.rn.f32 	%f3098, %f297, %f3097, %f3096;
	fma.rn.f32 	%f3099, %f301, %f1186, %f3098;
	{ .reg .b32 tmp; mov.b64 {tmp, %r765}, %rd186; }
	mov.b32 	%f3100, %r765;
	fma.rn.f32 	%f3101, %f304, %f3100, %f3099;
	fma.rn.f32 	%f3102, %f308, %f1191, %f3101;
	{ .reg .b32 tmp; mov.b64 {tmp, %r766}, %rd187; }
	mov.b32 	%f3103, %r766;
	fma.rn.f32 	%f3104, %f311, %f3103, %f3102;
	fma.rn.f32 	%f3105, %f315, %f1196, %f3104;
	ld.shared.f32 	%f3106, [%r67+5676];
	fma.rn.f32 	%f3107, %f318, %f3106, %f3105;
	fma.rn.f32 	%f3108, %f322, %f1201, %f3107;
	{ .reg .b32 tmp; mov.b64 {tmp, %r767}, %rd188; }
	mov.b32 	%f3109, %r767;
	fma.rn.f32 	%f3110, %f325, %f3109, %f3108;
	fma.rn.f32 	%f3111, %f329, %f1206, %f3110;
	{ .reg .b32 tmp; mov.b64 {tmp, %r768}, %rd189; }
	mov.b32 	%f3112, %r768;
	fma.rn.f32 	%f3113, %f332, %f3112, %f3111;
	fma.rn.f32 	%f3114, %f336, %f1211, %f3113;
	{ .reg .b32 tmp; mov.b64 {tmp, %r769}, %rd190; }
	mov.b32 	%f3115, %r769;
	fma.rn.f32 	%f3116, %f339, %f3115, %f3114;
	fma.rn.f32 	%f3117, %f343, %f1216, %f3116;
	ld.shared.f32 	%f3118, [%r67+5708];
	fma.rn.f32 	%f3119, %f346, %f3118, %f3117;
	fma.rn.f32 	%f3120, %f350, %f1221, %f3119;
	{ .reg .b32 tmp; mov.b64 {tmp, %r770}, %rd191; }
	mov.b32 	%f3121, %r770;
	fma.rn.f32 	%f3122, %f353, %f3121, %f3120;
	fma.rn.f32 	%f3123, %f357, %f1226, %f3122;
	{ .reg .b32 tmp; mov.b64 {tmp, %r771}, %rd192; }
	mov.b32 	%f3124, %r771;
	fma.rn.f32 	%f3125, %f360, %f3124, %f3123;
	fma.rn.f32 	%f3126, %f364, %f1231, %f3125;
	{ .reg .b32 tmp; mov.b64 {tmp, %r772}, %rd193; }
	mov.b32 	%f3127, %r772;
	fma.rn.f32 	%f3128, %f367, %f3127, %f3126;
	fma.rn.f32 	%f3129, %f371, %f1236, %f3128;
	ld.shared.f32 	%f3130, [%r67+5740];
	fma.rn.f32 	%f3131, %f374, %f3130, %f3129;
	fma.rn.f32 	%f3132, %f378, %f1241, %f3131;
	{ .reg .b32 tmp; mov.b64 {tmp, %r773}, %rd194; }
	mov.b32 	%f3133, %r773;
	fma.rn.f32 	%f3134, %f381, %f3133, %f3132;
	fma.rn.f32 	%f3135, %f385, %f1246, %f3134;
	{ .reg .b32 tmp; mov.b64 {tmp, %r774}, %rd195; }
	mov.b32 	%f3136, %r774;
	fma.rn.f32 	%f3137, %f388, %f3136, %f3135;
	fma.rn.f32 	%f3138, %f392, %f1251, %f3137;
	{ .reg .b32 tmp; mov.b64 {tmp, %r775}, %rd196; }
	mov.b32 	%f3139, %r775;
	fma.rn.f32 	%f3140, %f395, %f3139, %f3138;
	fma.rn.f32 	%f3141, %f399, %f1256, %f3140;
	ld.shared.f32 	%f3142, [%r67+5772];
	fma.rn.f32 	%f3143, %f402, %f3142, %f3141;
	fma.rn.f32 	%f3144, %f406, %f1261, %f3143;
	{ .reg .b32 tmp; mov.b64 {tmp, %r776}, %rd197; }
	mov.b32 	%f3145, %r776;
	fma.rn.f32 	%f3146, %f409, %f3145, %f3144;
	fma.rn.f32 	%f3147, %f413, %f1266, %f3146;
	{ .reg .b32 tmp; mov.b64 {tmp, %r777}, %rd198; }
	mov.b32 	%f3148, %r777;
	fma.rn.f32 	%f3149, %f416, %f3148, %f3147;
	fma.rn.f32 	%f3150, %f420, %f1271, %f3149;
	{ .reg .b32 tmp; mov.b64 {tmp, %r778}, %rd199; }
	mov.b32 	%f3151, %r778;
	fma.rn.f32 	%f3152, %f423, %f3151, %f3150;
	fma.rn.f32 	%f3153, %f427, %f1276, %f3152;
	ld.shared.f32 	%f3154, [%r67+5804];
	fma.rn.f32 	%f3155, %f430, %f3154, %f3153;
	fma.rn.f32 	%f3156, %f434, %f1281, %f3155;
	{ .reg .b32 tmp; mov.b64 {tmp, %r779}, %rd200; }
	mov.b32 	%f3157, %r779;
	fma.rn.f32 	%f3158, %f437, %f3157, %f3156;
	fma.rn.f32 	%f3159, %f441, %f1286, %f3158;
	{ .reg .b32 tmp; mov.b64 {tmp, %r780}, %rd201; }
	mov.b32 	%f3160, %r780;
	fma.rn.f32 	%f3161, %f444, %f3160, %f3159;
	fma.rn.f32 	%f3162, %f448, %f1291, %f3161;
	{ .reg .b32 tmp; mov.b64 {tmp, %r781}, %rd202; }
	mov.b32 	%f3163, %r781;
	fma.rn.f32 	%f3164, %f451, %f3163, %f3162;
	fma.rn.f32 	%f3165, %f455, %f1296, %f3164;
	ld.shared.f32 	%f3166, [%r67+5836];
	fma.rn.f32 	%f3167, %f458, %f3166, %f3165;
	fma.rn.f32 	%f3168, %f462, %f1301, %f3167;
	{ .reg .b32 tmp; mov.b64 {tmp, %r782}, %rd203; }
	mov.b32 	%f3169, %r782;
	fma.rn.f32 	%f3170, %f465, %f3169, %f3168;
	fma.rn.f32 	%f3171, %f469, %f1306, %f3170;
	{ .reg .b32 tmp; mov.b64 {tmp, %r783}, %rd204; }
	mov.b32 	%f3172, %r783;
	fma.rn.f32 	%f3173, %f472, %f3172, %f3171;
	fma.rn.f32 	%f3174, %f476, %f1311, %f3173;
	{ .reg .b32 tmp; mov.b64 {tmp, %r784}, %rd205; }
	mov.b32 	%f3175, %r784;
	fma.rn.f32 	%f3176, %f479, %f3175, %f3174;
	fma.rn.f32 	%f3177, %f483, %f1316, %f3176;
	ld.shared.f32 	%f3178, [%r67+5868];
	fma.rn.f32 	%f3179, %f486, %f3178, %f3177;
	fma.rn.f32 	%f3180, %f490, %f1321, %f3179;
	{ .reg .b32 tmp; mov.b64 {tmp, %r785}, %rd206; }
	mov.b32 	%f3181, %r785;
	fma.rn.f32 	%f3182, %f493, %f3181, %f3180;
	fma.rn.f32 	%f3183, %f497, %f1326, %f3182;
	{ .reg .b32 tmp; mov.b64 {tmp, %r786}, %rd207; }
	mov.b32 	%f3184, %r786;
	fma.rn.f32 	%f3185, %f500, %f3184, %f3183;
	fma.rn.f32 	%f3186, %f504, %f1331, %f3185;
	{ .reg .b32 tmp; mov.b64 {tmp, %r787}, %rd208; }
	mov.b32 	%f3187, %r787;
	fma.rn.f32 	%f3188, %f507, %f3187, %f3186;
	fma.rn.f32 	%f3189, %f511, %f1336, %f3188;
	{ .reg .b32 tmp; mov.b64 {tmp, %r788}, %rd209; }
	mov.b32 	%f3190, %r788;
	fma.rn.f32 	%f3191, %f1528, %f3190, %f3189;
	fma.rn.f32 	%f3192, %f1530, %f1341, %f3191;
	ld.shared.f32 	%f3193, [%r67+5908];
	fma.rn.f32 	%f3194, %f1532, %f3193, %f3192;
	fma.rn.f32 	%f3195, %f1534, %f1346, %f3194;
	{ .reg .b32 tmp; mov.b64 {tmp, %r789}, %rd210; }
	mov.b32 	%f3196, %r789;
	fma.rn.f32 	%f3197, %f1536, %f3196, %f3195;
	fma.rn.f32 	%f3198, %f1538, %f1351, %f3197;
	{ .reg .b32 tmp; mov.b64 {tmp, %r790}, %rd211; }
	mov.b32 	%f3199, %r790;
	fma.rn.f32 	%f3200, %f1540, %f3199, %f3198;
	fma.rn.f32 	%f3201, %f1542, %f1356, %f3200;
	{ .reg .b32 tmp; mov.b64 {tmp, %r791}, %rd212; }
	mov.b32 	%f3202, %r791;
	fma.rn.f32 	%f3203, %f1544, %f3202, %f3201;
	fma.rn.f32 	%f3204, %f1546, %f1361, %f3203;
	ld.shared.f32 	%f3205, [%r67+5940];
	fma.rn.f32 	%f3206, %f1548, %f3205, %f3204;
	fma.rn.f32 	%f3207, %f2129, %f1366, %f3206;
	{ .reg .b32 tmp; mov.b64 {tmp, %r792}, %rd213; }
	mov.b32 	%f3208, %r792;
	fma.rn.f32 	%f3209, %f2132, %f3208, %f3207;
	fma.rn.f32 	%f3210, %f2135, %f1371, %f3209;
	{ .reg .b32 tmp; mov.b64 {tmp, %r793}, %rd214; }
	mov.b32 	%f3211, %r793;
	fma.rn.f32 	%f3212, %f2138, %f3211, %f3210;
	fma.rn.f32 	%f3213, %f2141, %f1376, %f3212;
	{ .reg .b32 tmp; mov.b64 {tmp, %r794}, %rd215; }
	mov.b32 	%f3214, %r794;
	fma.rn.f32 	%f3215, %f2144, %f3214, %f3213;
	fma.rn.f32 	%f3216, %f2147, %f1381, %f3215;
	ld.shared.f32 	%f3217, [%r67+5972];
	fma.rn.f32 	%f3218, %f2150, %f3217, %f3216;
	fma.rn.f32 	%f3219, %f2153, %f1386, %f3218;
	{ .reg .b32 tmp; mov.b64 {tmp, %r795}, %rd216; }
	mov.b32 	%f3220, %r795;
	fma.rn.f32 	%f3221, %f2156, %f3220, %f3219;
	fma.rn.f32 	%f3222, %f2159, %f1391, %f3221;
	{ .reg .b32 tmp; mov.b64 {tmp, %r796}, %rd217; }
	mov.b32 	%f3223, %r796;
	fma.rn.f32 	%f3224, %f2722, %f3223, %f3222;
	fma.rn.f32 	%f3225, %f2724, %f1396, %f3224;
	{ .reg .b32 tmp; mov.b64 {tmp, %r797}, %rd218; }
	mov.b32 	%f3226, %r797;
	fma.rn.f32 	%f3227, %f2726, %f3226, %f3225;
	fma.rn.f32 	%f3228, %f2728, %f1401, %f3227;
	ld.shared.f32 	%f3229, [%r67+6004];
	fma.rn.f32 	%f3230, %f2730, %f3229, %f3228;
	fma.rn.f32 	%f3231, %f2732, %f1406, %f3230;
	{ .reg .b32 tmp; mov.b64 {tmp, %r798}, %rd219; }
	mov.b32 	%f3232, %r798;
	fma.rn.f32 	%f3233, %f2734, %f3232, %f3231;
	fma.rn.f32 	%f3234, %f2736, %f1411, %f3233;
	{ .reg .b32 tmp; mov.b64 {tmp, %r799}, %rd220; }
	mov.b32 	%f3235, %r799;
	fma.rn.f32 	%f3236, %f2738, %f3235, %f3234;
	fma.rn.f32 	%f3237, %f2740, %f1416, %f3236;
	{ .reg .b32 tmp; mov.b64 {tmp, %r800}, %rd221; }
	mov.b32 	%f3238, %r800;
	fma.rn.f32 	%f4293, %f2742, %f3238, %f3237;
	fma.rn.f32 	%f3239, %f245, %f1909, %f4292;
	fma.rn.f32 	%f3240, %f248, %f1911, %f3239;
	fma.rn.f32 	%f3241, %f252, %f1913, %f3240;
	fma.rn.f32 	%f3242, %f255, %f1915, %f3241;
	fma.rn.f32 	%f3243, %f259, %f1917, %f3242;
	fma.rn.f32 	%f3244, %f262, %f1919, %f3243;
	fma.rn.f32 	%f3245, %f266, %f1921, %f3244;
	fma.rn.f32 	%f3246, %f269, %f1923, %f3245;
	fma.rn.f32 	%f3247, %f273, %f1925, %f3246;
	fma.rn.f32 	%f3248, %f276, %f1927, %f3247;
	fma.rn.f32 	%f3249, %f280, %f1929, %f3248;
	fma.rn.f32 	%f3250, %f283, %f1931, %f3249;
	fma.rn.f32 	%f3251, %f287, %f1933, %f3250;
	fma.rn.f32 	%f3252, %f290, %f1935, %f3251;
	fma.rn.f32 	%f3253, %f294, %f1937, %f3252;
	fma.rn.f32 	%f3254, %f297, %f1939, %f3253;
	fma.rn.f32 	%f3255, %f301, %f1941, %f3254;
	fma.rn.f32 	%f3256, %f304, %f1943, %f3255;
	fma.rn.f32 	%f3257, %f308, %f1945, %f3256;
	fma.rn.f32 	%f3258, %f311, %f1947, %f3257;
	fma.rn.f32 	%f3259, %f315, %f1949, %f3258;
	fma.rn.f32 	%f3260, %f318, %f1951, %f3259;
	fma.rn.f32 	%f3261, %f322, %f1953, %f3260;
	fma.rn.f32 	%f3262, %f325, %f1955, %f3261;
	fma.rn.f32 	%f3263, %f329, %f1957, %f3262;
	fma.rn.f32 	%f3264, %f332, %f1959, %f3263;
	fma.rn.f32 	%f3265, %f336, %f1961, %f3264;
	fma.rn.f32 	%f3266, %f339, %f1963, %f3265;
	fma.rn.f32 	%f3267, %f343, %f1965, %f3266;
	fma.rn.f32 	%f3268, %f346, %f1967, %f3267;
	fma.rn.f32 	%f3269, %f350, %f1969, %f3268;
	fma.rn.f32 	%f3270, %f353, %f1971, %f3269;
	fma.rn.f32 	%f3271, %f357, %f1973, %f3270;
	fma.rn.f32 	%f3272, %f360, %f1975, %f3271;
	fma.rn.f32 	%f3273, %f364, %f1977, %f3272;
	fma.rn.f32 	%f3274, %f367, %f1979, %f3273;
	fma.rn.f32 	%f3275, %f371, %f1981, %f3274;
	fma.rn.f32 	%f3276, %f374, %f1983, %f3275;
	fma.rn.f32 	%f3277, %f378, %f1985, %f3276;
	fma.rn.f32 	%f3278, %f381, %f1987, %f3277;
	fma.rn.f32 	%f3279, %f385, %f1989, %f3278;
	fma.rn.f32 	%f3280, %f388, %f1991, %f3279;
	fma.rn.f32 	%f3281, %f392, %f1993, %f3280;
	fma.rn.f32 	%f3282, %f395, %f1995, %f3281;
	fma.rn.f32 	%f3283, %f399, %f1997, %f3282;
	fma.rn.f32 	%f3284, %f402, %f1999, %f3283;
	fma.rn.f32 	%f3285, %f406, %f2001, %f3284;
	fma.rn.f32 	%f3286, %f409, %f2003, %f3285;
	fma.rn.f32 	%f3287, %f413, %f2005, %f3286;
	fma.rn.f32 	%f3288, %f416, %f2007, %f3287;
	fma.rn.f32 	%f3289, %f420, %f2009, %f3288;
	fma.rn.f32 	%f3290, %f423, %f2011, %f3289;
	fma.rn.f32 	%f3291, %f427, %f2013, %f3290;
	fma.rn.f32 	%f3292, %f430, %f2015, %f3291;
	fma.rn.f32 	%f3293, %f434, %f2017, %f3292;
	fma.rn.f32 	%f3294, %f437, %f2019, %f3293;
	fma.rn.f32 	%f3295, %f441, %f2021, %f3294;
	fma.rn.f32 	%f3296, %f444, %f2023, %f3295;
	fma.rn.f32 	%f3297, %f448, %f2025, %f3296;
	fma.rn.f32 	%f3298, %f451, %f2027, %f3297;
	fma.rn.f32 	%f3299, %f455, %f2029, %f3298;
	fma.rn.f32 	%f3300, %f458, %f2031, %f3299;
	fma.rn.f32 	%f3301, %f462, %f2033, %f3300;
	fma.rn.f32 	%f3302, %f465, %f2035, %f3301;
	fma.rn.f32 	%f3303, %f469, %f2037, %f3302;
	fma.rn.f32 	%f3304, %f472, %f2039, %f3303;
	fma.rn.f32 	%f3305, %f476, %f2041, %f3304;
	fma.rn.f32 	%f3306, %f479, %f2043, %f3305;
	fma.rn.f32 	%f3307, %f483, %f2045, %f3306;
	fma.rn.f32 	%f3308, %f486, %f2047, %f3307;
	fma.rn.f32 	%f3309, %f490, %f2049, %f3308;
	fma.rn.f32 	%f3310, %f493, %f2051, %f3309;
	fma.rn.f32 	%f3311, %f497, %f2053, %f3310;
	fma.rn.f32 	%f3312, %f500, %f2055, %f3311;
	fma.rn.f32 	%f3313, %f504, %f2057, %f3312;
	fma.rn.f32 	%f3314, %f507, %f2059, %f3313;
	fma.rn.f32 	%f3315, %f511, %f2061, %f3314;
	fma.rn.f32 	%f3316, %f1528, %f2063, %f3315;
	fma.rn.f32 	%f3317, %f1530, %f2065, %f3316;
	fma.rn.f32 	%f3318, %f1532, %f2067, %f3317;
	fma.rn.f32 	%f3319, %f1534, %f2069, %f3318;
	fma.rn.f32 	%f3320, %f1536, %f2071, %f3319;
	fma.rn.f32 	%f3321, %f1538, %f2073, %f3320;
	fma.rn.f32 	%f3322, %f1540, %f2075, %f3321;
	fma.rn.f32 	%f3323, %f1542, %f2077, %f3322;
	fma.rn.f32 	%f3324, %f1544, %f2079, %f3323;
	fma.rn.f32 	%f3325, %f1546, %f2081, %f3324;
	fma.rn.f32 	%f3326, %f1548, %f2083, %f3325;
	fma.rn.f32 	%f3327, %f2129, %f2085, %f3326;
	fma.rn.f32 	%f3328, %f2132, %f2087, %f3327;
	fma.rn.f32 	%f3329, %f2135, %f2089, %f3328;
	fma.rn.f32 	%f3330, %f2138, %f2091, %f3329;
	fma.rn.f32 	%f3331, %f2141, %f2093, %f3330;
	fma.rn.f32 	%f3332, %f2144, %f2095, %f3331;
	fma.rn.f32 	%f3333, %f2147, %f2097, %f3332;
	fma.rn.f32 	%f3334, %f2150, %f2099, %f3333;
	fma.rn.f32 	%f3335, %f2153, %f2101, %f3334;
	fma.rn.f32 	%f3336, %f2156, %f2103, %f3335;
	fma.rn.f32 	%f3337, %f2159, %f2105, %f3336;
	fma.rn.f32 	%f3338, %f2722, %f2107, %f3337;
	fma.rn.f32 	%f3339, %f2724, %f2109, %f3338;
	fma.rn.f32 	%f3340, %f2726, %f2111, %f3339;
	fma.rn.f32 	%f3341, %f2728, %f2113, %f3340;
	fma.rn.f32 	%f3342, %f2730, %f2115, %f3341;
	fma.rn.f32 	%f3343, %f2732, %f2117, %f3342;
	fma.rn.f32 	%f3344, %f2734, %f2119, %f3343;
	fma.rn.f32 	%f3345, %f2736, %f2121, %f3344;
	fma.rn.f32 	%f3346, %f2738, %f2123, %f3345;
	fma.rn.f32 	%f3347, %f2740, %f2125, %f3346;
	fma.rn.f32 	%f3348, %f2742, %f2127, %f3347;
	ld.shared.f32 	%f3349, [%r66+2464];
	fma.rn.f32 	%f3350, %f3349, %f2130, %f3348;
	ld.shared.f32 	%f3351, [%r66+2468];
	fma.rn.f32 	%f3352, %f3351, %f2133, %f3350;
	ld.shared.f32 	%f3353, [%r66+2472];
	fma.rn.f32 	%f3354, %f3353, %f2136, %f3352;
	ld.shared.f32 	%f3355, [%r66+2476];
	fma.rn.f32 	%f3356, %f3355, %f2139, %f3354;
	ld.shared.f32 	%f3357, [%r66+2480];
	fma.rn.f32 	%f3358, %f3357, %f2142, %f3356;
	ld.shared.f32 	%f3359, [%r66+2484];
	fma.rn.f32 	%f3360, %f3359, %f2145, %f3358;
	ld.shared.f32 	%f3361, [%r66+2488];
	fma.rn.f32 	%f3362, %f3361, %f2148, %f3360;
	ld.shared.f32 	%f3363, [%r66+2492];
	fma.rn.f32 	%f3364, %f3363, %f2151, %f3362;
	ld.shared.f32 	%f3365, [%r66+2496];
	fma.rn.f32 	%f3366, %f3365, %f2154, %f3364;
	ld.shared.f32 	%f3367, [%r66+2500];
	fma.rn.f32 	%f3368, %f3367, %f2157, %f3366;
	ld.shared.f32 	%f3369, [%r66+2504];
	fma.rn.f32 	%f4292, %f3369, %f2160, %f3368;
	fma.rn.f32 	%f3370, %f245, %f2161, %f4291;
	fma.rn.f32 	%f3371, %f248, %f2163, %f3370;
	fma.rn.f32 	%f3372, %f252, %f2165, %f3371;
	fma.rn.f32 	%f3373, %f255, %f2167, %f3372;
	fma.rn.f32 	%f3374, %f259, %f2169, %f3373;
	fma.rn.f32 	%f3375, %f262, %f2171, %f3374;
	fma.rn.f32 	%f3376, %f266, %f2173, %f3375;
	fma.rn.f32 	%f3377, %f269, %f2175, %f3376;
	fma.rn.f32 	%f3378, %f273, %f2177, %f3377;
	fma.rn.f32 	%f3379, %f276, %f2179, %f3378;
	fma.rn.f32 	%f3380, %f280, %f2181, %f3379;
	fma.rn.f32 	%f3381, %f283, %f2183, %f3380;
	fma.rn.f32 	%f3382, %f287, %f2185, %f3381;
	fma.rn.f32 	%f3383, %f290, %f2187, %f3382;
	fma.rn.f32 	%f3384, %f294, %f2189, %f3383;
	fma.rn.f32 	%f3385, %f297, %f2191, %f3384;
	fma.rn.f32 	%f3386, %f301, %f2193, %f3385;
	fma.rn.f32 	%f3387, %f304, %f2195, %f3386;
	fma.rn.f32 	%f3388, %f308, %f2197, %f3387;
	fma.rn.f32 	%f3389, %f311, %f2199, %f3388;
	fma.rn.f32 	%f3390, %f315, %f2201, %f3389;
	fma.rn.f32 	%f3391, %f318, %f2203, %f3390;
	fma.rn.f32 	%f3392, %f322, %f2205, %f3391;
	fma.rn.f32 	%f3393, %f325, %f2207, %f3392;
	fma.rn.f32 	%f3394, %f329, %f2209, %f3393;
	fma.rn.f32 	%f3395, %f332, %f2211, %f3394;
	fma.rn.f32 	%f3396, %f336, %f2213, %f3395;
	fma.rn.f32 	%f3397, %f339, %f2215, %f3396;
	fma.rn.f32 	%f3398, %f343, %f2217, %f3397;
	fma.rn.f32 	%f3399, %f346, %f2219, %f3398;
	fma.rn.f32 	%f3400, %f350, %f2221, %f3399;
	fma.rn.f32 	%f3401, %f353, %f2223, %f3400;
	fma.rn.f32 	%f3402, %f357, %f2225, %f3401;
	fma.rn.f32 	%f3403, %f360, %f2227, %f3402;
	fma.rn.f32 	%f3404, %f364, %f2229, %f3403;
	fma.rn.f32 	%f3405, %f367, %f2231, %f3404;
	fma.rn.f32 	%f3406, %f371, %f2233, %f3405;
	fma.rn.f32 	%f3407, %f374, %f2235, %f3406;
	fma.rn.f32 	%f3408, %f378, %f2237, %f3407;
	fma.rn.f32 	%f3409, %f381, %f2239, %f3408;
	fma.rn.f32 	%f3410, %f385, %f2241, %f3409;
	fma.rn.f32 	%f3411, %f388, %f2243, %f3410;
	fma.rn.f32 	%f3412, %f392, %f2245, %f3411;
	fma.rn.f32 	%f3413, %f395, %f2247, %f3412;
	fma.rn.f32 	%f3414, %f399, %f2249, %f3413;
	fma.rn.f32 	%f3415, %f402, %f2251, %f3414;
	fma.rn.f32 	%f3416, %f406, %f2253, %f3415;
	fma.rn.f32 	%f3417, %f409, %f2255, %f3416;
	fma.rn.f32 	%f3418, %f413, %f2257, %f3417;
	fma.rn.f32 	%f3419, %f416, %f2259, %f3418;
	fma.rn.f32 	%f3420, %f420, %f2261, %f3419;
	fma.rn.f32 	%f3421, %f423, %f2263, %f3420;
	fma.rn.f32 	%f3422, %f427, %f2265, %f3421;
	fma.rn.f32 	%f3423, %f430, %f2267, %f3422;
	fma.rn.f32 	%f3424, %f434, %f2269, %f3423;
	fma.rn.f32 	%f3425, %f437, %f2271, %f3424;
	fma.rn.f32 	%f3426, %f441, %f2273, %f3425;
	fma.rn.f32 	%f3427, %f444, %f2275, %f3426;
	fma.rn.f32 	%f3428, %f448, %f2277, %f3427;
	fma.rn.f32 	%f3429, %f451, %f2279, %f3428;
	fma.rn.f32 	%f3430, %f455, %f2281, %f3429;
	fma.rn.f32 	%f3431, %f458, %f2283, %f3430;
	fma.rn.f32 	%f3432, %f462, %f2285, %f3431;
	fma.rn.f32 	%f3433, %f465, %f2287, %f3432;
	fma.rn.f32 	%f3434, %f469, %f2289, %f3433;
	fma.rn.f32 	%f3435, %f472, %f2291, %f3434;
	fma.rn.f32 	%f3436, %f476, %f2293, %f3435;
	fma.rn.f32 	%f3437, %f479, %f2295, %f3436;
	fma.rn.f32 	%f3438, %f483, %f2297, %f3437;
	fma.rn.f32 	%f3439, %f486, %f2299, %f3438;
	fma.rn.f32 	%f3440, %f490, %f2301, %f3439;
	fma.rn.f32 	%f3441, %f493, %f2303, %f3440;
	fma.rn.f32 	%f3442, %f497, %f2305, %f3441;
	fma.rn.f32 	%f3443, %f500, %f2307, %f3442;
	fma.rn.f32 	%f3444, %f504, %f2309, %f3443;
	fma.rn.f32 	%f3445, %f507, %f2311, %f3444;
	fma.rn.f32 	%f3446, %f511, %f2313, %f3445;
	fma.rn.f32 	%f3447, %f1528, %f2315, %f3446;
	fma.rn.f32 	%f3448, %f1530, %f2317, %f3447;
	fma.rn.f32 	%f3449, %f1532, %f2319, %f3448;
	fma.rn.f32 	%f3450, %f1534, %f2321, %f3449;
	fma.rn.f32 	%f3451, %f1536, %f2323, %f3450;
	fma.rn.f32 	%f3452, %f1538, %f2325, %f3451;
	fma.rn.f32 	%f3453, %f1540, %f2327, %f3452;
	fma.rn.f32 	%f3454, %f1542, %f2329, %f3453;
	fma.rn.f32 	%f3455, %f1544, %f2331, %f3454;
	fma.rn.f32 	%f3456, %f1546, %f2333, %f3455;
	fma.rn.f32 	%f3457, %f1548, %f2335, %f3456;
	fma.rn.f32 	%f3458, %f2129, %f2337, %f3457;
	fma.rn.f32 	%f3459, %f2132, %f2339, %f3458;
	fma.rn.f32 	%f3460, %f2135, %f2341, %f3459;
	fma.rn.f32 	%f3461, %f2138, %f743, %f3460;
	fma.rn.f32 	%f3462, %f2141, %f2835, %f3461;
	fma.rn.f32 	%f3463, %f2144, %f748, %f3462;
	fma.rn.f32 	%f3464, %f2147, %f2838, %f3463;
	fma.rn.f32 	%f3465, %f2150, %f753, %f3464;
	fma.rn.f32 	%f3466, %f2153, %f2841, %f3465;
	fma.rn.f32 	%f3467, %f2156, %f758, %f3466;
	fma.rn.f32 	%f3468, %f2159, %f2844, %f3467;
	fma.rn.f32 	%f3469, %f2722, %f763, %f3468;
	fma.rn.f32 	%f3470, %f2724, %f2847, %f3469;
	fma.rn.f32 	%f3471, %f2726, %f768, %f3470;
	fma.rn.f32 	%f3472, %f2728, %f2850, %f3471;
	fma.rn.f32 	%f3473, %f2730, %f773, %f3472;
	fma.rn.f32 	%f3474, %f2732, %f2853, %f3473;
	fma.rn.f32 	%f3475, %f2734, %f778, %f3474;
	fma.rn.f32 	%f3476, %f2736, %f2856, %f3475;
	fma.rn.f32 	%f3477, %f2738, %f783, %f3476;
	fma.rn.f32 	%f3478, %f2740, %f2859, %f3477;
	fma.rn.f32 	%f3479, %f2742, %f788, %f3478;
	fma.rn.f32 	%f3480, %f3349, %f2862, %f3479;
	fma.rn.f32 	%f3481, %f3351, %f793, %f3480;
	fma.rn.f32 	%f3482, %f3353, %f2865, %f3481;
	fma.rn.f32 	%f3483, %f3355, %f798, %f3482;
	fma.rn.f32 	%f3484, %f3357, %f2868, %f3483;
	fma.rn.f32 	%f3485, %f3359, %f803, %f3484;
	fma.rn.f32 	%f3486, %f3361, %f2871, %f3485;
	fma.rn.f32 	%f3487, %f3363, %f808, %f3486;
	fma.rn.f32 	%f3488, %f3365, %f2874, %f3487;
	fma.rn.f32 	%f3489, %f3367, %f813, %f3488;
	fma.rn.f32 	%f4291, %f3369, %f2877, %f3489;
	fma.rn.f32 	%f3490, %f245, %f817, %f4290;
	fma.rn.f32 	%f3491, %f248, %f2879, %f3490;
	fma.rn.f32 	%f3492, %f252, %f822, %f3491;
	fma.rn.f32 	%f3493, %f255, %f2882, %f3492;
	fma.rn.f32 	%f3494, %f259, %f827, %f3493;
	fma.rn.f32 	%f3495, %f262, %f2885, %f3494;
	fma.rn.f32 	%f3496, %f266, %f832, %f3495;
	fma.rn.f32 	%f3497, %f269, %f2888, %f3496;
	fma.rn.f32 	%f3498, %f273, %f837, %f3497;
	fma.rn.f32 	%f3499, %f276, %f2891, %f3498;
	fma.rn.f32 	%f3500, %f280, %f842, %f3499;
	fma.rn.f32 	%f3501, %f283, %f2894, %f3500;
	fma.rn.f32 	%f3502, %f287, %f847, %f3501;
	fma.rn.f32 	%f3503, %f290, %f2897, %f3502;
	fma.rn.f32 	%f3504, %f294, %f852, %f3503;
	fma.rn.f32 	%f3505, %f297, %f2900, %f3504;
	fma.rn.f32 	%f3506, %f301, %f857, %f3505;
	fma.rn.f32 	%f3507, %f304, %f2903, %f3506;
	fma.rn.f32 	%f3508, %f308, %f862, %f3507;
	fma.rn.f32 	%f3509, %f311, %f2906, %f3508;
	fma.rn.f32 	%f3510, %f315, %f867, %f3509;
	fma.rn.f32 	%f3511, %f318, %f2909, %f3510;
	fma.rn.f32 	%f3512, %f322, %f872, %f3511;
	fma.rn.f32 	%f3513, %f325, %f2912, %f3512;
	fma.rn.f32 	%f3514, %f329, %f877, %f3513;
	fma.rn.f32 	%f3515, %f332, %f2915, %f3514;
	fma.rn.f32 	%f3516, %f336, %f882, %f3515;
	fma.rn.f32 	%f3517, %f339, %f2918, %f3516;
	fma.rn.f32 	%f3518, %f343, %f887, %f3517;
	fma.rn.f32 	%f3519, %f346, %f2921, %f3518;
	fma.rn.f32 	%f3520, %f350, %f892, %f3519;
	fma.rn.f32 	%f3521, %f353, %f2924, %f3520;
	fma.rn.f32 	%f3522, %f357, %f897, %f3521;
	fma.rn.f32 	%f3523, %f360, %f2927, %f3522;
	fma.rn.f32 	%f3524, %f364, %f902, %f3523;
	fma.rn.f32 	%f3525, %f367, %f2930, %f3524;
	fma.rn.f32 	%f3526, %f371, %f907, %f3525;
	fma.rn.f32 	%f3527, %f374, %f2933, %f3526;
	fma.rn.f32 	%f3528, %f378, %f912, %f3527;
	fma.rn.f32 	%f3529, %f381, %f2936, %f3528;
	fma.rn.f32 	%f3530, %f385, %f917, %f3529;
	fma.rn.f32 	%f3531, %f388, %f2939, %f3530;
	fma.rn.f32 	%f3532, %f392, %f922, %f3531;
	fma.rn.f32 	%f3533, %f395, %f2942, %f3532;
	fma.rn.f32 	%f3534, %f399, %f927, %f3533;
	fma.rn.f32 	%f3535, %f402, %f2945, %f3534;
	fma.rn.f32 	%f3536, %f406, %f932, %f3535;
	fma.rn.f32 	%f3537, %f409, %f2948, %f3536;
	fma.rn.f32 	%f3538, %f413, %f937, %f3537;
	fma.rn.f32 	%f3539, %f416, %f2951, %f3538;
	fma.rn.f32 	%f3540, %f420, %f942, %f3539;
	fma.rn.f32 	%f3541, %f423, %f2954, %f3540;
	fma.rn.f32 	%f3542, %f427, %f947, %f3541;
	fma.rn.f32 	%f3543, %f430, %f2957, %f3542;
	fma.rn.f32 	%f3544, %f434, %f952, %f3543;
	fma.rn.f32 	%f3545, %f437, %f2960, %f3544;
	fma.rn.f32 	%f3546, %f441, %f957, %f3545;
	fma.rn.f32 	%f3547, %f444, %f2963, %f3546;
	fma.rn.f32 	%f3548, %f448, %f962, %f3547;
	fma.rn.f32 	%f3549, %f451, %f2966, %f3548;
	fma.rn.f32 	%f3550, %f455, %f967, %f3549;
	fma.rn.f32 	%f3551, %f458, %f2969, %f3550;
	fma.rn.f32 	%f3552, %f462, %f972, %f3551;
	fma.rn.f32 	%f3553, %f465, %f2972, %f3552;
	fma.rn.f32 	%f3554, %f469, %f977, %f3553;
	fma.rn.f32 	%f3555, %f472, %f2975, %f3554;
	fma.rn.f32 	%f3556, %f476, %f982, %f3555;
	fma.rn.f32 	%f3557, %f479, %f2978, %f3556;
	fma.rn.f32 	%f3558, %f483, %f987, %f3557;
	fma.rn.f32 	%f3559, %f486, %f2981, %f3558;
	fma.rn.f32 	%f3560, %f490, %f992, %f3559;
	fma.rn.f32 	%f3561, %f493, %f2984, %f3560;
	fma.rn.f32 	%f3562, %f497, %f997, %f3561;
	fma.rn.f32 	%f3563, %f500, %f2987, %f3562;
	fma.rn.f32 	%f3564, %f504, %f1002, %f3563;
	fma.rn.f32 	%f3565, %f507, %f2990, %f3564;
	fma.rn.f32 	%f3566, %f511, %f1007, %f3565;
	fma.rn.f32 	%f3567, %f1528, %f2993, %f3566;
	fma.rn.f32 	%f3568, %f1530, %f1012, %f3567;
	fma.rn.f32 	%f3569, %f1532, %f2996, %f3568;
	fma.rn.f32 	%f3570, %f1534, %f1017, %f3569;
	fma.rn.f32 	%f3571, %f1536, %f2999, %f3570;
	fma.rn.f32 	%f3572, %f1538, %f1022, %f3571;
	fma.rn.f32 	%f3573, %f1540, %f3002, %f3572;
	fma.rn.f32 	%f3574, %f1542, %f1027, %f3573;
	fma.rn.f32 	%f3575, %f1544, %f3005, %f3574;
	fma.rn.f32 	%f3576, %f1546, %f1032, %f3575;
	fma.rn.f32 	%f3577, %f1548, %f3008, %f3576;
	fma.rn.f32 	%f3578, %f2129, %f1037, %f3577;
	fma.rn.f32 	%f3579, %f2132, %f3011, %f3578;
	fma.rn.f32 	%f3580, %f2135, %f1042, %f3579;
	fma.rn.f32 	%f3581, %f2138, %f3014, %f3580;
	fma.rn.f32 	%f3582, %f2141, %f1047, %f3581;
	fma.rn.f32 	%f3583, %f2144, %f3017, %f3582;
	fma.rn.f32 	%f3584, %f2147, %f1052, %f3583;
	fma.rn.f32 	%f3585, %f2150, %f3020, %f3584;
	fma.rn.f32 	%f3586, %f2153, %f1057, %f3585;
	fma.rn.f32 	%f3587, %f2156, %f3023, %f3586;
	fma.rn.f32 	%f3588, %f2159, %f1062, %f3587;
	fma.rn.f32 	%f3589, %f2722, %f3026, %f3588;
	fma.rn.f32 	%f3590, %f2724, %f1067, %f3589;
	fma.rn.f32 	%f3591, %f2726, %f3029, %f3590;
	fma.rn.f32 	%f3592, %f2728, %f1072, %f3591;
	fma.rn.f32 	%f3593, %f2730, %f3032, %f3592;
	fma.rn.f32 	%f3594, %f2732, %f1077, %f3593;
	fma.rn.f32 	%f3595, %f2734, %f3035, %f3594;
	fma.rn.f32 	%f3596, %f2736, %f1082, %f3595;
	fma.rn.f32 	%f3597, %f2738, %f3038, %f3596;
	fma.rn.f32 	%f3598, %f2740, %f1087, %f3597;
	fma.rn.f32 	%f3599, %f2742, %f3041, %f3598;
	fma.rn.f32 	%f3600, %f3349, %f1092, %f3599;
	fma.rn.f32 	%f3601, %f3351, %f3044, %f3600;
	fma.rn.f32 	%f3602, %f3353, %f1097, %f3601;
	fma.rn.f32 	%f3603, %f3355, %f3047, %f3602;
	fma.rn.f32 	%f3604, %f3357, %f1102, %f3603;
	fma.rn.f32 	%f3605, %f3359, %f3050, %f3604;
	fma.rn.f32 	%f3606, %f3361, %f1107, %f3605;
	fma.rn.f32 	%f3607, %f3363, %f3053, %f3606;
	fma.rn.f32 	%f3608, %f3365, %f1112, %f3607;
	fma.rn.f32 	%f3609, %f3367, %f3056, %f3608;
	fma.rn.f32 	%f4290, %f3369, %f1116, %f3609;
	fma.rn.f32 	%f3610, %f245, %f3058, %f4289;
	fma.rn.f32 	%f3611, %f248, %f1121, %f3610;
	fma.rn.f32 	%f3612, %f252, %f3061, %f3611;
	fma.rn.f32 	%f3613, %f255, %f1126, %f3612;
	fma.rn.f32 	%f3614, %f259, %f3064, %f3613;
	fma.rn.f32 	%f3615, %f262, %f1131, %f3614;
	fma.rn.f32 	%f3616, %f266, %f3067, %f3615;
	fma.rn.f32 	%f3617, %f269, %f1136, %f3616;
	fma.rn.f32 	%f3618, %f273, %f3070, %f3617;
	fma.rn.f32 	%f3619, %f276, %f1141, %f3618;
	fma.rn.f32 	%f3620, %f280, %f3073, %f3619;
	fma.rn.f32 	%f3621, %f283, %f1146, %f3620;
	fma.rn.f32 	%f3622, %f287, %f3076, %f3621;
	fma.rn.f32 	%f3623, %f290, %f1151, %f3622;
	fma.rn.f32 	%f3624, %f294, %f3079, %f3623;
	fma.rn.f32 	%f3625, %f297, %f1156, %f3624;
	fma.rn.f32 	%f3626, %f301, %f3082, %f3625;
	fma.rn.f32 	%f3627, %f304, %f1161, %f3626;
	fma.rn.f32 	%f3628, %f308, %f3085, %f3627;
	fma.rn.f32 	%f3629, %f311, %f1166, %f3628;
	fma.rn.f32 	%f3630, %f315, %f3088, %f3629;
	fma.rn.f32 	%f3631, %f318, %f1171, %f3630;
	fma.rn.f32 	%f3632, %f322, %f3091, %f3631;
	fma.rn.f32 	%f3633, %f325, %f1176, %f3632;
	fma.rn.f32 	%f3634, %f329, %f3094, %f3633;
	fma.rn.f32 	%f3635, %f332, %f1181, %f3634;
	fma.rn.f32 	%f3636, %f336, %f3097, %f3635;
	fma.rn.f32 	%f3637, %f339, %f1186, %f3636;
	fma.rn.f32 	%f3638, %f343, %f3100, %f3637;
	fma.rn.f32 	%f3639, %f346, %f1191, %f3638;
	fma.rn.f32 	%f3640, %f350, %f3103, %f3639;
	fma.rn.f32 	%f3641, %f353, %f1196, %f3640;
	fma.rn.f32 	%f3642, %f357, %f3106, %f3641;
	fma.rn.f32 	%f3643, %f360, %f1201, %f3642;
	fma.rn.f32 	%f3644, %f364, %f3109, %f3643;
	fma.rn.f32 	%f3645, %f367, %f1206, %f3644;
	fma.rn.f32 	%f3646, %f371, %f3112, %f3645;
	fma.rn.f32 	%f3647, %f374, %f1211, %f3646;
	fma.rn.f32 	%f3648, %f378, %f3115, %f3647;
	fma.rn.f32 	%f3649, %f381, %f1216, %f3648;
	fma.rn.f32 	%f3650, %f385, %f3118, %f3649;
	fma.rn.f32 	%f3651, %f388, %f1221, %f3650;
	fma.rn.f32 	%f3652, %f392, %f3121, %f3651;
	fma.rn.f32 	%f3653, %f395, %f1226, %f3652;
	fma.rn.f32 	%f3654, %f399, %f3124, %f3653;
	fma.rn.f32 	%f3655, %f402, %f1231, %f3654;
	fma.rn.f32 	%f3656, %f406, %f3127, %f3655;
	fma.rn.f32 	%f3657, %f409, %f1236, %f3656;
	fma.rn.f32 	%f3658, %f413, %f3130, %f3657;
	fma.rn.f32 	%f3659, %f416, %f1241, %f3658;
	fma.rn.f32 	%f3660, %f420, %f3133, %f3659;
	fma.rn.f32 	%f3661, %f423, %f1246, %f3660;
	fma.rn.f32 	%f3662, %f427, %f3136, %f3661;
	fma.rn.f32 	%f3663, %f430, %f1251, %f3662;
	fma.rn.f32 	%f3664, %f434, %f3139, %f3663;
	fma.rn.f32 	%f3665, %f437, %f1256, %f3664;
	fma.rn.f32 	%f3666, %f441, %f3142, %f3665;
	fma.rn.f32 	%f3667, %f444, %f1261, %f3666;
	fma.rn.f32 	%f3668, %f448, %f3145, %f3667;
	fma.rn.f32 	%f3669, %f451, %f1266, %f3668;
	fma.rn.f32 	%f3670, %f455, %f3148, %f3669;
	fma.rn.f32 	%f3671, %f458, %f1271, %f3670;
	fma.rn.f32 	%f3672, %f462, %f3151, %f3671;
	fma.rn.f32 	%f3673, %f465, %f1276, %f3672;
	fma.rn.f32 	%f3674, %f469, %f3154, %f3673;
	fma.rn.f32 	%f3675, %f472, %f1281, %f3674;
	fma.rn.f32 	%f3676, %f476, %f3157, %f3675;
	fma.rn.f32 	%f3677, %f479, %f1286, %f3676;
	fma.rn.f32 	%f3678, %f483, %f3160, %f3677;
	fma.rn.f32 	%f3679, %f486, %f1291, %f3678;
	fma.rn.f32 	%f3680, %f490, %f3163, %f3679;
	fma.rn.f32 	%f3681, %f493, %f1296, %f3680;
	fma.rn.f32 	%f3682, %f497, %f3166, %f3681;
	fma.rn.f32 	%f3683, %f500, %f1301, %f3682;
	fma.rn.f32 	%f3684, %f504, %f3169, %f3683;
	fma.rn.f32 	%f3685, %f507, %f1306, %f3684;
	fma.rn.f32 	%f3686, %f511, %f3172, %f3685;
	fma.rn.f32 	%f3687, %f1528, %f1311, %f3686;
	fma.rn.f32 	%f3688, %f1530, %f3175, %f3687;
	fma.rn.f32 	%f3689, %f1532, %f1316, %f3688;
	fma.rn.f32 	%f3690, %f1534, %f3178, %f3689;
	fma.rn.f32 	%f3691, %f1536, %f1321, %f3690;
	fma.rn.f32 	%f3692, %f1538, %f3181, %f3691;
	fma.rn.f32 	%f3693, %f1540, %f1326, %f3692;
	fma.rn.f32 	%f3694, %f1542, %f3184, %f3693;
	fma.rn.f32 	%f3695, %f1544, %f1331, %f3694;
	fma.rn.f32 	%f3696, %f1546, %f3187, %f3695;
	fma.rn.f32 	%f3697, %f1548, %f1336, %f3696;
	fma.rn.f32 	%f3698, %f2129, %f3190, %f3697;
	fma.rn.f32 	%f3699, %f2132, %f1341, %f3698;
	fma.rn.f32 	%f3700, %f2135, %f3193, %f3699;
	fma.rn.f32 	%f3701, %f2138, %f1346, %f3700;
	fma.rn.f32 	%f3702, %f2141, %f3196, %f3701;
	fma.rn.f32 	%f3703, %f2144, %f1351, %f3702;
	fma.rn.f32 	%f3704, %f2147, %f3199, %f3703;
	fma.rn.f32 	%f3705, %f2150, %f1356, %f3704;
	fma.rn.f32 	%f3706, %f2153, %f3202, %f3705;
	fma.rn.f32 	%f3707, %f2156, %f1361, %f3706;
	fma.rn.f32 	%f3708, %f2159, %f3205, %f3707;
	fma.rn.f32 	%f3709, %f2722, %f1366, %f3708;
	fma.rn.f32 	%f3710, %f2724, %f3208, %f3709;
	fma.rn.f32 	%f3711, %f2726, %f1371, %f3710;
	fma.rn.f32 	%f3712, %f2728, %f3211, %f3711;
	fma.rn.f32 	%f3713, %f2730, %f1376, %f3712;
	fma.rn.f32 	%f3714, %f2732, %f3214, %f3713;
	fma.rn.f32 	%f3715, %f2734, %f1381, %f3714;
	fma.rn.f32 	%f3716, %f2736, %f3217, %f3715;
	fma.rn.f32 	%f3717, %f2738, %f1386, %f3716;
	fma.rn.f32 	%f3718, %f2740, %f3220, %f3717;
	fma.rn.f32 	%f3719, %f2742, %f1391, %f3718;
	fma.rn.f32 	%f3720, %f3349, %f3223, %f3719;
	fma.rn.f32 	%f3721, %f3351, %f1396, %f3720;
	fma.rn.f32 	%f3722, %f3353, %f3226, %f3721;
	fma.rn.f32 	%f3723, %f3355, %f1401, %f3722;
	fma.rn.f32 	%f3724, %f3357, %f3229, %f3723;
	fma.rn.f32 	%f3725, %f3359, %f1406, %f3724;
	fma.rn.f32 	%f3726, %f3361, %f3232, %f3725;
	fma.rn.f32 	%f3727, %f3363, %f1411, %f3726;
	fma.rn.f32 	%f3728, %f3365, %f3235, %f3727;
	fma.rn.f32 	%f3729, %f3367, %f1416, %f3728;
	fma.rn.f32 	%f4289, %f3369, %f3238, %f3729;
	fma.rn.f32 	%f3730, %f283, %f95, %f4288;
	fma.rn.f32 	%f3731, %f287, %f1911, %f3730;
	fma.rn.f32 	%f3732, %f290, %f102, %f3731;
	ld.shared.f32 	%f3733, [%r67+4108];
	fma.rn.f32 	%f3734, %f294, %f3733, %f3732;
	fma.rn.f32 	%f3735, %f297, %f109, %f3734;
	ld.shared.f32 	%f3736, [%r67+4116];
	fma.rn.f32 	%f3737, %f301, %f3736, %f3735;
	fma.rn.f32 	%f3738, %f304, %f116, %f3737;
	fma.rn.f32 	%f3739, %f308, %f1923, %f3738;
	fma.rn.f32 	%f3740, %f311, %f123, %f3739;
	ld.shared.f32 	%f3741, [%r67+4132];
	fma.rn.f32 	%f3742, %f315, %f3741, %f3740;
	fma.rn.f32 	%f3743, %f318, %f130, %f3742;
	ld.shared.f32 	%f3744, [%r67+4140];
	fma.rn.f32 	%f3745, %f322, %f3744, %f3743;
	fma.rn.f32 	%f3746, %f325, %f137, %f3745;
	fma.rn.f32 	%f3747, %f329, %f1935, %f3746;
	fma.rn.f32 	%f3748, %f332, %f144, %f3747;
	fma.rn.f32 	%f3749, %f336, %f1939, %f3748;
	fma.rn.f32 	%f3750, %f339, %f151, %f3749;
	ld.shared.f32 	%f3751, [%r67+4164];
	fma.rn.f32 	%f3752, %f343, %f3751, %f3750;
	fma.rn.f32 	%f3753, %f346, %f158, %f3752;
	ld.shared.f32 	%f3754, [%r67+4172];
	fma.rn.f32 	%f3755, %f350, %f3754, %f3753;
	fma.rn.f32 	%f3756, %f353, %f165, %f3755;
	fma.rn.f32 	%f3757, %f357, %f1951, %f3756;
	fma.rn.f32 	%f3758, %f360, %f172, %f3757;
	fma.rn.f32 	%f3759, %f364, %f1955, %f3758;
	fma.rn.f32 	%f3760, %f367, %f179, %f3759;
	ld.shared.f32 	%f3761, [%r67+4196];
	fma.rn.f32 	%f3762, %f371, %f3761, %f3760;
	fma.rn.f32 	%f3763, %f374, %f186, %f3762;
	fma.rn.f32 	%f3764, %f378, %f1963, %f3763;
	fma.rn.f32 	%f3765, %f381, %f193, %f3764;
	ld.shared.f32 	%f3766, [%r67+4212];
	fma.rn.f32 	%f3767, %f385, %f3766, %f3765;
	fma.rn.f32 	%f3768, %f388, %f200, %f3767;
	fma.rn.f32 	%f3769, %f392, %f1971, %f3768;
	fma.rn.f32 	%f3770, %f395, %f207, %f3769;
	fma.rn.f32 	%f3771, %f399, %f1975, %f3770;
	fma.rn.f32 	%f3772, %f402, %f214, %f3771;
	ld.shared.f32 	%f3773, [%r67+4236];
	fma.rn.f32 	%f3774, %f406, %f3773, %f3772;
	fma.rn.f32 	%f3775, %f409, %f221, %f3774;
	ld.shared.f32 	%f3776, [%r67+4244];
	fma.rn.f32 	%f3777, %f413, %f3776, %f3775;
	fma.rn.f32 	%f3778, %f416, %f228, %f3777;
	fma.rn.f32 	%f3779, %f420, %f1987, %f3778;
	fma.rn.f32 	%f3780, %f423, %f235, %f3779;
	fma.rn.f32 	%f3781, %f427, %f1991, %f3780;
	fma.rn.f32 	%f3782, %f430, %f242, %f3781;
	ld.shared.f32 	%f3783, [%r67+4268];
	fma.rn.f32 	%f3784, %f434, %f3783, %f3782;
	fma.rn.f32 	%f3785, %f437, %f249, %f3784;
	fma.rn.f32 	%f3786, %f441, %f1999, %f3785;
	fma.rn.f32 	%f3787, %f444, %f256, %f3786;
	ld.shared.f32 	%f3788, [%r67+4284];
	fma.rn.f32 	%f3789, %f448, %f3788, %f3787;
	fma.rn.f32 	%f3790, %f451, %f263, %f3789;
	fma.rn.f32 	%f3791, %f455, %f2007, %f3790;
	fma.rn.f32 	%f3792, %f458, %f270, %f3791;
	fma.rn.f32 	%f3793, %f462, %f2011, %f3792;
	fma.rn.f32 	%f3794, %f465, %f277, %f3793;
	ld.shared.f32 	%f3795, [%r67+4308];
	fma.rn.f32 	%f3796, %f469, %f3795, %f3794;
	fma.rn.f32 	%f3797, %f472, %f284, %f3796;
	ld.shared.f32 	%f3798, [%r67+4316];
	fma.rn.f32 	%f3799, %f476, %f3798, %f3797;
	fma.rn.f32 	%f3800, %f479, %f291, %f3799;
	fma.rn.f32 	%f3801, %f483, %f2023, %f3800;
	fma.rn.f32 	%f3802, %f486, %f298, %f3801;
	fma.rn.f32 	%f3803, %f490, %f2027, %f3802;
	fma.rn.f32 	%f3804, %f493, %f305, %f3803;
	ld.shared.f32 	%f3805, [%r67+4340];
	fma.rn.f32 	%f3806, %f497, %f3805, %f3804;
	fma.rn.f32 	%f3807, %f500, %f312, %f3806;
	fma.rn.f32 	%f3808, %f504, %f2035, %f3807;
	fma.rn.f32 	%f3809, %f507, %f319, %f3808;
	ld.shared.f32 	%f3810, [%r67+4356];
	fma.rn.f32 	%f3811, %f511, %f3810, %f3809;
	fma.rn.f32 	%f3812, %f1528, %f326, %f3811;
	fma.rn.f32 	%f3813, %f1530, %f2043, %f3812;
	fma.rn.f32 	%f3814, %f1532, %f333, %f3813;
	fma.rn.f32 	%f3815, %f1534, %f2047, %f3814;
	fma.rn.f32 	%f3816, %f1536, %f340, %f3815;
	ld.shared.f32 	%f3817, [%r67+4380];
	fma.rn.f32 	%f3818, %f1538, %f3817, %f3816;
	fma.rn.f32 	%f3819, %f1540, %f347, %f3818;
	ld.shared.f32 	%f3820, [%r67+4388];
	fma.rn.f32 	%f3821, %f1542, %f3820, %f3819;
	fma.rn.f32 	%f3822, %f1544, %f354, %f3821;
	fma.rn.f32 	%f3823, %f1546, %f2059, %f3822;
	fma.rn.f32 	%f3824, %f1548, %f361, %f3823;
	fma.rn.f32 	%f3825, %f2129, %f2063, %f3824;
	fma.rn.f32 	%f3826, %f2132, %f368, %f3825;
	ld.shared.f32 	%f3827, [%r67+4412];
	fma.rn.f32 	%f3828, %f2135, %f3827, %f3826;
	fma.rn.f32 	%f3829, %f2138, %f375, %f3828;
	fma.rn.f32 	%f3830, %f2141, %f2071, %f3829;
	fma.rn.f32 	%f3831, %f2144, %f382, %f3830;
	ld.shared.f32 	%f3832, [%r67+4428];
	fma.rn.f32 	%f3833, %f2147, %f3832, %f3831;
	fma.rn.f32 	%f3834, %f2150, %f389, %f3833;
	fma.rn.f32 	%f3835, %f2153, %f2079, %f3834;
	fma.rn.f32 	%f3836, %f2156, %f396, %f3835;
	fma.rn.f32 	%f3837, %f2159, %f2083, %f3836;
	fma.rn.f32 	%f3838, %f2722, %f403, %f3837;
	ld.shared.f32 	%f3839, [%r67+4452];
	fma.rn.f32 	%f3840, %f2724, %f3839, %f3838;
	fma.rn.f32 	%f3841, %f2726, %f410, %f3840;
	ld.shared.f32 	%f3842, [%r67+4460];
	fma.rn.f32 	%f3843, %f2728, %f3842, %f3841;
	fma.rn.f32 	%f3844, %f2730, %f417, %f3843;
	fma.rn.f32 	%f3845, %f2732, %f2095, %f3844;
	fma.rn.f32 	%f3846, %f2734, %f424, %f3845;
	fma.rn.f32 	%f3847, %f2736, %f2099, %f3846;
	fma.rn.f32 	%f3848, %f2738, %f431, %f3847;
	ld.shared.f32 	%f3849, [%r67+4484];
	fma.rn.f32 	%f3850, %f2740, %f3849, %f3848;
	fma.rn.f32 	%f3851, %f2742, %f438, %f3850;
	fma.rn.f32 	%f3852, %f3349, %f2107, %f3851;
	fma.rn.f32 	%f3853, %f3351, %f445, %f3852;
	ld.shared.f32 	%f3854, [%r67+4500];
	fma.rn.f32 	%f3855, %f3353, %f3854, %f3853;
	fma.rn.f32 	%f3856, %f3355, %f452, %f3855;
	fma.rn.f32 	%f3857, %f3357, %f2115, %f3856;
	fma.rn.f32 	%f3858, %f3359, %f459, %f3857;
	fma.rn.f32 	%f3859, %f3361, %f2119, %f3858;
	fma.rn.f32 	%f3860, %f3363, %f466, %f3859;
	ld.shared.f32 	%f3861, [%r67+4524];
	fma.rn.f32 	%f3862, %f3365, %f3861, %f3860;
	fma.rn.f32 	%f3863, %f3367, %f473, %f3862;
	ld.shared.f32 	%f3864, [%r67+4532];
	fma.rn.f32 	%f3865, %f3369, %f3864, %f3863;
	ld.shared.f32 	%f3866, [%r66+2640];
	fma.rn.f32 	%f3867, %f3866, %f480, %f3865;
	ld.shared.f32 	%f3868, [%r66+2644];
	fma.rn.f32 	%f3869, %f3868, %f2133, %f3867;
	ld.shared.f32 	%f3870, [%r66+2648];
	fma.rn.f32 	%f3871, %f3870, %f487, %f3869;
	ld.shared.f32 	%f3872, [%r66+2652];
	fma.rn.f32 	%f3873, %f3872, %f2139, %f3871;
	ld.shared.f32 	%f3874, [%r66+2656];
	fma.rn.f32 	%f3875, %f3874, %f494, %f3873;
	ld.shared.f32 	%f3876, [%r66+2660];
	fma.rn.f32 	%f3877, %f3876, %f2145, %f3875;
	ld.shared.f32 	%f3878, [%r66+2664];
	fma.rn.f32 	%f3879, %f3878, %f501, %f3877;
	ld.shared.f32 	%f3880, [%r66+2668];
	fma.rn.f32 	%f3881, %f3880, %f2151, %f3879;
	ld.shared.f32 	%f3882, [%r66+2672];
	fma.rn.f32 	%f3883, %f3882, %f508, %f3881;
	ld.shared.f32 	%f3884, [%r66+2676];
	fma.rn.f32 	%f3885, %f3884, %f2157, %f3883;
	ld.shared.f32 	%f3886, [%r66+2680];
	fma.rn.f32 	%f4288, %f3886, %f513, %f3885;
	fma.rn.f32 	%f3887, %f283, %f2161, %f4287;
	fma.rn.f32 	%f3888, %f287, %f518, %f3887;
	fma.rn.f32 	%f3889, %f290, %f2165, %f3888;
	fma.rn.f32 	%f3890, %f294, %f523, %f3889;
	ld.shared.f32 	%f3891, [%r67+4596];
	fma.rn.f32 	%f3892, %f297, %f3891, %f3890;
	fma.rn.f32 	%f3893, %f301, %f528, %f3892;
	ld.shared.f32 	%f3894, [%r67+4604];
	fma.rn.f32 	%f3895, %f304, %f3894, %f3893;
	fma.rn.f32 	%f3896, %f308, %f533, %f3895;
	fma.rn.f32 	%f3897, %f311, %f2177, %f3896;
	fma.rn.f32 	%f3898, %f315, %f538, %f3897;
	fma.rn.f32 	%f3899, %f318, %f2181, %f3898;
	fma.rn.f32 	%f3900, %f322, %f543, %f3899;
	ld.shared.f32 	%f3901, [%r67+4628];
	fma.rn.f32 	%f3902, %f325, %f3901, %f3900;
	fma.rn.f32 	%f3903, %f329, %f548, %f3902;
	fma.rn.f32 	%f3904, %f332, %f2189, %f3903;
	fma.rn.f32 	%f3905, %f336, %f553, %f3904;
	ld.shared.f32 	%f3906, [%r67+4644];
	fma.rn.f32 	%f3907, %f339, %f3906, %f3905;
	fma.rn.f32 	%f3908, %f343, %f558, %f3907;
	fma.rn.f32 	%f3909, %f346, %f2197, %f3908;
	fma.rn.f32 	%f3910, %f350, %f563, %f3909;
	fma.rn.f32 	%f3911, %f353, %f2201, %f3910;
	fma.rn.f32 	%f3912, %f357, %f568, %f3911;
	ld.shared.f32 	%f3913, [%r67+4668];
	fma.rn.f32 	%f3914, %f360, %f3913, %f3912;
	fma.rn.f32 	%f3915, %f364, %f573, %f3914;
	ld.shared.f32 	%f3916, [%r67+4676];
	fma.rn.f32 	%f3917, %f367, %f3916, %f3915;
	fma.rn.f32 	%f3918, %f371, %f578, %f3917;
	fma.rn.f32 	%f3919, %f374, %f2213, %f3918;
	fma.rn.f32 	%f3920, %f378, %f583, %f3919;
	fma.rn.f32 	%f3921, %f381, %f2217, %f3920;
	fma.rn.f32 	%f3922, %f385, %f588, %f3921;
	ld.shared.f32 	%f3923, [%r67+4700];
	fma.rn.f32 	%f3924, %f388, %f3923, %f3922;
	fma.rn.f32 	%f3925, %f392, %f593, %f3924;
	fma.rn.f32 	%f3926, %f395, %f2225, %f3925;
	fma.rn.f32 	%f3927, %f399, %f598, %f3926;
	ld.shared.f32 	%f3928, [%r67+4716];
	fma.rn.f32 	%f3929, %f402, %f3928, %f3927;
	fma.rn.f32 	%f3930, %f406, %f603, %f3929;
	fma.rn.f32 	%f3931, %f409, %f2233, %f3930;
	fma.rn.f32 	%f3932, %f413, %f608, %f3931;
	fma.rn.f32 	%f3933, %f416, %f2237, %f3932;
	fma.rn.f32 	%f3934, %f420, %f613, %f3933;
	ld.shared.f32 	%f3935, [%r67+4740];
	fma.rn.f32 	%f3936, %f423, %f3935, %f3934;
	fma.rn.f32 	%f3937, %f427, %f618, %f3936;
	ld.shared.f32 	%f3938, [%r67+4748];
	fma.rn.f32 	%f3939, %f430, %f3938, %f3937;
	fma.rn.f32 	%f3940, %f434, %f623, %f3939;
	fma.rn.f32 	%f3941, %f437, %f2249, %f3940;
	fma.rn.f32 	%f3942, %f441, %f628, %f3941;
	fma.rn.f32 	%f3943, %f444, %f2253, %f3942;
	fma.rn.f32 	%f3944, %f448, %f633, %f3943;
	ld.shared.f32 	%f3945, [%r67+4772];
	fma.rn.f32 	%f3946, %f451, %f3945, %f3944;
	fma.rn.f32 	%f3947, %f455, %f638, %f3946;
	fma.rn.f32 	%f3948, %f458, %f2261, %f3947;
	fma.rn.f32 	%f3949, %f462, %f643, %f3948;
	ld.shared.f32 	%f3950, [%r67+4788];
	fma.rn.f32 	%f3951, %f465, %f3950, %f3949;
	fma.rn.f32 	%f3952, %f469, %f648, %f3951;
	fma.rn.f32 	%f3953, %f472, %f2269, %f3952;
	fma.rn.f32 	%f3954, %f476, %f653, %f3953;
	fma.rn.f32 	%f3955, %f479, %f2273, %f3954;
	fma.rn.f32 	%f3956, %f483, %f658, %f3955;
	ld.shared.f32 	%f3957, [%r67+4812];
	fma.rn.f32 	%f3958, %f486, %f3957, %f3956;
	fma.rn.f32 	%f3959, %f490, %f663, %f3958;
	ld.shared.f32 	%f3960, [%r67+4820];
	fma.rn.f32 	%f3961, %f493, %f3960, %f3959;
	fma.rn.f32 	%f3962, %f497, %f668, %f3961;
	fma.rn.f32 	%f3963, %f500, %f2285, %f3962;
	fma.rn.f32 	%f3964, %f504, %f673, %f3963;
	fma.rn.f32 	%f3965, %f507, %f2289, %f3964;
	fma.rn.f32 	%f3966, %f511, %f678, %f3965;
	fma.rn.f32 	%f3967, %f1528, %f2293, %f3966;
	fma.rn.f32 	%f3968, %f1530, %f683, %f3967;
	fma.rn.f32 	%f3969, %f1532, %f2297, %f3968;
	fma.rn.f32 	%f3970, %f1534, %f688, %f3969;
	fma.rn.f32 	%f3971, %f1536, %f2301, %f3970;
	fma.rn.f32 	%f3972, %f1538, %f693, %f3971;
	fma.rn.f32 	%f3973, %f1540, %f2305, %f3972;
	fma.rn.f32 	%f3974, %f1542, %f698, %f3973;
	fma.rn.f32 	%f3975, %f1544, %f2309, %f3974;
	fma.rn.f32 	%f3976, %f1546, %f703, %f3975;
	fma.rn.f32 	%f3977, %f1548, %f2313, %f3976;
	fma.rn.f32 	%f3978, %f2129, %f708, %f3977;
	fma.rn.f32 	%f3979, %f2132, %f2317, %f3978;
	fma.rn.f32 	%f3980, %f2135, %f713, %f3979;
	fma.rn.f32 	%f3981, %f2138, %f2321, %f3980;
	fma.rn.f32 	%f3982, %f2141, %f718, %f3981;
	fma.rn.f32 	%f3983, %f2144, %f2325, %f3982;
	fma.rn.f32 	%f3984, %f2147, %f723, %f3983;
	fma.rn.f32 	%f3985, %f2150, %f2329, %f3984;
	fma.rn.f32 	%f3986, %f2153, %f728, %f3985;
	fma.rn.f32 	%f3987, %f2156, %f2333, %f3986;
	fma.rn.f32 	%f3988, %f2159, %f733, %f3987;
	fma.rn.f32 	%f3989, %f2722, %f2337, %f3988;
	fma.rn.f32 	%f3990, %f2724, %f738, %f3989;
	fma.rn.f32 	%f3991, %f2726, %f2341, %f3990;
	fma.rn.f32 	%f3992, %f2728, %f743, %f3991;
	fma.rn.f32 	%f3993, %f2730, %f2835, %f3992;
	fma.rn.f32 	%f3994, %f2732, %f748, %f3993;
	fma.rn.f32 	%f3995, %f2734, %f2838, %f3994;
	fma.rn.f32 	%f3996, %f2736, %f753, %f3995;
	fma.rn.f32 	%f3997, %f2738, %f2841, %f3996;
	fma.rn.f32 	%f3998, %f2740, %f758, %f3997;
	fma.rn.f32 	%f3999, %f2742, %f2844, %f3998;
	fma.rn.f32 	%f4000, %f3349, %f763, %f3999;
	fma.rn.f32 	%f4001, %f3351, %f2847, %f4000;
	fma.rn.f32 	%f4002, %f3353, %f768, %f4001;
	fma.rn.f32 	%f4003, %f3355, %f2850, %f4002;
	fma.rn.f32 	%f4004, %f3357, %f773, %f4003;
	fma.rn.f32 	%f4005, %f3359, %f2853, %f4004;
	fma.rn.f32 	%f4006, %f3361, %f778, %f4005;
	fma.rn.f32 	%f4007, %f3363, %f2856, %f4006;
	fma.rn.f32 	%f4008, %f3365, %f783, %f4007;
	fma.rn.f32 	%f4009, %f3367, %f2859, %f4008;
	fma.rn.f32 	%f4010, %f3369, %f788, %f4009;
	fma.rn.f32 	%f4011, %f3866, %f2862, %f4010;
	fma.rn.f32 	%f4012, %f3868, %f793, %f4011;
	fma.rn.f32 	%f4013, %f3870, %f2865, %f4012;
	fma.rn.f32 	%f4014, %f3872, %f798, %f4013;
	fma.rn.f32 	%f4015, %f3874, %f2868, %f4014;
	fma.rn.f32 	%f4016, %f3876, %f803, %f4015;
	fma.rn.f32 	%f4017, %f3878, %f2871, %f4016;
	fma.rn.f32 	%f4018, %f3880, %f808, %f4017;
	fma.rn.f32 	%f4019, %f3882, %f2874, %f4018;
	fma.rn.f32 	%f4020, %f3884, %f813, %f4019;
	fma.rn.f32 	%f4287, %f3886, %f2877, %f4020;
	fma.rn.f32 	%f4021, %f283, %f817, %f4286;
	fma.rn.f32 	%f4022, %f287, %f2879, %f4021;
	fma.rn.f32 	%f4023, %f290, %f822, %f4022;
	fma.rn.f32 	%f4024, %f294, %f2882, %f4023;
	fma.rn.f32 	%f4025, %f297, %f827, %f4024;
	fma.rn.f32 	%f4026, %f301, %f2885, %f4025;
	fma.rn.f32 	%f4027, %f304, %f832, %f4026;
	fma.rn.f32 	%f4028, %f308, %f2888, %f4027;
	fma.rn.f32 	%f4029, %f311, %f837, %f4028;
	fma.rn.f32 	%f4030, %f315, %f2891, %f4029;
	fma.rn.f32 	%f4031, %f318, %f842, %f4030;
	fma.rn.f32 	%f4032, %f322, %f2894, %f4031;
	fma.rn.f32 	%f4033, %f325, %f847, %f4032;
	fma.rn.f32 	%f4034, %f329, %f2897, %f4033;
	fma.rn.f32 	%f4035, %f332, %f852, %f4034;
	fma.rn.f32 	%f4036, %f336, %f2900, %f4035;
	fma.rn.f32 	%f4037, %f339, %f857, %f4036;
	fma.rn.f32 	%f4038, %f343, %f2903, %f4037;
	fma.rn.f32 	%f4039, %f346, %f862, %f4038;
	fma.rn.f32 	%f4040, %f350, %f2906, %f4039;
	fma.rn.f32 	%f4041, %f353, %f867, %f4040;
	fma.rn.f32 	%f4042, %f357, %f2909, %f4041;
	fma.rn.f32 	%f4043, %f360, %f872, %f4042;
	fma.rn.f32 	%f4044, %f364, %f2912, %f4043;
	fma.rn.f32 	%f4045, %f367, %f877, %f4044;
	fma.rn.f32 	%f4046, %f371, %f2915, %f4045;
	fma.rn.f32 	%f4047, %f374, %f882, %f4046;
	fma.rn.f32 	%f4048, %f378, %f2918, %f4047;
	fma.rn.f32 	%f4049, %f381, %f887, %f4048;
	fma.rn.f32 	%f4050, %f385, %f2921, %f4049;
	fma.rn.f32 	%f4051, %f388, %f892, %f4050;
	fma.rn.f32 	%f4052, %f392, %f2924, %f4051;
	fma.rn.f32 	%f4053, %f395, %f897, %f4052;
	fma.rn.f32 	%f4054, %f399, %f2927, %f4053;
	fma.rn.f32 	%f4055, %f402, %f902, %f4054;
	fma.rn.f32 	%f4056, %f406, %f2930, %f4055;
	fma.rn.f32 	%f4057, %f409, %f907, %f4056;
	fma.rn.f32 	%f4058, %f413, %f2933, %f4057;
	fma.rn.f32 	%f4059, %f416, %f912, %f4058;
	fma.rn.f32 	%f4060, %f420, %f2936, %f4059;
	fma.rn.f32 	%f4061, %f423, %f917, %f4060;
	fma.rn.f32 	%f4062, %f427, %f2939, %f4061;
	fma.rn.f32 	%f4063, %f430, %f922, %f4062;
	fma.rn.f32 	%f4064, %f434, %f2942, %f4063;
	fma.rn.f32 	%f4065, %f437, %f927, %f4064;
	fma.rn.f32 	%f4066, %f441, %f2945, %f4065;
	fma.rn.f32 	%f4067, %f444, %f932, %f4066;
	fma.rn.f32 	%f4068, %f448, %f2948, %f4067;
	fma.rn.f32 	%f4069, %f451, %f937, %f4068;
	fma.rn.f32 	%f4070, %f455, %f2951, %f4069;
	fma.rn.f32 	%f4071, %f458, %f942, %f4070;
	fma.rn.f32 	%f4072, %f462, %f2954, %f4071;
	fma.rn.f32 	%f4073, %f465, %f947, %f4072;
	fma.rn.f32 	%f4074, %f469, %f2957, %f4073;
	fma.rn.f32 	%f4075, %f472, %f952, %f4074;
	fma.rn.f32 	%f4076, %f476, %f2960, %f4075;
	fma.rn.f32 	%f4077, %f479, %f957, %f4076;
	fma.rn.f32 	%f4078, %f483, %f2963, %f4077;
	fma.rn.f32 	%f4079, %f486, %f962, %f4078;
	fma.rn.f32 	%f4080, %f490, %f2966, %f4079;
	fma.rn.f32 	%f4081, %f493, %f967, %f4080;
	fma.rn.f32 	%f4082, %f497, %f2969, %f4081;
	fma.rn.f32 	%f4083, %f500, %f972, %f4082;
	fma.rn.f32 	%f4084, %f504, %f2972, %f4083;
	fma.rn.f32 	%f4085, %f507, %f977, %f4084;
	fma.rn.f32 	%f4086, %f511, %f2975, %f4085;
	fma.rn.f32 	%f4087, %f1528, %f982, %f4086;
	fma.rn.f32 	%f4088, %f1530, %f2978, %f4087;
	fma.rn.f32 	%f4089, %f1532, %f987, %f4088;
	fma.rn.f32 	%f4090, %f1534, %f2981, %f4089;
	fma.rn.f32 	%f4091, %f1536, %f992, %f4090;
	fma.rn.f32 	%f4092, %f1538, %f2984, %f4091;
	fma.rn.f32 	%f4093, %f1540, %f997, %f4092;
	fma.rn.f32 	%f4094, %f1542, %f2987, %f4093;
	fma.rn.f32 	%f4095, %f1544, %f1002, %f4094;
	fma.rn.f32 	%f4096, %f1546, %f2990, %f4095;
	fma.rn.f32 	%f4097, %f1548, %f1007, %f4096;
	fma.rn.f32 	%f4098, %f2129, %f2993, %f4097;
	fma.rn.f32 	%f4099, %f2132, %f1012, %f4098;
	fma.rn.f32 	%f4100, %f2135, %f2996, %f4099;
	fma.rn.f32 	%f4101, %f2138, %f1017, %f4100;
	fma.rn.f32 	%f4102, %f2141, %f2999, %f4101;
	fma.rn.f32 	%f4103, %f2144, %f1022, %f4102;
	fma.rn.f32 	%f4104, %f2147, %f3002, %f4103;
	fma.rn.f32 	%f4105, %f2150, %f1027, %f4104;
	fma.rn.f32 	%f4106, %f2153, %f3005, %f4105;
	fma.rn.f32 	%f4107, %f2156, %f1032, %f4106;
	fma.rn.f32 	%f4108, %f2159, %f3008, %f4107;
	fma.rn.f32 	%f4109, %f2722, %f1037, %f4108;
	fma.rn.f32 	%f4110, %f2724, %f3011, %f4109;
	fma.rn.f32 	%f4111, %f2726, %f1042, %f4110;
	fma.rn.f32 	%f4112, %f2728, %f3014, %f4111;
	fma.rn.f32 	%f4113, %f2730, %f1047, %f4112;
	fma.rn.f32 	%f4114, %f2732, %f3017, %f4113;
	fma.rn.f32 	%f4115, %f2734, %f1052, %f4114;
	fma.rn.f32 	%f4116, %f2736, %f3020, %f4115;
	fma.rn.f32 	%f4117, %f2738, %f1057, %f4116;
	fma.rn.f32 	%f4118, %f2740, %f3023, %f4117;
	fma.rn.f32 	%f4119, %f2742, %f1062, %f4118;
	fma.rn.f32 	%f4120, %f3349, %f3026, %f4119;
	fma.rn.f32 	%f4121, %f3351, %f1067, %f4120;
	fma.rn.f32 	%f4122, %f3353, %f3029, %f4121;
	fma.rn.f32 	%f4123, %f3355, %f1072, %f4122;
	fma.rn.f32 	%f4124, %f3357, %f3032, %f4123;
	fma.rn.f32 	%f4125, %f3359, %f1077, %f4124;
	fma.rn.f32 	%f4126, %f3361, %f3035, %f4125;
	fma.rn.f32 	%f4127, %f3363, %f1082, %f4126;
	fma.rn.f32 	%f4128, %f3365, %f3038, %f4127;
	fma.rn.f32 	%f4129, %f3367, %f1087, %f4128;
	fma.rn.f32 	%f4130, %f3369, %f3041, %f4129;
	fma.rn.f32 	%f4131, %f3866, %f1092, %f4130;
	fma.rn.f32 	%f4132, %f3868, %f3044, %f4131;
	fma.rn.f32 	%f4133, %f3870, %f1097, %f4132;
	fma.rn.f32 	%f4134, %f3872, %f3047, %f4133;
	fma.rn.f32 	%f4135, %f3874, %f1102, %f4134;
	fma.rn.f32 	%f4136, %f3876, %f3050, %f4135;
	fma.rn.f32 	%f4137, %f3878, %f1107, %f4136;
	fma.rn.f32 	%f4138, %f3880, %f3053, %f4137;
	fma.rn.f32 	%f4139, %f3882, %f1112, %f4138;
	fma.rn.f32 	%f4140, %f3884, %f3056, %f4139;
	fma.rn.f32 	%f4286, %f3886, %f1116, %f4140;
	fma.rn.f32 	%f4141, %f283, %f3058, %f4285;
	fma.rn.f32 	%f4142, %f287, %f1121, %f4141;
	fma.rn.f32 	%f4143, %f290, %f3061, %f4142;
	fma.rn.f32 	%f4144, %f294, %f1126, %f4143;
	fma.rn.f32 	%f4145, %f297, %f3064, %f4144;
	fma.rn.f32 	%f4146, %f301, %f1131, %f4145;
	fma.rn.f32 	%f4147, %f304, %f3067, %f4146;
	fma.rn.f32 	%f4148, %f308, %f1136, %f4147;
	fma.rn.f32 	%f4149, %f311, %f3070, %f4148;
	fma.rn.f32 	%f4150, %f315, %f1141, %f4149;
	fma.rn.f32 	%f4151, %f318, %f3073, %f4150;
	fma.rn.f32 	%f4152, %f322, %f1146, %f4151;
	fma.rn.f32 	%f4153, %f325, %f3076, %f4152;
	fma.rn.f32 	%f4154, %f329, %f1151, %f4153;
	fma.rn.f32 	%f4155, %f332, %f3079, %f4154;
	fma.rn.f32 	%f4156, %f336, %f1156, %f4155;
	fma.rn.f32 	%f4157, %f339, %f3082, %f4156;
	fma.rn.f32 	%f4158, %f343, %f1161, %f4157;
	fma.rn.f32 	%f4159, %f346, %f3085, %f4158;
	fma.rn.f32 	%f4160, %f350, %f1166, %f4159;
	fma.rn.f32 	%f4161, %f353, %f3088, %f4160;
	fma.rn.f32 	%f4162, %f357, %f1171, %f4161;
	fma.rn.f32 	%f4163, %f360, %f3091, %f4162;
	fma.rn.f32 	%f4164, %f364, %f1176, %f4163;
	fma.rn.f32 	%f4165, %f367, %f3094, %f4164;
	fma.rn.f32 	%f4166, %f371, %f1181, %f4165;
	fma.rn.f32 	%f4167, %f374, %f3097, %f4166;
	fma.rn.f32 	%f4168, %f378, %f1186, %f4167;
	fma.rn.f32 	%f4169, %f381, %f3100, %f4168;
	fma.rn.f32 	%f4170, %f385, %f1191, %f4169;
	fma.rn.f32 	%f4171, %f388, %f3103, %f4170;
	fma.rn.f32 	%f4172, %f392, %f1196, %f4171;
	fma.rn.f32 	%f4173, %f395, %f3106, %f4172;
	fma.rn.f32 	%f4174, %f399, %f1201, %f4173;
	fma.rn.f32 	%f4175, %f402, %f3109, %f4174;
	fma.rn.f32 	%f4176, %f406, %f1206, %f4175;
	fma.rn.f32 	%f4177, %f409, %f3112, %f4176;
	fma.rn.f32 	%f4178, %f413, %f1211, %f4177;
	fma.rn.f32 	%f4179, %f416, %f3115, %f4178;
	fma.rn.f32 	%f4180, %f420, %f1216, %f4179;
	fma.rn.f32 	%f4181, %f423, %f3118, %f4180;
	fma.rn.f32 	%f4182, %f427, %f1221, %f4181;
	fma.rn.f32 	%f4183, %f430, %f3121, %f4182;
	fma.rn.f32 	%f4184, %f434, %f1226, %f4183;
	fma.rn.f32 	%f4185, %f437, %f3124, %f4184;
	fma.rn.f32 	%f4186, %f441, %f1231, %f4185;
	fma.rn.f32 	%f4187, %f444, %f3127, %f4186;
	fma.rn.f32 	%f4188, %f448, %f1236, %f4187;
	fma.rn.f32 	%f4189, %f451, %f3130, %f4188;
	fma.rn.f32 	%f4190, %f455, %f1241, %f4189;
	fma.rn.f32 	%f4191, %f458, %f3133, %f4190;
	fma.rn.f32 	%f4192, %f462, %f1246, %f4191;
	fma.rn.f32 	%f4193, %f465, %f3136, %f4192;
	fma.rn.f32 	%f4194, %f469, %f1251, %f4193;
	fma.rn.f32 	%f4195, %f472, %f3139, %f4194;
	fma.rn.f32 	%f4196, %f476, %f1256, %f4195;
	fma.rn.f32 	%f4197, %f479, %f3142, %f4196;
	fma.rn.f32 	%f4198, %f483, %f1261, %f4197;
	fma.rn.f32 	%f4199, %f486, %f3145, %f4198;
	fma.rn.f32 	%f4200, %f490, %f1266, %f4199;
	fma.rn.f32 	%f4201, %f493, %f3148, %f4200;
	fma.rn.f32 	%f4202, %f497, %f1271, %f4201;
	fma.rn.f32 	%f4203, %f500, %f3151, %f4202;
	fma.rn.f32 	%f4204, %f504, %f1276, %f4203;
	fma.rn.f32 	%f4205, %f507, %f3154, %f4204;
	fma.rn.f32 	%f4206, %f511, %f1281, %f4205;
	fma.rn.f32 	%f4207, %f1528, %f3157, %f4206;
	fma.rn.f32 	%f4208, %f1530, %f1286, %f4207;
	fma.rn.f32 	%f4209, %f1532, %f3160, %f4208;
	fma.rn.f32 	%f4210, %f1534, %f1291, %f4209;
	fma.rn.f32 	%f4211, %f1536, %f3163, %f4210;
	fma.rn.f32 	%f4212, %f1538, %f1296, %f4211;
	fma.rn.f32 	%f4213, %f1540, %f3166, %f4212;
	fma.rn.f32 	%f4214, %f1542, %f1301, %f4213;
	fma.rn.f32 	%f4215, %f1544, %f3169, %f4214;
	fma.rn.f32 	%f4216, %f1546, %f1306, %f4215;
	fma.rn.f32 	%f4217, %f1548, %f3172, %f4216;
	fma.rn.f32 	%f4218, %f2129, %f1311, %f4217;
	fma.rn.f32 	%f4219, %f2132, %f3175, %f4218;
	fma.rn.f32 	%f4220, %f2135, %f1316, %f4219;
	fma.rn.f32 	%f4221, %f2138, %f3178, %f4220;
	fma.rn.f32 	%f4222, %f2141, %f1321, %f4221;
	fma.rn.f32 	%f4223, %f2144, %f3181, %f4222;
	fma.rn.f32 	%f4224, %f2147, %f1326, %f4223;
	fma.rn.f32 	%f4225, %f2150, %f3184, %f4224;
	fma.rn.f32 	%f4226, %f2153, %f1331, %f4225;
	fma.rn.f32 	%f4227, %f2156, %f3187, %f4226;
	fma.rn.f32 	%f4228, %f2159, %f1336, %f4227;
	fma.rn.f32 	%f4229, %f2722, %f3190, %f4228;
	fma.rn.f32 	%f4230, %f2724, %f1341, %f4229;
	fma.rn.f32 	%f4231, %f2726, %f3193, %f4230;
	fma.rn.f32 	%f4232, %f2728, %f1346, %f4231;
	fma.rn.f32 	%f4233, %f2730, %f3196, %f4232;
	fma.rn.f32 	%f4234, %f2732, %f1351, %f4233;
	fma.rn.f32 	%f4235, %f2734, %f3199, %f4234;
	fma.rn.f32 	%f4236, %f2736, %f1356, %f4235;
	fma.rn.f32 	%f4237, %f2738, %f3202, %f4236;
	fma.rn.f32 	%f4238, %f2740, %f1361, %f4237;
	fma.rn.f32 	%f4239, %f2742, %f3205, %f4238;
	fma.rn.f32 	%f4240, %f3349, %f1366, %f4239;
	fma.rn.f32 	%f4241, %f3351, %f3208, %f4240;
	fma.rn.f32 	%f4242, %f3353, %f1371, %f4241;
	fma.rn.f32 	%f4243, %f3355, %f3211, %f4242;
	fma.rn.f32 	%f4244, %f3357, %f1376, %f4243;
	fma.rn.f32 	%f4245, %f3359, %f3214, %f4244;
	fma.rn.f32 	%f4246, %f3361, %f1381, %f4245;
	fma.rn.f32 	%f4247, %f3363, %f3217, %f4246;
	fma.rn.f32 	%f4248, %f3365, %f1386, %f4247;
	fma.rn.f32 	%f4249, %f3367, %f3220, %f4248;
	fma.rn.f32 	%f4250, %f3369, %f1391, %f4249;
	fma.rn.f32 	%f4251, %f3866, %f3223, %f4250;
	fma.rn.f32 	%f4252, %f3868, %f1396, %f4251;
	fma.rn.f32 	%f4253, %f3870, %f3226, %f4252;
	fma.rn.f32 	%f4254, %f3872, %f1401, %f4253;
	fma.rn.f32 	%f4255, %f3874, %f3229, %f4254;
	fma.rn.f32 	%f4256, %f3876, %f1406, %f4255;
	fma.rn.f32 	%f4257, %f3878, %f3232, %f4256;
	fma.rn.f32 	%f4258, %f3880, %f1411, %f4257;
	fma.rn.f32 	%f4259, %f3882, %f3235, %f4258;
	fma.rn.f32 	%f4260, %f3884, %f1416, %f4259;
	fma.rn.f32 	%f4285, %f3886, %f3238, %f4260;
	bar.sync 	0;
	add.s32 	%r988, %r988, %r864;
	add.s32 	%r987, %r987, 1;
	setp.ne.s32 	%p2, %r987, 0;
	mul.lo.s32 	%r801, %r863, %r861;
	add.s32 	%r986, %r986, %r801;
	add.s32 	%r985, %r985, %r801;
	@%p2 bra 	$L__BB9_2;
$L__BB9_3:
	ld.param.u32 	%r913, [_Z33convolution_shared_with_reductionIf6float4Li5ELi32ELi2ELi2ELi4ELi6EEvPT_S2_S2_iiiiiiiii_param_10];
	ld.param.u32 	%r889, [_Z33convolution_shared_with_reductionIf6float4Li5ELi32ELi2ELi2ELi4ELi6EEvPT_S2_S2_iiiiiiiii_param_9];
	ld.param.u32 	%r865, [_Z33convolution_shared_with_reductionIf6float4Li5ELi32ELi2ELi2ELi4ELi6EEvPT_S2_S2_iiiiiiiii_param_8];
	ld.param.u64 	%rd272, [_Z33convolution_shared_with_reductionIf6float4Li5ELi32ELi2ELi2ELi4ELi6EEvPT_S2_S2_iiiiiiiii_param_2];
	cvta.to.global.u64 	%rd1, %rd272;
	mov.u32 	%r802, %tid.y;
	mul.lo.s32 	%r803, %r802, 6;
	mov.u32 	%r804, %ctaid.y;
	mad.lo.s32 	%r805, %r804, 12, %r803;
	mov.u32 	%r806, %ctaid.z;
	shl.b32 	%r807, %r806, 3;
	mov.u32 	%r808, %tid.z;
	shl.b32 	%r809, %r808, 2;
	add.s32 	%r20, %r807, %r809;
	mov.u32 	%r810, %tid.x;
	mov.u32 	%r811, %ctaid.x;
	shl.b32 	%r812, %r811, 5;
	add.s32 	%r21, %r812, %r810;
	setp.ge.u32 	%p3, %r21, %r889;
	setp.ge.s32 	%p4, %r805, %r913;
	setp.ge.s32 	%p5, %r20, %r865;
	or.pred  	%p6, %p5, %p4;
	or.pred  	%p7, %p3, %p6;
	@%p7 bra 	$L__BB9_5;
	ld.param.u32 	%r961, [_Z33convolution_shared_with_reductionIf6float4Li5ELi32ELi2ELi2ELi4ELi6EEvPT_S2_S2_iiiiiiiii_param_11];
	ld.param.u32 	%r914, [_Z33convolution_shared_with_reductionIf6float4Li5ELi32ELi2ELi2ELi4ELi6EEvPT_S2_S2_iiiiiiiii_param_10];
	mad.lo.s32 	%r813, %r20, %r914, %r805;
	mad.lo.s32 	%r814, %r813, %r961, %r21;
	mul.wide.s32 	%rd222, %r814, 4;
	add.s64 	%rd223, %rd1, %rd222;
	st.global.f32 	[%rd223], %f4308;
$L__BB9_5:
	ld.param.u32 	%r915, [_Z33convolution_shared_with_reductionIf6float4Li5ELi32ELi2ELi2ELi4ELi6EEvPT_S2_S2_iiiiiiiii_param_10];
	ld.param.u32 	%r890, [_Z33convolution_shared_with_reductionIf6float4Li5ELi32ELi2ELi2ELi4ELi6EEvPT_S2_S2_iiiiiiiii_param_9];
	ld.param.u32 	%r866, [_Z33convolution_shared_with_reductionIf6float4Li5ELi32ELi2ELi2ELi4ELi6EEvPT_S2_S2_iiiiiiiii_param_8];
	setp.ge.s32 	%p8, %r805, %r915;
	setp.ge.u32 	%p9, %r21, %r890;
	add.s32 	%r22, %r20, 1;
	setp.ge.s32 	%p10, %r22, %r866;
	or.pred  	%p11, %p10, %p8;
	or.pred  	%p12, %p9, %p11;
	@%p12 bra 	$L__BB9_7;
	ld.param.u32 	%r962, [_Z33convolution_shared_with_reductionIf6float4Li5ELi32ELi2ELi2ELi4ELi6EEvPT_S2_S2_iiiiiiiii_param_11];
	ld.param.u32 	%r916, [_Z33convolution_shared_with_reductionIf6float4Li5ELi32ELi2ELi2ELi4ELi6EEvPT_S2_S2_iiiiiiiii_param_10];
	mad.lo.s32 	%r815, %r22, %r916, %r805;
	mad.lo.s32 	%r816, %r815, %r962, %r21;
	mul.wide.s32 	%rd224, %r816, 4;
	add.s64 	%rd225, %rd1, %rd224;
	st.global.f32 	[%rd225], %f4307;
$L__BB9_7:
	ld.param.u32 	%r917, [_Z33convolution_shared_with_reductionIf6float4Li5ELi32ELi2ELi2ELi4ELi6EEvPT_S2_S2_iiiiiiiii_param_10];
	ld.param.u32 	%r891, [_Z33convolution_shared_with_reductionIf6float4Li5ELi32ELi2ELi2ELi4ELi6EEvPT_S2_S2_iiiiiiiii_param_9];
	ld.param.u32 	%r867, [_Z33convolution_shared_with_reductionIf6float4Li5ELi32ELi2ELi2ELi4ELi6EEvPT_S2_S2_iiiiiiiii_param_8];
	setp.ge.s32 	%p13, %r805, %r917;
	setp.ge.u32 	%p14, %r21, %r891;
	add.s32 	%r23, %r20, 2;
	setp.ge.s32 	%p15, %r23, %r867;
	or.pred  	%p16, %p15, %p13;
	or.pred  	%p17, %p14, %p16;
	@%p17 bra 	$L__BB9_9;
	ld.param.u32 	%r963, [_Z33convolution_shared_with_reductionIf6float4Li5ELi32ELi2ELi2ELi4ELi6EEvPT_S2_S2_iiiiiiiii_param_11];
	ld.param.u32 	%r918, [_Z33convolution_shared_with_reductionIf6float4Li5ELi32ELi2ELi2ELi4ELi6EEvPT_S2_S2_iiiiiiiii_param_10];
	mad.lo.s32 	%r817, %r23, %r918, %r805;
	mad.lo.s32 	%r818, %r817, %r963, %r21;
	mul.wide.s32 	%rd226, %r818, 4;
	add.s64 	%rd227, %rd1, %rd226;
	st.global.f32 	[%rd227], %f4306;
$L__BB9_9:
	ld.param.u32 	%r919, [_Z33convolution_shared_with_reductionIf6float4Li5ELi32ELi2ELi2ELi4ELi6EEvPT_S2_S2_iiiiiiiii_param_10];
	ld.param.u32 	%r892, [_Z33convolution_shared_with_reductionIf6float4Li5ELi32ELi2ELi2ELi4ELi6EEvPT_S2_S2_iiiiiiiii_param_9];
	ld.param.u32 	%r868, [_Z33convolution_shared_with_reductionIf6float4Li5ELi32ELi2ELi2ELi4ELi6EEvPT_S2_S2_iiiiiiiii_param_8];
	setp.ge.s32 	%p18, %r805, %r919;
	setp.ge.u32 	%p19, %r21, %r892;
	add.s32 	%r24, %r20, 3;
	setp.ge.s32 	%p20, %r24, %r868;
	or.pred  	%p21, %p20, %p18;
	or.pred  	%p22, %p19, %p21;
	@%p22 bra 	$L__BB9_11;
	ld.param.u32 	%r964, [_Z33convolution_shared_with_reductionIf6float4Li5ELi32ELi2ELi2ELi4ELi6EEvPT_S2_S2_iiiiiiiii_param_11];
	ld.param.u32 	%r920, [_Z33convolution_shared_with_reductionIf6float4Li5ELi32ELi2ELi2ELi4ELi6EEvPT_S2_S2_iiiiiiiii_param_10];
	mad.lo.s32 	%r819, %r24, %r920, %r805;
	mad.lo.s32 	%r820, %r819, %r964, %r21;
	mul.wide.s32 	%rd228, %r820, 4;
	add.s64 	%rd229, %rd1, %rd228;
	st.global.f32 	[%rd229], %f4305;
$L__BB9_11:
	ld.param.u32 	%r921, [_Z33convolution_shared_with_reductionIf6float4Li5ELi32ELi2ELi2ELi4ELi6EEvPT_S2_S2_iiiiiiiii_param_10];
	ld.param.u32 	%r893, [_Z33convolution_shared_with_reductionIf6float4Li5ELi32ELi2ELi2ELi4ELi6EEvPT_S2_S2_iiiiiiiii_param_9];
	ld.param.u32 	%r869, [_Z33convolution_shared_with_reductionIf6float4Li5ELi32ELi2ELi2ELi4ELi6EEvPT_S2_S2_iiiiiiiii_param_8];
	setp.ge.s32 	%p23, %r20, %r869;
	setp.ge.u32 	%p24, %r21, %r893;
	add.s32 	%r25, %r805, 1;
	setp.ge.s32 	%p25, %r25, %r921;
	or.pred  	%p26, %p23, %p25;
	or.pred  	%p27, %p24, %p26;
	@%p27 bra 	$L__BB9_13;
	ld.param.u32 	%r965, [_Z33convolution_shared_with_reductionIf6float4Li5ELi32ELi2ELi2ELi4ELi6EEvPT_S2_S2_iiiiiiiii_param_11];
	ld.param.u32 	%r922, [_Z33convolution_shared_with_reductionIf6float4Li5ELi32ELi2ELi2ELi4ELi6EEvPT_S2_S2_iiiiiiiii_param_10];
	mad.lo.s32 	%r821, %r20, %r922, %r25;
	mad.lo.s32 	%r822, %r821, %r965, %r21;
	mul.wide.s32 	%rd230, %r822, 4;
	add.s64 	%rd231, %rd1, %rd230;
	st.global.f32 	[%rd231], %f4304;
$L__BB9_13:
	ld.param.u32 	%r923, [_Z33convolution_shared_with_reductionIf6float4Li5ELi32ELi2ELi2ELi4ELi6EEvPT_S2_S2_iiiiiiiii_param_10];
	ld.param.u32 	%r894, [_Z33convolution_shared_with_reductionIf6float4Li5ELi32ELi2ELi2ELi4ELi6EEvPT_S2_S2_iiiiiiiii_param_9];
	ld.param.u32 	%r870, [_Z33convolution_shared_with_reductionIf6float4Li5ELi32ELi2ELi2ELi4ELi6EEvPT_S2_S2_iiiiiiiii_param_8];
	setp.ge.s32 	%p28, %r25, %r923;
	setp.ge.s32 	%p29, %r22, %r870;
	setp.ge.u32 	%p30, %r21, %r894;
	or.pred  	%p31, %p29, %p28;
	or.pred  	%p32, %p30, %p31;
	@%p32 bra 	$L__BB9_15;
	ld.param.u32 	%r966, [_Z33convolution_shared_with_reductionIf6float4Li5ELi32ELi2ELi2ELi4ELi6EEvPT_S2_S2_iiiiiiiii_param_11];
	ld.param.u32 	%r924, [_Z33convolution_shared_with_reductionIf6float4Li5ELi32ELi2ELi2ELi4ELi6EEvPT_S2_S2_iiiiiiiii_param_10];
	mad.lo.s32 	%r823, %r22, %r924, %r25;
	mad.lo.s32 	%r824, %r823, %r966, %r21;
	mul.wide.s32 	%rd232, %r824, 4;
	add.s64 	%rd233, %rd1, %rd232;
	st.global.f32 	[%rd233], %f4303;
$L__BB9_15:
	ld.param.u32 	%r925, [_Z33convolution_shared_with_reductionIf6float4Li5ELi32ELi2ELi2ELi4ELi6EEvPT_S2_S2_iiiiiiiii_param_10];
	ld.param.u32 	%r895, [_Z33convolution_shared_with_reductionIf6float4Li5ELi32ELi2ELi2ELi4ELi6EEvPT_S2_S2_iiiiiiiii_param_9];
	ld.param.u32 	%r871, [_Z33convolution_shared_with_reductionIf6float4Li5ELi32ELi2ELi2ELi4ELi6EEvPT_S2_S2_iiiiiiiii_param_8];
	setp.ge.s32 	%p33, %r25, %r925;
	setp.ge.s32 	%p34, %r23, %r871;
	setp.ge.u32 	%p35, %r21, %r895;
	or.pred  	%p36, %p34, %p33;
	or.pred  	%p37, %p35, %p36;
	@%p37 bra 	$L__BB9_17;
	ld.param.u32 	%r967, [_Z33convolution_shared_with_reductionIf6float4Li5ELi32ELi2ELi2ELi4ELi6EEvPT_S2_S2_iiiiiiiii_param_11];
	ld.param.u32 	%r926, [_Z33convolution_shared_with_reductionIf6float4Li5ELi32ELi2ELi2ELi4ELi6EEvPT_S2_S2_iiiiiiiii_param_10];
	mad.lo.s32 	%r825, %r23, %r926, %r25;
	mad.lo.s32 	%r826, %r825, %r967, %r21;
	mul.wide.s32 	%rd234, %r826, 4;
	add.s64 	%rd235, %rd1, %rd234;
	st.global.f32 	[%rd235], %f4302;
$L__BB9_17:
	ld.param.u32 	%r927, [_Z33convolution_shared_with_reductionIf6float4Li5ELi32ELi2ELi2ELi4ELi6EEvPT_S2_S2_iiiiiiiii_param_10];
	ld.param.u32 	%r896, [_Z33convolution_shared_with_reductionIf6float4Li5ELi32ELi2ELi2ELi4ELi6EEvPT_S2_S2_iiiiiiiii_param_9];
	ld.param.u32 	%r872, [_Z33convolution_shared_with_reductionIf6float4Li5ELi32ELi2ELi2ELi4ELi6EEvPT_S2_S2_iiiiiiiii_param_8];
	setp.ge.s32 	%p38, %r25, %r927;
	setp.ge.s32 	%p39, %r24, %r872;
	setp.ge.u32 	%p40, %r21, %r896;
	or.pred  	%p41, %p39, %p38;
	or.pred  	%p42, %p40, %p41;
	@%p42 bra 	$L__BB9_19;
	ld.param.u32 	%r968, [_Z33convolution_shared_with_reductionIf6float4Li5ELi32ELi2ELi2ELi4ELi6EEvPT_S2_S2_iiiiiiiii_param_11];
	ld.param.u32 	%r928, [_Z33convolution_shared_with_reductionIf6float4Li5ELi32ELi2ELi2ELi4ELi6EEvPT_S2_S2_iiiiiiiii_param_10];
	mad.lo.s32 	%r827, %r24, %r928, %r25;
	mad.lo.s32 	%r828, %r827, %r968, %r21;
	mul.wide.s32 	%rd236, %r828, 4;
	add.s64 	%rd237, %rd1, %rd236;
	st.global.f32 	[%rd237], %f4301;
$L__BB9_19:
	ld.param.u32 	%r929, [_Z33convolution_shared_with_reductionIf6float4Li5ELi32ELi2ELi2ELi4ELi6EEvPT_S2_S2_iiiiiiiii_param_10];
	ld.param.u32 	%r897, [_Z33convolution_shared_with_reductionIf6float4Li5ELi32ELi2ELi2ELi4ELi6EEvPT_S2_S2_iiiiiiiii_param_9];
	ld.param.u32 	%r873, [_Z33convolution_shared_with_reductionIf6float4Li5ELi32ELi2ELi2ELi4ELi6EEvPT_S2_S2_iiiiiiiii_param_8];
	setp.ge.s32 	%p43, %r20, %r873;
	setp.ge.u32 	%p44, %r21, %r897;
	add.s32 	%r26, %r805, 2;
	setp.ge.s32 	%p45, %r26, %r929;
	or.pred  	%p46, %p43, %p45;
	or.pred  	%p47, %p44, %p46;
	@%p47 bra 	$L__BB9_21;
	ld.param.u32 	%r969, [_Z33convolution_shared_with_reductionIf6float4Li5ELi32ELi2ELi2ELi4ELi6EEvPT_S2_S2_iiiiiiiii_param_11];
	ld.param.u32 	%r930, [_Z33convolution_shared_with_reductionIf6float4Li5ELi32ELi2ELi2ELi4ELi6EEvPT_S2_S2_iiiiiiiii_param_10];
	mad.lo.s32 	%r829, %r20, %r930, %r26;
	mad.lo.s32 	%r830, %r829, %r969, %r21;
	mul.wide.s32 	%rd238, %r830, 4;
	add.s64 	%rd239, %rd1, %rd238;
	st.global.f32 	[%rd239], %f4300;
$L__BB9_21:
	ld.param.u32 	%r931, [_Z33convolution_shared_with_reductionIf6float4Li5ELi32ELi2ELi2ELi4ELi6EEvPT_S2_S2_iiiiiiiii_param_10];
	ld.param.u32 	%r898, [_Z33convolution_shared_with_reductionIf6float4Li5ELi32ELi2ELi2ELi4ELi6EEvPT_S2_S2_iiiiiiiii_param_9];
	ld.param.u32 	%r874, [_Z33convolution_shared_with_reductionIf6float4Li5ELi32ELi2ELi2ELi4ELi6EEvPT_S2_S2_iiiiiiiii_param_8];
	setp.ge.s32 	%p48, %r26, %r931;
	setp.ge.s32 	%p49, %r22, %r874;
	setp.ge.u32 	%p50, %r21, %r898;
	or.pred  	%p51, %p49, %p48;
	or.pred  	%p52, %p50, %p51;
	@%p52 bra 	$L__BB9_23;
	ld.param.u32 	%r970, [_Z33convolution_shared_with_reductionIf6float4Li5ELi32ELi2ELi2ELi4ELi6EEvPT_S2_S2_iiiiiiiii_param_11];
	ld.param.u32 	%r932, [_Z33convolution_shared_with_reductionIf6float4Li5ELi32ELi2ELi2ELi4ELi6EEvPT_S2_S2_iiiiiiiii_param_10];
	mad.lo.s32 	%r831, %r22, %r932, %r26;
	mad.lo.s32 	%r832, %r831, %r970, %r21;
	mul.wide.s32 	%rd240, %r832, 4;
	add.s64 	%rd241, %rd1, %rd240;
	st.global.f32 	[%rd241], %f4299;
$L__BB9_23:
	ld.param.u32 	%r933, [_Z33convolution_shared_with_reductionIf6float4Li5ELi32ELi2ELi2ELi4ELi6EEvPT_S2_S2_iiiiiiiii_param_10];
	ld.param.u32 	%r899, [_Z33convolution_shared_with_reductionIf6float4Li5ELi32ELi2ELi2ELi4ELi6EEvPT_S2_S2_iiiiiiiii_param_9];
	ld.param.u32 	%r875, [_Z33convolution_shared_with_reductionIf6float4Li5ELi32ELi2ELi2ELi4ELi6EEvPT_S2_S2_iiiiiiiii_param_8];
	setp.ge.s32 	%p53, %r26, %r933;
	setp.ge.s32 	%p54, %r23, %r875;
	setp.ge.u32 	%p55, %r21, %r899;
	or.pred  	%p56, %p54, %p53;
	or.pred  	%p57, %p55, %p56;
	@%p57 bra 	$L__BB9_25;
	ld.param.u32 	%r971, [_Z33convolution_shared_with_reductionIf6float4Li5ELi32ELi2ELi2ELi4ELi6EEvPT_S2_S2_iiiiiiiii_param_11];
	ld.param.u32 	%r934, [_Z33convolution_shared_with_reductionIf6float4Li5ELi32ELi2ELi2ELi4ELi6EEvPT_S2_S2_iiiiiiiii_param_10];
	mad.lo.s32 	%r833, %r23, %r934, %r26;
	mad.lo.s32 	%r834, %r833, %r971, %r21;
	mul.wide.s32 	%rd242, %r834, 4;
	add.s64 	%rd243, %rd1, %rd242;
	st.global.f32 	[%rd243], %f4298;
$L__BB9_25:
	ld.param.u32 	%r935, [_Z33convolution_shared_with_reductionIf6float4Li5ELi32ELi2ELi2ELi4ELi6EEvPT_S2_S2_iiiiiiiii_param_10];
	ld.param.u32 	%r900, [_Z33convolution_shared_with_reductionIf6float4Li5ELi32ELi2ELi2ELi4ELi6EEvPT_S2_S2_iiiiiiiii_param_9];
	ld.param.u32 	%r876, [_Z33convolution_shared_with_reductionIf6float4Li5ELi32ELi2ELi2ELi4ELi6EEvPT_S2_S2_iiiiiiiii_param_8];
	setp.ge.s32 	%p58, %r26, %r935;
	setp.ge.s32 	%p59, %r24, %r876;
	setp.ge.u32 	%p60, %r21, %r900;
	or.pred  	%p61, %p59, %p58;
	or.pred  	%p62, %p60, %p61;
	@%p62 bra 	$L__BB9_27;
	ld.param.u32 	%r972, [_Z33convolution_shared_with_reductionIf6float4Li5ELi32ELi2ELi2ELi4ELi6EEvPT_S2_S2_iiiiiiiii_param_11];
	ld.param.u32 	%r936, [_Z33convolution_shared_with_reductionIf6float4Li5ELi32ELi2ELi2ELi4ELi6EEvPT_S2_S2_iiiiiiiii_param_10];
	mad.lo.s32 	%r835, %r24, %r936, %r26;
	mad.lo.s32 	%r836, %r835, %r972, %r21;
	mul.wide.s32 	%rd244, %r836, 4;
	add.s64 	%rd245, %rd1, %rd244;
	st.global.f32 	[%rd245], %f4297;
$L__BB9_27:
	ld.param.u32 	%r937, [_Z33convolution_shared_with_reductionIf6float4Li5ELi32ELi2ELi2ELi4ELi6EEvPT_S2_S2_iiiiiiiii_param_10];
	ld.param.u32 	%r901, [_Z33convolution_shared_with_reductionIf6float4Li5ELi32ELi2ELi2ELi4ELi6EEvPT_S2_S2_iiiiiiiii_param_9];
	ld.param.u32 	%r877, [_Z33convolution_shared_with_reductionIf6float4Li5ELi32ELi2ELi2ELi4ELi6EEvPT_S2_S2_iiiiiiiii_param_8];
	setp.ge.s32 	%p63, %r20, %r877;
	setp.ge.u32 	%p64, %r21, %r901;
	add.s32 	%r27, %r805, 3;
	setp.ge.s32 	%p65, %r27, %r937;
	or.pred  	%p66, %p63, %p65;
	or.pred  	%p67, %p64, %p66;
	@%p67 bra 	$L__BB9_29;
	ld.param.u32 	%r973, [_Z33convolution_shared_with_reductionIf6float4Li5ELi32ELi2ELi2ELi4ELi6EEvPT_S2_S2_iiiiiiiii_param_11];
	ld.param.u32 	%r938, [_Z33convolution_shared_with_reductionIf6float4Li5ELi32ELi2ELi2ELi4ELi6EEvPT_S2_S2_iiiiiiiii_param_10];
	mad.lo.s32 	%r837, %r20, %r938, %r27;
	mad.lo.s32 	%r838, %r837, %r973, %r21;
	mul.wide.s32 	%rd246, %r838, 4;
	add.s64 	%rd247, %rd1, %rd246;
	st.global.f32 	[%rd247], %f4296;
$L__BB9_29:
	ld.param.u32 	%r939, [_Z33convolution_shared_with_reductionIf6float4Li5ELi32ELi2ELi2ELi4ELi6EEvPT_S2_S2_iiiiiiiii_param_10];
	ld.param.u32 	%r902, [_Z33convolution_shared_with_reductionIf6float4Li5ELi32ELi2ELi2ELi4ELi6EEvPT_S2_S2_iiiiiiiii_param_9];
	ld.param.u32 	%r878, [_Z33convolution_shared_with_reductionIf6float4Li5ELi32ELi2ELi2ELi4ELi6EEvPT_S2_S2_iiiiiiiii_param_8];
	setp.ge.s32 	%p68, %r27, %r939;
	setp.ge.s32 	%p69, %r22, %r878;
	setp.ge.u32 	%p70, %r21, %r902;
	or.pred  	%p71, %p69, %p68;
	or.pred  	%p72, %p70, %p71;
	@%p72 bra 	$L__BB9_31;
	ld.param.u32 	%r974, [_Z33convolution_shared_with_reductionIf6float4Li5ELi32ELi2ELi2ELi4ELi6EEvPT_S2_S2_iiiiiiiii_param_11];
	ld.param.u32 	%r940, [_Z33convolution_shared_with_reductionIf6float4Li5ELi32ELi2ELi2ELi4ELi6EEvPT_S2_S2_iiiiiiiii_param_10];
	mad.lo.s32 	%r839, %r22, %r940, %r27;
	mad.lo.s32 	%r840, %r839, %r974, %r21;
	mul.wide.s32 	%rd248, %r840, 4;
	add.s64 	%rd249, %rd1, %rd248;
	st.global.f32 	[%rd249], %f4295;
$L__BB9_31:
	ld.param.u32 	%r941, [_Z33convolution_shared_with_reductionIf6float4Li5ELi32ELi2ELi2ELi4ELi6EEvPT_S2_S2_iiiiiiiii_param_10];
	ld.param.u32 	%r903, [_Z33convolution_shared_with_reductionIf6float4Li5ELi32ELi2ELi2ELi4ELi6EEvPT_S2_S2_iiiiiiiii_param_9];
	ld.param.u32 	%r879, [_Z33convolution_shared_with_reductionIf6float4Li5ELi32ELi2ELi2ELi4ELi6EEvPT_S2_S2_iiiiiiiii_param_8];
	setp.ge.s32 	%p73, %r27, %r941;
	setp.ge.s32 	%p74, %r23, %r879;
	setp.ge.u32 	%p75, %r21, %r903;
	or.pred  	%p76, %p74, %p73;
	or.pred  	%p77, %p75, %p76;
	@%p77 bra 	$L__BB9_33;
	ld.param.u32 	%r975, [_Z33convolution_shared_with_reductionIf6float4Li5ELi32ELi2ELi2ELi4ELi6EEvPT_S2_S2_iiiiiiiii_param_11];
	ld.param.u32 	%r942, [_Z33convolution_shared_with_reductionIf6float4Li5ELi32ELi2ELi2ELi4ELi6EEvPT_S2_S2_iiiiiiiii_param_10];
	mad.lo.s32 	%r841, %r23, %r942, %r27;
	mad.lo.s32 	%r842, %r841, %r975, %r21;
	mul.wide.s32 	%rd250, %r842, 4;
	add.s64 	%rd251, %rd1, %rd250;
	st.global.f32 	[%rd251], %f4294;
$L__BB9_33:
	ld.param.u32 	%r943, [_Z33convolution_shared_with_reductionIf6float4Li5ELi32ELi2ELi2ELi4ELi6EEvPT_S2_S2_iiiiiiiii_param_10];
	ld.param.u32 	%r904, [_Z33convolution_shared_with_reductionIf6float4Li5ELi32ELi2ELi2ELi4ELi6EEvPT_S2_S2_iiiiiiiii_param_9];
	ld.param.u32 	%r880, [_Z33convolution_shared_with_reductionIf6float4Li5ELi32ELi2ELi2ELi4ELi6EEvPT_S2_S2_iiiiiiiii_param_8];
	setp.ge.s32 	%p78, %r27, %r943;
	setp.ge.s32 	%p79, %r24, %r880;
	setp.ge.u32 	%p80, %r21, %r904;
	or.pred  	%p81, %p79, %p78;
	or.pred  	%p82, %p80, %p81;
	@%p82 bra 	$L__BB9_35;
	ld.param.u32 	%r976, [_Z33convolution_shared_with_reductionIf6float4Li5ELi32ELi2ELi2ELi4ELi6EEvPT_S2_S2_iiiiiiiii_param_11];
	ld.param.u32 	%r944, [_Z33convolution_shared_with_reductionIf6float4Li5ELi32ELi2ELi2ELi4ELi6EEvPT_S2_S2_iiiiiiiii_param_10];
	mad.lo.s32 	%r843, %r24, %r944, %r27;
	mad.lo.s32 	%r844, %r843, %r976, %r21;
	mul.wide.s32 	%rd252, %r844, 4;
	add.s64 	%rd253, %rd1, %rd252;
	st.global.f32 	[%rd253], %f4293;
$L__BB9_35:
	ld.param.u32 	%r945, [_Z33convolution_shared_with_reductionIf6float4Li5ELi32ELi2ELi2ELi4ELi6EEvPT_S2_S2_iiiiiiiii_param_10];
	ld.param.u32 	%r905, [_Z33convolution_shared_with_reductionIf6float4Li5ELi32ELi2ELi2ELi4ELi6EEvPT_S2_S2_iiiiiiiii_param_9];
	ld.param.u32 	%r881, [_Z33convolution_shared_with_reductionIf6float4Li5ELi32ELi2ELi2ELi4ELi6EEvPT_S2_S2_iiiiiiiii_param_8];
	setp.ge.s32 	%p83, %r20, %r881;
	setp.ge.u32 	%p84, %r21, %r905;
	add.s32 	%r28, %r805, 4;
	setp.ge.s32 	%p85, %r28, %r945;
	or.pred  	%p86, %p83, %p85;
	or.pred  	%p87, %p84, %p86;
	@%p87 bra 	$L__BB9_37;
	ld.param.u32 	%r977, [_Z33convolution_shared_with_reductionIf6float4Li5ELi32ELi2ELi2ELi4ELi6EEvPT_S2_S2_iiiiiiiii_param_11];
	ld.param.u32 	%r946, [_Z33convolution_shared_with_reductionIf6float4Li5ELi32ELi2ELi2ELi4ELi6EEvPT_S2_S2_iiiiiiiii_param_10];
	mad.lo.s32 	%r845, %r20, %r946, %r28;
	mad.lo.s32 	%r846, %r845, %r977, %r21;
	mul.wide.s32 	%rd254, %r846, 4;
	add.s64 	%rd255, %rd1, %rd254;
	st.global.f32 	[%rd255], %f4292;
$L__BB9_37:
	ld.param.u32 	%r947, [_Z33convolution_shared_with_reductionIf6float4Li5ELi32ELi2ELi2ELi4ELi6EEvPT_S2_S2_iiiiiiiii_param_10];
	ld.param.u32 	%r906, [_Z33convolution_shared_with_reductionIf6float4Li5ELi32ELi2ELi2ELi4ELi6EEvPT_S2_S2_iiiiiiiii_param_9];
	ld.param.u32 	%r882, [_Z33convolution_shared_with_reductionIf6float4Li5ELi32ELi2ELi2ELi4ELi6EEvPT_S2_S2_iiiiiiiii_param_8];
	setp.ge.s32 	%p88, %r28, %r947;
	setp.ge.s32 	%p89, %r22, %r882;
	setp.ge.u32 	%p90, %r21, %r906;
	or.pred  	%p91, %p89, %p88;
	or.pred  	%p92, %p90, %p91;
	@%p92 bra 	$L__BB9_39;
	ld.param.u32 	%r978, [_Z33convolution_shared_with_reductionIf6float4Li5ELi32ELi2ELi2ELi4ELi6EEvPT_S2_S2_iiiiiiiii_param_11];
	ld.param.u32 	%r948, [_Z33convolution_shared_with_reductionIf6float4Li5ELi32ELi2ELi2ELi4ELi6EEvPT_S2_S2_iiiiiiiii_param_10];
	mad.lo.s32 	%r847, %r22, %r948, %r28;
	mad.lo.s32 	%r848, %r847, %r978, %r21;
	mul.wide.s32 	%rd256, %r848, 4;
	add.s64 	%rd257, %rd1, %rd256;
	st.global.f32 	[%rd257], %f4291;
$L__BB9_39:
	ld.param.u32 	%r949, [_Z33convolution_shared_with_reductionIf6float4Li5ELi32ELi2ELi2ELi4ELi6EEvPT_S2_S2_iiiiiiiii_param_10];
	ld.param.u32 	%r907, [_Z33convolution_shared_with_reductionIf6float4Li5ELi32ELi2ELi2ELi4ELi6EEvPT_S2_S2_iiiiiiiii_param_9];
	ld.param.u32 	%r883, [_Z33convolution_shared_with_reductionIf6float4Li5ELi32ELi2ELi2ELi4ELi6EEvPT_S2_S2_iiiiiiiii_param_8];
	setp.ge.s32 	%p93, %r28, %r949;
	setp.ge.s32 	%p94, %r23, %r883;
	setp.ge.u32 	%p95, %r21, %r907;
	or.pred  	%p96, %p94, %p93;
	or.pred  	%p97, %p95, %p96;
	@%p97 bra 	$L__BB9_41;
	ld.param.u32 	%r979, [_Z33convolution_shared_with_reductionIf6float4Li5ELi32ELi2ELi2ELi4ELi6EEvPT_S2_S2_iiiiiiiii_param_11];
	ld.param.u32 	%r950, [_Z33convolution_shared_with_reductionIf6float4Li5ELi32ELi2ELi2ELi4ELi6EEvPT_S2_S2_iiiiiiiii_param_10];
	mad.lo.s32 	%r849, %r23, %r950, %r28;
	mad.lo.s32 	%r850, %r849, %r979, %r21;
	mul.wide.s32 	%rd258, %r850, 4;
	add.s64 	%rd259, %rd1, %rd258;
	st.global.f32 	[%rd259], %f4290;
$L__BB9_41:
	ld.param.u32 	%r951, [_Z33convolution_shared_with_reductionIf6float4Li5ELi32ELi2ELi2ELi4ELi6EEvPT_S2_S2_iiiiiiiii_param_10];
	ld.param.u32 	%r908, [_Z33convolution_shared_with_reductionIf6float4Li5ELi32ELi2ELi2ELi4ELi6EEvPT_S2_S2_iiiiiiiii_param_9];
	ld.param.u32 	%r884, [_Z33convolution_shared_with_reductionIf6float4Li5ELi32ELi2ELi2ELi4ELi6EEvPT_S2_S2_iiiiiiiii_param_8];
	setp.ge.s32 	%p98, %r28, %r951;
	setp.ge.s32 	%p99, %r24, %r884;
	setp.ge.u32 	%p100, %r21, %r908;
	or.pred  	%p101, %p99, %p98;
	or.pred  	%p102, %p100, %p101;
	@%p102 bra 	$L__BB9_43;
	ld.param.u32 	%r980, [_Z33convolution_shared_with_reductionIf6float4Li5ELi32ELi2ELi2ELi4ELi6EEvPT_S2_S2_iiiiiiiii_param_11];
	ld.param.u32 	%r952, [_Z33convolution_shared_with_reductionIf6float4Li5ELi32ELi2ELi2ELi4ELi6EEvPT_S2_S2_iiiiiiiii_param_10];
	mad.lo.s32 	%r851, %r24, %r952, %r28;
	mad.lo.s32 	%r852, %r851, %r980, %r21;
	mul.wide.s32 	%rd260, %r852, 4;
	add.s64 	%rd261, %rd1, %rd260;
	st.global.f32 	[%rd261], %f4289;
$L__BB9_43:
	ld.param.u32 	%r953, [_Z33convolution_shared_with_reductionIf6float4Li5ELi32ELi2ELi2ELi4ELi6EEvPT_S2_S2_iiiiiiiii_param_10];
	ld.param.u32 	%r909, [_Z33convolution_shared_with_reductionIf6float4Li5ELi32ELi2ELi2ELi4ELi6EEvPT_S2_S2_iiiiiiiii_param_9];
	ld.param.u32 	%r885, [_Z33convolution_shared_with_reductionIf6float4Li5ELi32ELi2ELi2ELi4ELi6EEvPT_S2_S2_iiiiiiiii_param_8];
	setp.ge.s32 	%p103, %r20, %r885;
	setp.ge.u32 	%p104, %r21, %r909;
	add.s32 	%r29, %r805, 5;
	setp.ge.s32 	%p105, %r29, %r953;
	or.pred  	%p106, %p103, %p105;
	or.pred  	%p107, %p104, %p106;
	@%p107 bra 	$L__BB9_45;
	ld.param.u32 	%r981, [_Z33convolution_shared_with_reductionIf6float4Li5ELi32ELi2ELi2ELi4ELi6EEvPT_S2_S2_iiiiiiiii_param_11];
	ld.param.u32 	%r954, [_Z33convolution_shared_with_reductionIf6float4Li5ELi32ELi2ELi2ELi4ELi6EEvPT_S2_S2_iiiiiiiii_param_10];
	mad.lo.s32 	%r853, %r20, %r954, %r29;
	mad.lo.s32 	%r854, %r853, %r981, %r21;
	mul.wide.s32 	%rd262, %r854, 4;
	add.s64 	%rd263, %rd1, %rd262;
	st.global.f32 	[%rd263], %f4288;
$L__BB9_45:
	ld.param.u32 	%r955, [_Z33convolution_shared_with_reductionIf6float4Li5ELi32ELi2ELi2ELi4ELi6EEvPT_S2_S2_iiiiiiiii_param_10];
	ld.param.u32 	%r910, [_Z33convolution_shared_with_reductionIf6float4Li5ELi32ELi2ELi2ELi4ELi6EEvPT_S2_S2_iiiiiiiii_param_9];
	ld.param.u32 	%r886, [_Z33convolution_shared_with_reductionIf6float4Li5ELi32ELi2ELi2ELi4ELi6EEvPT_S2_S2_iiiiiiiii_param_8];
	setp.ge.s32 	%p108, %r29, %r955;
	setp.ge.s32 	%p109, %r22, %r886;
	setp.ge.u32 	%p110, %r21, %r910;
	or.pred  	%p111, %p109, %p108;
	or.pred  	%p112, %p110, %p111;
	@%p112 bra 	$L__BB9_47;
	ld.param.u32 	%r982, [_Z33convolution_shared_with_reductionIf6float4Li5ELi32ELi2ELi2ELi4ELi6EEvPT_S2_S2_iiiiiiiii_param_11];
	ld.param.u32 	%r956, [_Z33convolution_shared_with_reductionIf6float4Li5ELi32ELi2ELi2ELi4ELi6EEvPT_S2_S2_iiiiiiiii_param_10];
	mad.lo.s32 	%r855, %r22, %r956, %r29;
	mad.lo.s32 	%r856, %r855, %r982, %r21;
	mul.wide.s32 	%rd264, %r856, 4;
	add.s64 	%rd265, %rd1, %rd264;
	st.global.f32 	[%rd265], %f4287;
$L__BB9_47:
	ld.param.u32 	%r957, [_Z33convolution_shared_with_reductionIf6float4Li5ELi32ELi2ELi2ELi4ELi6EEvPT_S2_S2_iiiiiiiii_param_10];
	ld.param.u32 	%r911, [_Z33convolution_shared_with_reductionIf6float4Li5ELi32ELi2ELi2ELi4ELi6EEvPT_S2_S2_iiiiiiiii_param_9];
	ld.param.u32 	%r887, [_Z33convolution_shared_with_reductionIf6float4Li5ELi32ELi2ELi2ELi4ELi6EEvPT_S2_S2_iiiiiiiii_param_8];
	setp.ge.s32 	%p113, %r29, %r957;
	setp.ge.s32 	%p114, %r23, %r887;
	setp.ge.u32 	%p115, %r21, %r911;
	or.pred  	%p116, %p114, %p113;
	or.pred  	%p117, %p115, %p116;
	@%p117 bra 	$L__BB9_49;
	ld.param.u32 	%r983, [_Z33convolution_shared_with_reductionIf6float4Li5ELi32ELi2ELi2ELi4ELi6EEvPT_S2_S2_iiiiiiiii_param_11];
	ld.param.u32 	%r958, [_Z33convolution_shared_with_reductionIf6float4Li5ELi32ELi2ELi2ELi4ELi6EEvPT_S2_S2_iiiiiiiii_param_10];
	mad.lo.s32 	%r857, %r23, %r958, %r29;
	mad.lo.s32 	%r858, %r857, %r983, %r21;
	mul.wide.s32 	%rd266, %r858, 4;
	add.s64 	%rd267, %rd1, %rd266;
	st.global.f32 	[%rd267], %f4286;
$L__BB9_49:
	ld.param.u32 	%r959, [_Z33convolution_shared_with_reductionIf6float4Li5ELi32ELi2ELi2ELi4ELi6EEvPT_S2_S2_iiiiiiiii_param_10];
	ld.param.u32 	%r912, [_Z33convolution_shared_with_reductionIf6float4Li5ELi32ELi2ELi2ELi4ELi6EEvPT_S2_S2_iiiiiiiii_param_9];
	ld.param.u32 	%r888, [_Z33convolution_shared_with_reductionIf6float4Li5ELi32ELi2ELi2ELi4ELi6EEvPT_S2_S2_iiiiiiiii_param_8];
	setp.ge.s32 	%p118, %r29, %r959;
	setp.ge.s32 	%p119, %r24, %r888;
	setp.ge.u32 	%p120, %r21, %r912;
	or.pred  	%p121, %p119, %p118;
	or.pred  	%p122, %p120, %p121;
	@%p122 bra 	$L__BB9_51;
	ld.param.u32 	%r984, [_Z33convolution_shared_with_reductionIf6float4Li5ELi32ELi2ELi2ELi4ELi6EEvPT_S2_S2_iiiiiiiii_param_11];
	ld.param.u32 	%r960, [_Z33convolution_shared_with_reductionIf6float4Li5ELi32ELi2ELi2ELi4ELi6EEvPT_S2_S2_iiiiiiiii_param_10];
	mad.lo.s32 	%r859, %r24, %r960, %r29;
	mad.lo.s32 	%r860, %r859, %r984, %r21;
	mul.wide.s32 	%rd268, %r860, 4;
	add.s64 	%rd269, %rd1, %rd268;
	st.global.f32 	[%rd269], %f4285;
$L__BB9_51:
	ret;

}
	// .globl	_Z22convolution_validationIfLi5ELi32ELi2ELi2ELi4EEvPT_S1_S1_iiiiiiiii
.visible .entry _Z22convolution_validationIfLi5ELi32ELi2ELi2ELi4EEvPT_S1_S1_iiiiiiiii(
	.param .u64 .ptr .align 1 _Z22convolution_validationIfLi5ELi32ELi2ELi2ELi4EEvPT_S1_S1_iiiiiiiii_param_0,
	.param .u64 .ptr .align 1 _Z22convolution_validationIfLi5ELi32ELi2ELi2ELi4EEvPT_S1_S1_iiiiiiiii_param_1,
	.param .u64 .ptr .align 1 _Z22convolution_validationIfLi5ELi32ELi2ELi2ELi4EEvPT_S1_S1_iiiiiiiii_param_2,
	.param .u32 _Z22convolution_validationIfLi5ELi32ELi2ELi2ELi4EEvPT_S1_S1_iiiiiiiii_param_3,
	.param .u32 _Z22convolution_validationIfLi5ELi32ELi2ELi2ELi4EEvPT_S1_S1_iiiiiiiii_param_4,
	.param .u32 _Z22convolution_validationIfLi5ELi32ELi2ELi2ELi4EEvPT_S1_S1_iiiiiiiii_param_5,
	.param .u32 _Z22convolution_validationIfLi5ELi32ELi2ELi2ELi4EEvPT_S1_S1_iiiiiiiii_param_6,
	.param .u32 _Z22convolution_validationIfLi5ELi32ELi2ELi2ELi4EEvPT_S1_S1_iiiiiiiii_param_7,
	.param .u32 _Z22convolution_validationIfLi5ELi32ELi2ELi2ELi4EEvPT_S1_S1_iiiiiiiii_param_8,
	.param .u32 _Z22convolution_validationIfLi5ELi32ELi2ELi2ELi4EEvPT_S1_S1_iiiiiiiii_param_9,
	.param .u32 _Z22convolution_validationIfLi5ELi32ELi2ELi2ELi4EEvPT_S1_S1_iiiiiiiii_param_10,
	.param .u32 _Z22convolution_validationIfLi5ELi32ELi2ELi2ELi4EEvPT_S1_S1_iiiiiiiii_param_11
)
{
	.reg .pred 	%p<9>;
	.reg .b32 	%r<47>;
	.reg .b32 	%f<42>;
	.reg .b64 	%rd<14>;

	ld.param.u64 	%rd3, [_Z22convolution_validationIfLi5ELi32ELi2ELi2ELi4EEvPT_S1_S1_iiiiiiiii_param_0];
	ld.param.u64 	%rd4, [_Z22convolution_validationIfLi5ELi32ELi2ELi2ELi4EEvPT_S1_S1_iiiiiiiii_param_1];
	ld.param.u64 	%rd5, [_Z22convolution_validationIfLi5ELi32ELi2ELi2ELi4EEvPT_S1_S1_iiiiiiiii_param_2];
	ld.param.u32 	%r15, [_Z22convolution_validationIfLi5ELi32ELi2ELi2ELi4EEvPT_S1_S1_iiiiiiiii_param_3];
	ld.param.u32 	%r16, [_Z22convolution_validationIfLi5ELi32ELi2ELi2ELi4EEvPT_S1_S1_iiiiiiiii_param_4];
	ld.param.u32 	%r17, [_Z22convolution_validationIfLi5ELi32ELi2ELi2ELi4EEvPT_S1_S1_iiiiiiiii_param_5];
	ld.param.u32 	%r18, [_Z22convolution_validationIfLi5ELi32ELi2ELi2ELi4EEvPT_S1_S1_iiiiiiiii_param_6];
	ld.param.u32 	%r19, [_Z22convolution_validationIfLi5ELi32ELi2ELi2ELi4EEvPT_S1_S1_iiiiiiiii_param_7];
	ld.param.u32 	%r22, [_Z22convolution_validationIfLi5ELi32ELi2ELi2ELi4EEvPT_S1_S1_iiiiiiiii_param_8];
	ld.param.u32 	%r23, [_Z22convolution_validationIfLi5ELi32ELi2ELi2ELi4EEvPT_S1_S1_iiiiiiiii_param_9];
	ld.param.u32 	%r24, [_Z22convolution_validationIfLi5ELi32ELi2ELi2ELi4EEvPT_S1_S1_iiiiiiiii_param_10];
	ld.param.u32 	%r21, [_Z22convolution_validationIfLi5ELi32ELi2ELi2ELi4EEvPT_S1_S1_iiiiiiiii_param_11];
	mov.u32 	%r25, %tid.x;
	mov.u32 	%r26, %ctaid.x;
	shl.b32 	%r27, %r26, 5;
	add.s32 	%r1, %r27, %r25;
	mov.u32 	%r28, %tid.y;
	mov.u32 	%r29, %ctaid.y;
	shl.b32 	%r30, %r29, 1;
	add.s32 	%r31, %r30, %r28;
	mov.u32 	%r32, %tid.z;
	mov.u32 	%r33, %ctaid.z;
	shl.b32 	%r34, %r33, 1;
	add.s32 	%r3, %r34, %r32;
	setp.ge.s32 	%p1, %r3, %r22;
	setp.ge.s32 	%p2, %r31, %r24;
	or.pred  	%p3, %p1, %p2;
	setp.ge.s32 	%p4, %r1, %r23;
	or.pred  	%p5, %p4, %p3;
	@%p5 bra 	$L__BB10_7;
	setp.lt.s32 	%p6, %r15, 1;
	mov.f32 	%f40, 0f00000000;
	@%p6 bra 	$L__BB10_6;
	shr.u32 	%r36, %r3, 3;
	and.b32  	%r37, %r3, 7;
	mul.lo.s32 	%r38, %r19, %r36;
	mad.lo.s32 	%r4, %r37, 121, %r38;
	cvta.to.global.u64 	%rd6, %rd4;
	add.s64 	%rd1, %rd6, 20;
	cvta.to.global.u64 	%rd2, %rd3;
	mov.f32 	%f40, 0f00000000;
	mov.b32 	%r43, 0;
$L__BB10_3:
	mad.lo.s32 	%r44, %r43, %r18, %r4;
	mad.lo.s32 	%r40, %r43, %r16, %r31;
	mad.lo.s32 	%r45, %r17, %r40, %r1;
	mov.b32 	%r46, 0;
$L__BB10_4:
	mul.wide.s32 	%rd7, %r44, 4;
	add.s64 	%rd8, %rd1, %rd7;
	mul.wide.s32 	%rd9, %r45, 4;
	add.s64 	%rd10, %rd2, %rd9;
	ld.global.nc.f32 	%f7, [%rd10];
	ld.global.nc.f32 	%f8, [%rd8+-20];
	fma.rn.f32 	%f9, %f7, %f8, %f40;
	ld.global.nc.f32 	%f10, [%rd10+4];
	ld.global.nc.f32 	%f11, [%rd8+-16];
	fma.rn.f32 	%f12, %f10, %f11, %f9;
	ld.global.nc.f32 	%f13, [%rd10+8];
	ld.global.nc.f32 	%f14, [%rd8+-12];
	fma.rn.f32 	%f15, %f13, %f14, %f12;
	ld.global.nc.f32 	%f16, [%rd10+12];
	ld.global.nc.f32 	%f17, [%rd8+-8];
	fma.rn.f32 	%f18, %f16, %f17, %f15;
	ld.global.nc.f32 	%f19, [%rd10+16];
	ld.global.nc.f32 	%f20, [%rd8+-4];
	fma.rn.f32 	%f21, %f19, %f20, %f18;
	ld.global.nc.f32 	%f22, [%rd10+20];
	ld.global.nc.f32 	%f23, [%rd8];
	fma.rn.f32 	%f24, %f22, %f23, %f21;
	ld.global.nc.f32 	%f25, [%rd10+24];
	ld.global.nc.f32 	%f26, [%rd8+4];
	fma.rn.f32 	%f27, %f25, %f26, %f24;
	ld.global.nc.f32 	%f28, [%rd10+28];
	ld.global.nc.f32 	%f29, [%rd8+8];
	fma.rn.f32 	%f30, %f28, %f29, %f27;
	ld.global.nc.f32 	%f31, [%rd10+32];
	ld.global.nc.f32 	%f32, [%rd8+12];
	fma.rn.f32 	%f33, %f31, %f32, %f30;
	ld.global.nc.f32 	%f34, [%rd10+36];
	ld.global.nc.f32 	%f35, [%rd8+16];
	fma.rn.f32 	%f36, %f34, %f35, %f33;
	ld.global.nc.f32 	%f37, [%rd10+40];
	ld.global.nc.f32 	%f38, [%rd8+20];
	fma.rn.f32 	%f40, %f37, %f38, %f36;
	add.s32 	%r46, %r46, 1;
	add.s32 	%r45, %r45, %r17;
	add.s32 	%r44, %r44, 11;
	setp.ne.s32 	%p7, %r46, 11;
	@%p7 bra 	$L__BB10_4;
	add.s32 	%r43, %r43, 1;
	setp.ne.s32 	%p8, %r43, %r15;
	@%p8 bra 	$L__BB10_3;
$L__BB10_6:
	mad.lo.s32 	%r41, %r24, %r3, %r31;
	mad.lo.s32 	%r42, %r41, %r21, %r1;
	cvta.to.global.u64 	%rd11, %rd5;
	mul.wide.s32 	%rd12, %r42, 4;
	add.s64 	%rd13, %rd11, %rd12;
	st.global.f32 	[%rd13], %f40;
$L__BB10_7:
	ret;

}
	// .globl	_Z33convolution_shared_with_reductionIf6float4Li6ELi32ELi2ELi2ELi2ELi5EEvPT_S2_S2_iiiiiiiii
.visible .entry _Z33convolution_shared_with_reductionIf6float4Li6ELi32ELi2ELi2ELi2ELi5EEvPT_S2_S2_iiiiiiiii(
	.param .u64 .ptr .align 1 _Z33convolution_shared_with_reductionIf6float4Li6ELi32ELi2ELi2ELi2ELi5EEvPT_S2_S2_iiiiiiiii_param_0,
	.param .u64 .ptr .align 1 _Z33convolution_shared_with_reductionIf6float4Li6ELi32ELi2ELi2ELi2ELi5EEvPT_S2_S2_iiiiiiiii_param_1,
	.param .u64 .ptr .align 1 _Z33convolution_shared_with_reductionIf6float4Li6ELi32ELi2ELi2ELi2ELi5EEvPT_S2_S2_iiiiiiiii_param_2,
	.param .u32 _Z33convolution_shared_with_reductionIf6float4Li6ELi32ELi2ELi2ELi2ELi5EEvPT_S2_S2_iiiiiiiii_param_3,
	.param .u32 _Z33convolution_shared_with_reductionIf6float4Li6ELi32ELi2ELi2ELi2ELi5EEvPT_S2_S2_iiiiiiiii_param_4,
	.param .u32 _Z33convolution_shared_with_reductionIf6float4Li6ELi32ELi2ELi2ELi2ELi5EEvPT_S2_S2_iiiiiiiii_param_5,
	.param .u32 _Z33convolution_shared_with_reductionIf6float4Li6ELi32ELi2ELi2ELi2ELi5EEvPT_S2_S2_iiiiiiiii_param_6,
	.param .u32 _Z33convolution_shared_with_reductionIf6float4Li6ELi32ELi2ELi2ELi2ELi5EEvPT_S2_S2_iiiiiiiii_param_7,
	.param .u32 _Z33convolution_shared_with_reductionIf6float4Li6ELi32ELi2ELi2ELi2ELi5EEvPT_S2_S2_iiiiiiiii_param_8,
	.param .u32 _Z33convolution_shared_with_reductionIf6float4Li6ELi32ELi2ELi2ELi2ELi5EEvPT_S2_S2_iiiiiiiii_param_9,
	.param .u32 _Z33convolution_shared_with_reductionIf6float4Li6ELi32ELi2ELi2ELi2ELi5EEvPT_S2_S2_iiiiiiiii_param_10,
	.param .u32 _Z33convolution_shared_with_reductionIf6float4Li6ELi32ELi2ELi2ELi2ELi5EEvPT_S2_S2_iiiiiiiii_param_11
)
{
	.reg .pred 	%p<53>;
	.reg .b16 	%rs<13>;
	.reg .b32 	%r<587>;
	.reg .b32 	%f<2646>;
	.reg .b64 	%rd<180>;

	ld.param.u32 	%r27, [_Z33convolution_shared_with_reductionIf6float4Li6ELi32ELi2ELi2ELi2ELi5EEvPT_S2_S2_iiiiiiiii_param_3];
	ld.param.u32 	%r31, [_Z33convolution_shared_with_reductionIf6float4Li6ELi32ELi2ELi2ELi2ELi5EEvPT_S2_S2_iiiiiiiii_param_7];
	mov.u32 	%r36, %ctaid.x;
	shl.b32 	%r1, %r36, 5;
	mov.u32 	%r37, %ctaid.y;
	mul.lo.s32 	%r2, %r37, 10;
	mov.u32 	%r3, %ctaid.z;
	mov.u32 	%r4, %tid.x;
	mov.u32 	%r5, %tid.y;
	mov.u32 	%r6, %tid.z;
	setp.lt.s32 	%p1, %r27, 1;
	mov.f32 	%f2636, 0f00000000;
	mov.f32 	%f2637, %f2636;
	mov.f32 	%f2638, %f2636;
	mov.f32 	%f2639, %f2636;
	mov.f32 	%f2640, %f2636;
	mov.f32 	%f2641, %f2636;
	mov.f32 	%f2642, %f2636;
	mov.f32 	%f2643, %f2636;
	mov.f32 	%f2644, %f2636;
	mov.f32 	%f2645, %f2636;
	@%p1 bra 	$L__BB11_3;
	ld.param.u32 	%r530, [_Z33convolution_shared_with_reductionIf6float4Li6ELi32ELi2ELi2ELi2ELi5EEvPT_S2_S2_iiiiiiiii_param_5];
	shl.b32 	%r38, %r5, 5;
	add.s32 	%r39, %r38, %r4;
	shl.b32 	%r40, %r6, 6;
	add.s32 	%r41, %r39, %r40;
	cvt.u16.u32 	%rs1, %r41;
	mul.hi.u16 	%rs2, %rs1, -17873;
	shr.u16 	%rs3, %rs2, 3;
	cvt.u32.u16 	%r42, %rs3;
	mul.lo.s16 	%rs4, %rs3, 11;
	sub.s16 	%rs5, %rs1, %rs4;
	shl.b16 	%rs6, %rs5, 2;
	cvt.u32.u16 	%r43, %rs6;
	add.s16 	%rs7, %rs1, 128;
	mul.hi.u16 	%rs8, %rs7, -17873;
	shr.u16 	%rs9, %rs8, 3;
	cvt.u32.u16 	%r44, %rs9;
	mul.lo.s16 	%rs10, %rs9, 11;
	sub.s16 	%rs11, %rs7, %rs10;
	shl.b16 	%rs12, %rs11, 2;
	cvt.u32.u16 	%r45, %rs12;
	shl.b32 	%r46, %r41, 2;
	mad.lo.s32 	%r586, %r31, %r3, %r46;
	neg.s32 	%r585, %r27;
	add.s32 	%r47, %r44, %r2;
	mad.lo.s32 	%r48, %r530, %r47, %r1;
	add.s32 	%r584, %r48, %r45;
	add.s32 	%r49, %r42, %r2;
	mad.lo.s32 	%r50, %r530, %r49, %r1;
	add.s32 	%r583, %r50, %r43;
	mov.f32 	%f2636, 0f00000000;
$L__BB11_2:
	ld.param.u32 	%r532, [_Z33convolution_shared_with_reductionIf6float4Li6ELi32ELi2ELi2ELi2ELi5EEvPT_S2_S2_iiiiiiiii_param_6];
	ld.param.u32 	%r531, [_Z33convolution_shared_with_reductionIf6float4Li6ELi32ELi2ELi2ELi2ELi5EEvPT_S2_S2_iiiiiiiii_param_5];
	ld.param.u32 	%r529, [_Z33convolution_shared_with_reductionIf6float4Li6ELi32ELi2ELi2ELi2ELi5EEvPT_S2_S2_iiiiiiiii_param_4];
	ld.param.u64 	%rd178, [_Z33convolution_shared_with_reductionIf6float4Li6ELi32ELi2ELi2ELi2ELi5EEvPT_S2_S2_iiiiiiiii_param_1];
	ld.param.u64 	%rd177, [_Z33convolution_shared_with_reductionIf6float4Li6ELi32ELi2ELi2ELi2ELi5EEvPT_S2_S2_iiiiiiiii_param_0];
	mul.wide.s32 	%rd5, %r586, 4;
	cvta.to.global.u64 	%rd6, %rd178;
	add.s64 	%rd7, %rd6, %rd5;
	cvta.to.global.u64 	%rd8, %rd177;
	mul.wide.s32 	%rd9, %r583, 4;
	add.s64 	%rd10, %rd8, %rd9;
	ld.global.nc.v4.f32 	{%f33, %f34, %f35, %f36}, [%rd10];
	mov.u32 	%r51, %tid.y;
	shl.b32 	%r52, %r51, 5;
	mov.u32 	%r53, %tid.x;
	add.s32 	%r54, %r52, %r53;
	mov.u32 	%r55, %tid.z;
	shl.b32 	%r56, %r55, 6;
	add.s32 	%r57, %r54, %r56;
	shl.b32 	%r58, %r57, 4;
	mov.u32 	%r59, shared_convolution_shared_load_LoadType;
	add.s32 	%r60, %r59, %r58;
	st.shared.v4.f32 	[%r60], {%f33, %f34, %f35, %f36};
	mul.wide.s32 	%rd11, %r584, 4;
	add.s64 	%rd12, %rd8, %rd11;
	ld.global.nc.v4.f32 	{%f37, %f38, %f39, %f40}, [%rd12];
	st.shared.v4.f32 	[%r60+2048], {%f37, %f38, %f39, %f40};
	ld.global.nc.v4.f32 	{%f41, %f42, %f43, %f44}, [%rd7];
	st.shared.v4.f32 	[%r60+4096], {%f41, %f42, %f43, %f44};
	ld.global.nc.v4.f32 	{%f45, %f46, %f47, %f48}, [%rd7+2048];
	st.shared.v4.f32 	[%r60+6144], {%f45, %f46, %f47, %f48};
	bar.sync 	0;
	mad.lo.s32 	%r61, %r51, 188, %r54;
	shl.b32 	%r62, %r61, 2;
	add.s32 	%r63, %r59, %r62;
	ld.shared.f32 	%f49, [%r63];
	mad.lo.s32 	%r64, %r55, 1352, %r59;
	ld.shared.f32 	%f50, [%r64+4096];
	fma.rn.f32 	%f51, %f49, %f50, %f2645;
	ld.shared.f32 	%f52, [%r63+4];
	ld.shared.v2.f32 	{%f53, %f54}, [%r64+4096];
	mov.b32 	%r65, %f54;
	mov.b64 	%rd13, {%r66, %r65};
	fma.rn.f32 	%f55, %f52, %f54, %f51;
	ld.shared.f32 	%f56, [%r63+8];
	ld.shared.f32 	%f57, [%r64+4104];
	fma.rn.f32 	%f58, %f56, %f57, %f55;
	ld.shared.f32 	%f59, [%r63+12];
	ld.shared.v2.f32 	{%f60, %f61}, [%r64+4104];
	mov.b32 	%r67, %f61;
	mov.b64 	%rd14, {%r68, %r67};
	fma.rn.f32 	%f62, %f59, %f61, %f58;
	ld.shared.f32 	%f63, [%r63+16];
	ld.shared.f32 	%f64, [%r64+4112];
	fma.rn.f32 	%f65, %f63, %f64, %f62;
	ld.shared.f32 	%f66, [%r63+20];
	ld.shared.v2.f32 	{%f67, %f68}, [%r64+4112];
	mov.b32 	%r69, %f68;
	mov.b64 	%rd15, {%r70, %r69};
	fma.rn.f32 	%f69, %f66, %f68, %f65;
	ld.shared.f32 	%f70, [%r63+24];
	ld.shared.f32 	%f71, [%r64+4120];
	fma.rn.f32 	%f72, %f70, %f71, %f69;
	ld.shared.f32 	%f73, [%r63+28];
	ld.shared.v2.f32 	{%f74, %f75}, [%r64+4120];
	mov.b32 	%r71, %f75;
	mov.b64 	%rd16, {%r72, %r71};
	fma.rn.f32 	%f76, %f73, %f75, %f72;
	ld.shared.f32 	%f77, [%r63+32];
	ld.shared.f32 	%f78, [%r64+4128];
	fma.rn.f32 	%f79, %f77, %f78, %f76;
	ld.shared.f32 	%f80, [%r63+36];
	ld.shared.v2.f32 	{%f81, %f82}, [%r64+4128];
	mov.b32 	%r73, %f82;
	mov.b64 	%rd17, {%r74, %r73};
	fma.rn.f32 	%f83, %f80, %f82, %f79;
	ld.shared.f32 	%f84, [%r63+40];
	ld.shared.f32 	%f85, [%r64+4136];
	fma.rn.f32 	%f86, %f84, %f85, %f83;
	ld.shared.f32 	%f87, [%r63+44];
	ld.shared.v2.f32 	{%f88, %f89}, [%r64+4136];
	mov.b32 	%r75, %f89;
	mov.b64 	%rd18, {%r76, %r75};
	fma.rn.f32 	%f90, %f87, %f89, %f86;
	ld.shared.f32 	%f91, [%r63+48];
	ld.shared.f32 	%f92, [%r64+4144];
	fma.rn.f32 	%f93, %f91, %f92, %f90;
	ld.shared.f32 	%f94, [%r63+176];
	ld.shared.v2.f32 	{%f95, %f96}, [%r64+4144];
	mov.b32 	%r77, %f96;
	mov.b64 	%rd19, {%r78, %r77};
	fma.rn.f32 	%f97, %f94, %f96, %f93;
	ld.shared.f32 	%f98, [%r63+180];
	ld.shared.f32 	%f99, [%r64+4152];
	fma.rn.f32 	%f100, %f98, %f99, %f97;
	ld.shared.f32 	%f101, [%r63+184];
	ld.shared.v2.f32 	{%f102, %f103}, [%r64+4152];
	mov.b32 	%r79, %f103;
	mov.b64 	%rd20, {%r80, %r79};
	fma.rn.f32 	%f104, %f101, %f103, %f100;
	ld.shared.f32 	%f105, [%r63+188];
	ld.shared.f32 	%f106, [%r64+4160];
	fma.rn.f32 	%f107, %f105, %f106, %f104;
	ld.shared.f32 	%f108, [%r63+192];
	ld.shared.v2.f32 	{%f109, %f110}, [%r64+4160];
	mov.b32 	%r81, %f110;
	mov.b64 	%rd21, {%r82, %r81};
	fma.rn.f32 	%f111, %f108, %f110, %f107;
	ld.shared.f32 	%f112, [%r63+196];
	ld.shared.f32 	%f113, [%r64+4168];
	fma.rn.f32 	%f114, %f112, %f113, %f111;
	ld.shared.f32 	%f115, [%r63+200];
	ld.shared.v2.f32 	{%f116, %f117}, [%r64+4168];
	mov.b32 	%r83, %f117;
	mov.b64 	%rd22, {%r84, %r83};
	fma.rn.f32 	%f118, %f115, %f117, %f114;
	ld.shared.f32 	%f119, [%r63+204];
	ld.shared.f32 	%f120, [%r64+4176];
	fma.rn.f32 	%f121, %f119, %f120, %f118;
	ld.shared.f32 	%f122, [%r63+208];
	ld.shared.v2.f32 	{%f123, %f124}, [%r64+4176];
	mov.b32 	%r85, %f124;
	mov.b64 	%rd23, {%r86, %r85};
	fma.rn.f32 	%f125, %f122, %f124, %f121;
	ld.shared.f32 	%f126, [%r63+212];
	ld.shared.f32 	%f127, [%r64+4184];
	fma.rn.f32 	%f128, %f126, %f127, %f125;
	ld.shared.f32 	%f129, [%r63+216];
	ld.shared.v2.f32 	{%f130, %f131}, [%r64+4184];
	mov.b32 	%r87, %f131;
	mov.b64 	%rd24, {%r88, %r87};
	fma.rn.f32 	%f132, %f129, %f131, %f128;
	ld.shared.f32 	%f133, [%r63+220];
	ld.shared.f32 	%f134, [%r64+4192];
	fma.rn.f32 	%f135, %f133, %f134, %f132;
	ld.shared.f32 	%f136, [%r63+224];
	ld.shared.v2.f32 	{%f137, %f138}, [%r64+4192];
	mov.b32 	%r89, %f138;
	mov.b64 	%rd25, {%r90, %r89};
	fma.rn.f32 	%f139, %f136, %f138, %f135;
	ld.shared.f32 	%f140, [%r63+352];
	ld.shared.f32 	%f141, [%r64+4200];
	fma.rn.f32 	%f142, %f140, %f141, %f139;
	ld.shared.f32 	%f143, [%r63+356];
	ld.shared.v2.f32 	{%f144, %f145}, [%r64+4200];
	mov.b32 	%r91, %f145;
	mov.b64 	%rd26, {%r92, %r91};
	fma.rn.f32 	%f146, %f143, %f145, %f142;
	ld.shared.f32 	%f147, [%r63+360];
	ld.shared.f32 	%f148, [%r64+4208];
	fma.rn.f32 	%f149, %f147, %f148, %f146;
	ld.shared.f32 	%f150, [%r63+364];
	ld.shared.v2.f32 	{%f151, %f152}, [%r64+4208];
	mov.b32 	%r93, %f152;
	mov.b64 	%rd27, {%r94, %r93};
	fma.rn.f32 	%f153, %f150, %f152, %f149;
	ld.shared.f32 	%f154, [%r63+368];
	ld.shared.f32 	%f155, [%r64+4216];
	fma.rn.f32 	%f156, %f154, %f155, %f153;
	ld.shared.f32 	%f157, [%r63+372];
	ld.shared.v2.f32 	{%f158, %f159}, [%r64+4216];
	mov.b32 	%r95, %f159;
	mov.b64 	%rd28, {%r96, %r95};
	fma.rn.f32 	%f160, %f157, %f159, %f156;
	ld.shared.f32 	%f161, [%r63+376];
	ld.shared.f32 	%f162, [%r64+4224];
	fma.rn.f32 	%f163, %f161, %f162, %f160;
	ld.shared.f32 	%f164, [%r63+380];
	ld.shared.v2.f32 	{%f165, %f166}, [%r64+4224];
	mov.b32 	%r97, %f166;
	mov.b64 	%rd29, {%r98, %r97};
	fma.rn.f32 	%f167, %f164, %f166, %f163;
	ld.shared.f32 	%f168, [%r63+384];
	ld.shared.f32 	%f169, [%r64+4232];
	fma.rn.f32 	%f170, %f168, %f169, %f167;
	ld.shared.f32 	%f171, [%r63+388];
	ld.shared.v2.f32 	{%f172, %f173}, [%r64+4232];
	mov.b32 	%r99, %f173;
	mov.b64 	%rd30, {%r100, %r99};
	fma.rn.f32 	%f174, %f171, %f173, %f170;
	ld.shared.f32 	%f175, [%r63+392];
	ld.shared.f32 	%f176, [%r64+4240];
	fma.rn.f32 	%f177, %f175, %f176, %f174;
	ld.shared.f32 	%f178, [%r63+396];
	ld.shared.v2.f32 	{%f179, %f180}, [%r64+4240];
	mov.b32 	%r101, %f180;
	mov.b64 	%rd31, {%r102, %r101};
	fma.rn.f32 	%f181, %f178, %f180, %f177;
	ld.shared.f32 	%f182, [%r63+400];
	ld.shared.f32 	%f183, [%r64+4248];
	fma.rn.f32 	%f184, %f182, %f183, %f181;
	ld.shared.f32 	%f185, [%r63+528];
	ld.shared.v2.f32 	{%f186, %f187}, [%r64+4248];
	mov.b32 	%r103, %f187;
	mov.b64 	%rd32, {%r104, %r103};
	fma.rn.f32 	%f188, %f185, %f187, %f184;
	ld.shared.f32 	%f189, [%r63+532];
	ld.shared.f32 	%f190, [%r64+4256];
	fma.rn.f32 	%f191, %f189, %f190, %f188;
	ld.shared.f32 	%f192, [%r63+536];
	ld.shared.v2.f32 	{%f193, %f194}, [%r64+4256];
	mov.b32 	%r105, %f194;
	mov.b64 	%rd33, {%r106, %r105};
	fma.rn.f32 	%f195, %f192, %f194, %f191;
	ld.shared.f32 	%f196, [%r63+540];
	ld.shared.f32 	%f197, [%r64+4264];
	fma.rn.f32 	%f198, %f196, %f197, %f195;
	ld.shared.f32 	%f199, [%r63+544];
	ld.shared.v2.f32 	{%f200, %f201}, [%r64+4264];
	mov.b32 	%r107, %f201;
	mov.b64 	%rd34, {%r108, %r107};
	fma.rn.f32 	%f202, %f199, %f201, %f198;
	ld.shared.f32 	%f203, [%r63+548];
	ld.shared.f32 	%f204, [%r64+4272];
	fma.rn.f32 	%f205, %f203, %f204, %f202;
	ld.shared.f32 	%f206, [%r63+552];
	ld.shared.v2.f32 	{%f207, %f208}, [%r64+4272];
	mov.b32 	%r109, %f208;
	mov.b64 	%rd35, {%r110, %r109};
	fma.rn.f32 	%f209, %f206, %f208, %f205;
	ld.shared.f32 	%f210, [%r63+556];
	ld.shared.f32 	%f211, [%r64+4280];
	fma.rn.f32 	%f212, %f210, %f211, %f209;
	ld.shared.f32 	%f213, [%r63+560];
	ld.shared.v2.f32 	{%f214, %f215}, [%r64+4280];
	mov.b32 	%r111, %f215;
	mov.b64 	%rd36, {%r112, %r111};
	fma.rn.f32 	%f216, %f213, %f215, %f212;
	ld.shared.f32 	%f217, [%r63+564];
	ld.shared.f32 	%f218, [%r64+4288];
	fma.rn.f32 	%f219, %f217, %f218, %f216;
	ld.shared.f32 	%f220, [%r63+568];
	ld.shared.v2.f32 	{%f221, %f222}, [%r64+4288];
	mov.b32 	%r113, %f222;
	mov.b64 	%rd37, {%r114, %r113};
	fma.rn.f32 	%f223, %f220, %f222, %f219;
	ld.shared.f32 	%f224, [%r63+572];
	ld.shared.f32 	%f225, [%r64+4296];
	fma.rn.f32 	%f226, %f224, %f225, %f223;
	ld.shared.f32 	%f227, [%r63+576];
	ld.shared.v2.f32 	{%f228, %f229}, [%r64+4296];
	mov.b32 	%r115, %f229;
	mov.b64 	%rd38, {%r116, %r115};
	fma.rn.f32 	%f230, %f227, %f229, %f226;
	ld.shared.f32 	%f231, [%r63+704];
	ld.shared.f32 	%f232, [%r64+4304];
	fma.rn.f32 	%f233, %f231, %f232, %f230;
	ld.shared.f32 	%f234, [%r63+708];
	ld.shared.v2.f32 	{%f235, %f236}, [%r64+4304];
	mov.b32 	%r117, %f236;
	mov.b64 	%rd39, {%r118, %r117};
	fma.rn.f32 	%f237, %f234, %f236, %f233;
	ld.shared.f32 	%f238, [%r63+712];
	ld.shared.f32 	%f239, [%r64+4312];
	fma.rn.f32 	%f240, %f238, %f239, %f237;
	ld.shared.f32 	%f241, [%r63+716];
	ld.shared.v2.f32 	{%f242, %f243}, [%r64+4312];
	mov.b32 	%r119, %f243;
	mov.b64 	%rd40, {%r120, %r119};
	fma.rn.f32 	%f244, %f241, %f243, %f240;
	ld.shared.f32 	%f245, [%r63+720];
	ld.shared.f32 	%f246, [%r64+4320];
	fma.rn.f32 	%f247, %f245, %f246, %f244;
	ld.shared.f32 	%f248, [%r63+724];
	ld.shared.v2.f32 	{%f249, %f250}, [%r64+4320];
	mov.b32 	%r121, %f250;
	mov.b64 	%rd41, {%r122, %r121};
	fma.rn.f32 	%f251, %f248, %f250, %f247;
	ld.shared.f32 	%f252, [%r63+728];
	ld.shared.f32 	%f253, [%r64+4328];
	fma.rn.f32 	%f254, %f252, %f253, %f251;
	ld.shared.f32 	%f255, [%r63+732];
	ld.shared.v2.f32 	{%f256, %f257}, [%r64+4328];
	mov.b32 	%r123, %f257;
	mov.b64 	%rd42, {%r124, %r123};
	fma.rn.f32 	%f258, %f255, %f257, %f254;
	ld.shared.f32 	%f259, [%r63+736];
	ld.shared.f32 	%f260, [%r64+4336];
	fma.rn.f32 	%f261, %f259, %f260, %f258;
	ld.shared.f32 	%f262, [%r63+740];
	ld.shared.v2.f32 	{%f263, %f264}, [%r64+4336];
	mov.b32 	%r125, %f264;
	mov.b64 	%rd43, {%r126, %r125};
	fma.rn.f32 	%f265, %f262, %f264, %f261;
	ld.shared.f32 	%f266, [%r63+744];
	ld.shared.f32 	%f267, [%r64+4344];
	fma.rn.f32 	%f268, %f266, %f267, %f265;
	ld.shared.f32 	%f269, [%r63+748];
	ld.shared.v2.f32 	{%f270, %f271}, [%r64+4344];
	mov.b32 	%r127, %f271;
	mov.b64 	%rd44, {%r128, %r127};
	fma.rn.f32 	%f272, %f269, %f271, %f268;
	ld.shared.f32 	%f273, [%r63+752];
	ld.shared.f32 	%f274, [%r64+4352];
	fma.rn.f32 	%f275, %f273, %f274, %f272;
	ld.shared.f32 	%f276, [%r63+880];
	ld.shared.v2.f32 	{%f277, %f278}, [%r64+4352];
	mov.b32 	%r129, %f278;
	mov.b64 	%rd45, {%r130, %r129};
	fma.rn.f32 	%f279, %f276, %f278, %f275;
	ld.shared.f32 	%f280, [%r63+884];
	ld.shared.f32 	%f281, [%r64+4360];
	fma.rn.f32 	%f282, %f280, %f281, %f279;
	ld.shared.f32 	%f283, [%r63+888];
	ld.shared.v2.f32 	{%f284, %f285}, [%r64+4360];
	mov.b32 	%r131, %f285;
	mov.b64 	%rd46, {%r132, %r131};
	fma.rn.f32 	%f286, %f283, %f285, %f282;
	ld.shared.f32 	%f287, [%r63+892];
	ld.shared.f32 	%f288, [%r64+4368];
	fma.rn.f32 	%f289, %f287, %f288, %f286;
	ld.shared.f32 	%f290, [%r63+896];
	ld.shared.v2.f32 	{%f291, %f292}, [%r64+4368];
	mov.b32 	%r133, %f292;
	mov.b64 	%rd47, {%r134, %r133};
	fma.rn.f32 	%f293, %f290, %f292, %f289;
	ld.shared.f32 	%f294, [%r63+900];
	ld.shared.f32 	%f295, [%r64+4376];
	fma.rn.f32 	%f296, %f294, %f295, %f293;
	ld.shared.f32 	%f297, [%r63+904];
	ld.shared.v2.f32 	{%f298, %f299}, [%r64+4376];
	mov.b32 	%r135, %f299;
	mov.b64 	%rd48, {%r136, %r135};
	fma.rn.f32 	%f300, %f297, %f299, %f296;
	ld.shared.f32 	%f301, [%r63+908];
	ld.shared.f32 	%f302, [%r64+4384];
	fma.rn.f32 	%f303, %f301, %f302, %f300;
	ld.shared.f32 	%f304, [%r63+912];
	ld.shared.v2.f32 	{%f305, %f306}, [%r64+4384];
	mov.b32 	%r137, %f306;
	mov.b64 	%rd49, {%r138, %r137};
	fma.rn.f32 	%f307, %f304, %f306, %f303;
	ld.shared.f32 	%f308, [%r63+916];
	ld.shared.f32 	%f309, [%r64+4392];
	fma.rn.f32 	%f310, %f308, %f309, %f307;
	ld.shared.f32 	%f311, [%r63+920];
	ld.shared.v2.f32 	{%f312, %f313}, [%r64+4392];
	mov.b32 	%r139, %f313;
	mov.b64 	%rd50, {%r140, %r139};
	fma.rn.f32 	%f314, %f311, %f313, %f310;
	ld.shared.f32 	%f315, [%r63+924];
	ld.shared.f32 	%f316, [%r64+4400];
	fma.rn.f32 	%f317, %f315, %f316, %f314;
	ld.shared.f32 	%f318, [%r63+928];
	ld.shared.v2.f32 	{%f319, %f320}, [%r64+4400];
	mov.b32 	%r141, %f320;
	mov.b64 	%rd51, {%r142, %r141};
	fma.rn.f32 	%f321, %f318, %f320, %f317;
	ld.shared.f32 	%f322, [%r63+1056];
	ld.shared.f32 	%f323, [%r64+4408];
	fma.rn.f32 	%f324, %f322, %f323, %f321;
	ld.shared.f32 	%f325, [%r63+1060];
	ld.shared.v2.f32 	{%f326, %f327}, [%r64+4408];
	mov.b32 	%r143, %f327;
	mov.b64 	%rd52, {%r144, %r143};
	fma.rn.f32 	%f328, %f325, %f327, %f324;
	ld.shared.f32 	%f329, [%r63+1064];
	ld.shared.f32 	%f330, [%r64+4416];
	fma.rn.f32 	%f331, %f329, %f330, %f328;
	ld.shared.f32 	%f332, [%r63+1068];
	ld.shared.v2.f32 	{%f333, %f334}, [%r64+4416];
	mov.b32 	%r145, %f334;
	mov.b64 	%rd53, {%r146, %r145};
	fma.rn.f32 	%f335, %f332, %f334, %f331;
	ld.shared.f32 	%f336, [%r63+1072];
	ld.shared.f32 	%f337, [%r64+4424];
	fma.rn.f32 	%f338, %f336, %f337, %f335;
	ld.shared.f32 	%f339, [%r63+1076];
	ld.shared.v2.f32 	{%f340, %f341}, [%r64+4424];
	mov.b32 	%r147, %f341;
	mov.b64 	%rd54, {%r148, %r147};
	fma.rn.f32 	%f342, %f339, %f341, %f338;
	ld.shared.f32 	%f343, [%r63+1080];
	ld.shared.f32 	%f344, [%r64+4432];
	fma.rn.f32 	%f345, %f343, %f344, %f342;
	ld.shared.f32 	%f346, [%r63+1084];
	ld.shared.v2.f32 	{%f347, %f348}, [%r64+4432];
	mov.b32 	%r149, %f348;
	mov.b64 	%rd55, {%r150, %r149};
	fma.rn.f32 	%f349, %f346, %f348, %f345;
	ld.shared.f32 	%f350, [%r63+1088];
	ld.shared.f32 	%f351, [%r64+4440];
	fma.rn.f32 	%f352, %f350, %f351, %f349;
	ld.shared.f32 	%f353, [%r63+1092];
	ld.shared.v2.f32 	{%f354, %f355}, [%r64+4440];
	mov.b32 	%r151, %f355;
	mov.b64 	%rd56, {%r152, %r151};
	fma.rn.f32 	%f356, %f353, %f355, %f352;
	ld.shared.f32 	%f357, [%r63+1096];
	ld.shared.f32 	%f358, [%r64+4448];
	fma.rn.f32 	%f359, %f357, %f358, %f356;
	ld.shared.f32 	%f360, [%r63+1100];
	ld.shared.v2.f32 	{%f361, %f362}, [%r64+4448];
	mov.b32 	%r153, %f362;
	mov.b64 	%rd57, {%r154, %r153};
	fma.rn.f32 	%f363, %f360, %f362, %f359;
	ld.shared.f32 	%f364, [%r63+1104];
	ld.shared.f32 	%f365, [%r64+4456];
	fma.rn.f32 	%f366, %f364, %f365, %f363;
	ld.shared.f32 	%f367, [%r63+1232];
	ld.shared.v2.f32 	{%f368, %f369}, [%r64+4456];
	mov.b32 	%r155, %f369;
	mov.b64 	%rd58, {%r156, %r155};
	fma.rn.f32 	%f370, %f367, %f369, %f366;
	ld.shared.f32 	%f371, [%r63+1236];
	ld.shared.f32 	%f372, [%r64+4464];
	fma.rn.f32 	%f373, %f371, %f372, %f370;
	ld.shared.f32 	%f374, [%r63+1240];
	ld.shared.v2.f32 	{%f375, %f376}, [%r64+4464];
	mov.b32 	%r157, %f376;
	mov.b64 	%rd59, {%r158, %r157};
	fma.rn.f32 	%f377, %f374, %f376, %f373;
	ld.shared.f32 	%f378, [%r63+1244];
	ld.shared.f32 	%f379, [%r64+4472];
	fma.rn.f32 	%f380, %f378, %f379, %f377;
	ld.shared.f32 	%f381, [%r63+1248];
	ld.shared.v2.f32 	{%f382, %f383}, [%r64+4472];
	mov.b32 	%r159, %f383;
	mov.b64 	%rd60, {%r160, %r159};
	fma.rn.f32 	%f384, %f381, %f383, %f380;
	ld.shared.f32 	%f385, [%r63+1252];
	ld.shared.f32 	%f386, [%r64+4480];
	fma.rn.f32 	%f387, %f385, %f386, %f384;
	ld.shared.f32 	%f388, [%r63+1256];
	ld.shared.v2.f32 	{%f389, %f390}, [%r64+4480];
	mov.b32 	%r161, %f390;
	mov.b64 	%rd61, {%r162, %r161};
	fma.rn.f32 	%f391, %f388, %f390, %f387;
	ld.shared.f32 	%f392, [%r63+1260];
	ld.shared.f32 	%f393, [%r64+4488];
	fma.rn.f32 	%f394, %f392, %f393, %f391;
	ld.shared.f32 	%f395, [%r63+1264];
	ld.shared.v2.f32 	{%f396, %f397}, [%r64+4488];
	mov.b32 	%r163, %f397;
	mov.b64 	%rd62, {%r164, %r163};
	fma.rn.f32 	%f398, %f395, %f397, %f394;
	ld.shared.f32 	%f399, [%r63+1268];
	ld.shared.f32 	%f400, [%r64+4496];
	fma.rn.f32 	%f401, %f399, %f400, %f398;
	ld.shared.f32 	%f402, [%r63+1272];
	ld.shared.v2.f32 	{%f403, %f404}, [%r64+4496];
	mov.b32 	%r165, %f404;
	mov.b64 	%rd63, {%r166, %r165};
	fma.rn.f32 	%f405, %f402, %f404, %f401;
	ld.shared.f32 	%f406, [%r63+1276];
	ld.shared.f32 	%f407, [%r64+4504];
	fma.rn.f32 	%f408, %f406, %f407, %f405;
	ld.shared.f32 	%f409, [%r63+1280];
	ld.shared.v2.f32 	{%f410, %f411}, [%r64+4504];
	mov.b32 	%r167, %f411;
	mov.b64 	%rd64, {%r168, %r167};
	fma.rn.f32 	%f412, %f409, %f411, %f408;
	ld.shared.f32 	%f413, [%r63+1408];
	ld.shared.f32 	%f414, [%r64+4512];
	fma.rn.f32 	%f415, %f413, %f414, %f412;
	ld.shared.f32 	%f416, [%r63+1412];
	ld.shared.v2.f32 	{%f417, %f418}, [%r64+4512];
	mov.b32 	%r169, %f418;
	mov.b64 	%rd65, {%r170, %r169};
	fma.rn.f32 	%f419, %f416, %f418, %f415;
	ld.shared.f32 	%f420, [%r63+1416];
	ld.shared.f32 	%f421, [%r64+4520];
	fma.rn.f32 	%f422, %f420, %f421, %f419;
	ld.shared.f32 	%f423, [%r63+1420];
	ld.shared.v2.f32 	{%f424, %f425}, [%r64+4520];
	mov.b32 	%r171, %f425;
	mov.b64 	%rd66, {%r172, %r171};
	fma.rn.f32 	%f426, %f423, %f425, %f422;
	ld.shared.f32 	%f427, [%r63+1424];
	ld.shared.f32 	%f428, [%r64+4528];
	fma.rn.f32 	%f429, %f427, %f428, %f426;
	ld.shared.f32 	%f430, [%r63+1428];
	ld.shared.v2.f32 	{%f431, %f432}, [%r64+4528];
	mov.b32 	%r173, %f432;
	mov.b64 	%rd67, {%r174, %r173};
	fma.rn.f32 	%f433, %f430, %f432, %f429;
	ld.shared.f32 	%f434, [%r63+1432];
	ld.shared.f32 	%f435, [%r64+4536];
	fma.rn.f32 	%f436, %f434, %f435, %f433;
	ld.shared.f32 	%f437, [%r63+1436];
	ld.shared.v2.f32 	{%f438, %f439}, [%r64+4536];
	mov.b32 	%r175, %f439;
	mov.b64 	%rd68, {%r176, %r175};
	fma.rn.f32 	%f440, %f437, %f439, %f436;
	ld.shared.f32 	%f441, [%r63+1440];
	ld.shared.f32 	%f442, [%r64+4544];
	fma.rn.f32 	%f443, %f441, %f442, %f440;
	ld.shared.f32 	%f444, [%r63+1444];
	ld.shared.v2.f32 	{%f445, %f446}, [%r64+4544];
	mov.b32 	%r177, %f446;
	mov.b64 	%rd69, {%r178, %r177};
	fma.rn.f32 	%f447, %f444, %f446, %f443;
	ld.shared.f32 	%f448, [%r63+1448];
	ld.shared.f32 	%f449, [%r64+4552];
	fma.rn.f32 	%f450, %f448, %f449, %f447;
	ld.shared.f32 	%f451, [%r63+1452];
	ld.shared.v2.f32 	{%f452, %f453}, [%r64+4552];
	mov.b32 	%r179, %f453;
	mov.b64 	%rd70, {%r180, %r179};
	fma.rn.f32 	%f454, %f451, %f453, %f450;
	ld.shared.f32 	%f455, [%r63+1456];
	ld.shared.f32 	%f456, [%r64+4560];
	fma.rn.f32 	%f457, %f455, %f456, %f454;
	ld.shared.f32 	%f458, [%r63+1584];
	ld.shared.v2.f32 	{%f459, %f460}, [%r64+4560];
	mov.b32 	%r181, %f460;
	mov.b64 	%rd71, {%r182, %r181};
	fma.rn.f32 	%f461, %f458, %f460, %f457;
	ld.shared.f32 	%f462, [%r63+1588];
	ld.shared.f32 	%f463, [%r64+4568];
	fma.rn.f32 	%f464, %f462, %f463, %f461;
	ld.shared.f32 	%f465, [%r63+1592];
	ld.shared.v2.f32 	{%f466, %f467}, [%r64+4568];
	mov.b32 	%r183, %f467;
	mov.b64 	%rd72, {%r184, %r183};
	fma.rn.f32 	%f468, %f465, %f467, %f464;
	ld.shared.f32 	%f469, [%r63+1596];
	ld.shared.f32 	%f470, [%r64+4576];
	fma.rn.f32 	%f471, %f469, %f470, %f468;
	ld.shared.f32 	%f472, [%r63+1600];
	ld.shared.v2.f32 	{%f473, %f474}, [%r64+4576];
	mov.b32 	%r185, %f474;
	mov.b64 	%rd73, {%r186, %r185};
	fma.rn.f32 	%f475, %f472, %f474, %f471;
	ld.shared.f32 	%f476, [%r63+1604];
	ld.shared.f32 	%f477, [%r64+4584];
	fma.rn.f32 	%f478, %f476, %f477, %f475;
	ld.shared.f32 	%f479, [%r63+1608];
	ld.shared.v2.f32 	{%f480, %f481}, [%r64+4584];
	mov.b32 	%r187, %f481;
	mov.b64 	%rd74, {%r188, %r187};
	fma.rn.f32 	%f482, %f479, %f481, %f478;
	ld.shared.f32 	%f483, [%r63+1612];
	ld.shared.f32 	%f484, [%r64+4592];
	fma.rn.f32 	%f485, %f483, %f484, %f482;
	ld.shared.f32 	%f486, [%r63+1616];
	ld.shared.v2.f32 	{%f487, %f488}, [%r64+4592];
	fma.rn.f32 	%f489, %f486, %f488, %f485;
	ld.shared.f32 	%f490, [%r63+1620];
	ld.shared.f32 	%f491, [%r64+4600];
	fma.rn.f32 	%f492, %f490, %f491, %f489;
	ld.shared.f32 	%f493, [%r63+1624];
	ld.shared.v2.f32 	{%f494, %f495}, [%r64+4600];
	mov.b32 	%r189, %f495;
	mov.b64 	%rd75, {%r190, %r189};
	fma.rn.f32 	%f496, %f493, %f495, %f492;
	ld.shared.f32 	%f497, [%r63+1628];
	ld.shared.f32 	%f498, [%r64+4608];
	fma.rn.f32 	%f499, %f497, %f498, %f496;
	ld.shared.f32 	%f500, [%r63+1632];
	ld.shared.v2.f32 	{%f501, %f502}, [%r64+4608];
	mov.b32 	%r191, %f502;
	mov.b64 	%rd76, {%r192, %r191};
	fma.rn.f32 	%f503, %f500, %f502, %f499;
	ld.shared.f32 	%f504, [%r63+1760];
	ld.shared.f32 	%f505, [%r64+4616];
	fma.rn.f32 	%f506, %f504, %f505, %f503;
	ld.shared.f32 	%f507, [%r63+1764];
	ld.shared.v2.f32 	{%f508, %f509}, [%r64+4616];
	mov.b32 	%r193, %f509;
	mov.b64 	%rd77, {%r194, %r193};
	fma.rn.f32 	%f510, %f507, %f509, %f506;
	ld.shared.f32 	%f511, [%r63+1768];
	ld.shared.f32 	%f512, [%r64+4624];
	fma.rn.f32 	%f513, %f511, %f512, %f510;
	ld.shared.f32 	%f514, [%r63+1772];
	ld.shared.v2.f32 	{%f515, %f516}, [%r64+4624];
	fma.rn.f32 	%f517, %f514, %f516, %f513;
	ld.shared.f32 	%f518, [%r63+1776];
	ld.shared.f32 	%f519, [%r64+4632];
	fma.rn.f32 	%f520, %f518, %f519, %f517;
	ld.shared.f32 	%f521, [%r63+1780];
	ld.shared.v2.f32 	{%f522, %f523}, [%r64+4632];
	mov.b32 	%r195, %f523;
	mov.b64 	%rd78, {%r196, %r195};
	fma.rn.f32 	%f524, %f521, %f523, %f520;
	ld.shared.f32 	%f525, [%r63+1784];
	ld.shared.f32 	%f526, [%r64+4640];
	fma.rn.f32 	%f527, %f525, %f526, %f524;
	ld.shared.f32 	%f528, [%r63+1788];
	ld.shared.v2.f32 	{%f529, %f530}, [%r64+4640];
	mov.b32 	%r197, %f530;
	mov.b64 	%rd79, {%r198, %r197};
	fma.rn.f32 	%f531, %f528, %f530, %f527;
	ld.shared.f32 	%f532, [%r63+1792];
	ld.shared.f32 	%f533, [%r64+4648];
	fma.rn.f32 	%f534, %f532, %f533, %f531;
	ld.shared.f32 	%f535, [%r63+1796];
	ld.shared.v2.f32 	{%f536, %f537}, [%r64+4648];
	mov.b32 	%r199, %f537;
	mov.b64 	%rd80, {%r200, %r199};
	fma.rn.f32 	%f538, %f535, %f537, %f534;
	ld.shared.f32 	%f539, [%r63+1800];
	ld.shared.f32 	%f540, [%r64+4656];
	fma.rn.f32 	%f541, %f539, %f540, %f538;
	ld.shared.f32 	%f542, [%r63+1804];
	ld.shared.v2.f32 	{%f543, %f544}, [%r64+4656];
	fma.rn.f32 	%f545, %f542, %f544, %f541;
	ld.shared.f32 	%f546, [%r63+1808];
	ld.shared.f32 	%f547, [%r64+4664];
	fma.rn.f32 	%f548, %f546, %f547, %f545;
	ld.shared.f32 	%f549, [%r63+1936];
	ld.shared.v2.f32 	{%f550, %f551}, [%r64+4664];
	mov.b32 	%r201, %f551;
	mov.b64 	%rd81, {%r202, %r201};
	fma.rn.f32 	%f552, %f549, %f551, %f548;
	ld.shared.f32 	%f553, [%r63+1940];
	ld.shared.f32 	%f554, [%r64+4672];
	fma.rn.f32 	%f555, %f553, %f554, %f552;
	ld.shared.f32 	%f556, [%r63+1944];
	ld.shared.v2.f32 	{%f557, %f558}, [%r64+4672];
	mov.b32 	%r203, %f558;
	mov.b64 	%rd82, {%r204, %r203};
	fma.rn.f32 	%f559, %f556, %f558, %f555;
	ld.shared.f32 	%f560, [%r63+1948];
	ld.shared.f32 	%f561, [%r64+4680];
	fma.rn.f32 	%f562, %f560, %f561, %f559;
	ld.shared.f32 	%f563, [%r63+1952];
	ld.shared.v2.f32 	{%f564, %f565}, [%r64+4680];
	mov.b32 	%r205, %f565;
	mov.b64 	%rd83, {%r206, %r205};
	fma.rn.f32 	%f566, %f563, %f565, %f562;
	ld.shared.f32 	%f567, [%r63+1956];
	ld.shared.f32 	%f568, [%r64+4688];
	fma.rn.f32 	%f569, %f567, %f568, %f566;
	ld.shared.f32 	%f570, [%r63+1960];
	ld.shared.v2.f32 	{%f571, %f572}, [%r64+4688];
	fma.rn.f32 	%f573, %f570, %f572, %f569;
	ld.shared.f32 	%f574, [%r63+1964];
	ld.shared.f32 	%f575, [%r64+4696];
	fma.rn.f32 	%f576, %f574, %f575, %f573;
	ld.shared.f32 	%f577, [%r63+1968];
	ld.shared.v2.f32 	{%f578, %f579}, [%r64+4696];
	mov.b32 	%r207, %f579;
	mov.b64 	%rd84, {%r208, %r207};
	fma.rn.f32 	%f580, %f577, %f579, %f576;
	ld.shared.f32 	%f581, [%r63+1972];
	ld.shared.f32 	%f582, [%r64+4704];
	fma.rn.f32 	%f583, %f581, %f582, %f580;
	ld.shared.f32 	%f584, [%r63+1976];
	ld.shared.v2.f32 	{%f585, %f586}, [%r64+4704];
	mov.b32 	%r209, %f586;
	mov.b64 	%rd85, {%r210, %r209};
	fma.rn.f32 	%f587, %f584, %f586, %f583;
	ld.shared.f32 	%f588, [%r63+1980];
	ld.shared.f32 	%f589, [%r64+4712];
	fma.rn.f32 	%f590, %f588, %f589, %f587;
	ld.shared.f32 	%f591, [%r63+1984];
	ld.shared.v2.f32 	{%f592, %f593}, [%r64+4712];
	mov.b32 	%r211, %f593;
	mov.b64 	%rd86, {%r212, %r211};
	fma.rn.f32 	%f594, %f591, %f593, %f590;
	ld.shared.f32 	%f595, [%r63+2112];
	ld.shared.f32 	%f596, [%r64+4720];
	fma.rn.f32 	%f597, %f595, %f596, %f594;
	ld.shared.f32 	%f598, [%r63+2116];
	ld.shared.v2.f32 	{%f599, %f600}, [%r64+4720];
	mov.b32 	%r213, %f600;
	mov.b64 	%rd87, {%r214, %r213};
	fma.rn.f32 	%f601, %f598, %f600, %f597;
	ld.shared.f32 	%f602, [%r63+2120];
	ld.shared.f32 	%f603, [%r64+4728];
	fma.rn.f32 	%f604, %f602, %f603, %f601;
	ld.shared.f32 	%f605, [%r63+2124];
	ld.shared.v2.f32 	{%f606, %f607}, [%r64+4728];
	mov.b32 	%r215, %f607;
	mov.b64 	%rd88, {%r216, %r215};
	fma.rn.f32 	%f608, %f605, %f607, %f604;
	ld.shared.f32 	%f609, [%r63+2128];
	ld.shared.f32 	%f610, [%r64+4736];
	fma.rn.f32 	%f611, %f609, %f610, %f608;
	ld.shared.f32 	%f612, [%r63+2132];
	ld.shared.v2.f32 	{%f613, %f614}, [%r64+4736];
	mov.b32 	%r217, %f614;
	mov.b64 	%rd89, {%r218, %r217};
	fma.rn.f32 	%f615, %f612, %f614, %f611;
	ld.shared.f32 	%f616, [%r63+2136];
	ld.shared.f32 	%f617, [%r64+4744];
	fma.rn.f32 	%f618, %f616, %f617, %f615;
	ld.shared.f32 	%f619, [%r63+2140];
	ld.shared.v2.f32 	{%f620, %f621}, [%r64+4744];
	mov.b32 	%r219, %f621;
	mov.b64 	%rd90, {%r220, %r219};
	fma.rn.f32 	%f622, %f619, %f621, %f618;
	ld.shared.f32 	%f623, [%r63+2144];
	ld.shared.f32 	%f624, [%r64+4752];
	fma.rn.f32 	%f625, %f623, %f624, %f622;
	ld.shared.f32 	%f626, [%r63+2148];
	ld.shared.v2.f32 	{%f627, %f628}, [%r64+4752];
	mov.b32 	%r221, %f628;
	mov.b64 	%rd91, {%r222, %r221};
	fma.rn.f32 	%f629, %f626, %f628, %f625;
	ld.shared.f32 	%f630, [%r63+2152];
	ld.shared.f32 	%f631, [%r64+4760];
	fma.rn.f32 	%f632, %f630, %f631, %f629;
	ld.shared.f32 	%f633, [%r63+2156];
	ld.shared.v2.f32 	{%f634, %f635}, [%r64+4760];
	mov.b32 	%r223, %f635;
	mov.b64 	%rd92, {%r224, %r223};
	fma.rn.f32 	%f636, %f633, %f635, %f632;
	ld.shared.f32 	%f637, [%r63+2160];
	ld.shared.f32 	%f638, [%r64+4768];
	fma.rn.f32 	%f2645, %f637, %f638, %f636;
	ld.shared.v2.f32 	{%f639, %f640}, [%r64+4768];
	mov.b32 	%r225, %f640;
	mov.b64 	%rd93, {%r226, %r225};
	fma.rn.f32 	%f641, %f49, %f640, %f2644;
	ld.shared.f32 	%f642, [%r64+4776];
	fma.rn.f32 	%f643, %f52, %f642, %f641;
	ld.shared.v2.f32 	{%f644, %f645}, [%r64+4776];
	mov.b32 	%r227, %f645;
	mov.b64 	%rd94, {%r228, %r227};
	fma.rn.f32 	%f646, %f56, %f645, %f643;
	ld.shared.f32 	%f647, [%r64+4784];
	fma.rn.f32 	%f648, %f59, %f647, %f646;
	ld.shared.v2.f32 	{%f649, %f650}, [%r64+4784];
	mov.b32 	%r229, %f650;
	mov.b64 	%rd95, {%r230, %r229};
	fma.rn.f32 	%f651, %f63, %f650, %f648;
	ld.shared.f32 	%f652, [%r64+4792];
	fma.rn.f32 	%f653, %f66, %f652, %f651;
	ld.shared.v2.f32 	{%f654, %f655}, [%r64+4792];
	fma.rn.f32 	%f656, %f70, %f655, %f653;
	ld.shared.f32 	%f657, [%r64+4800];
	fma.rn.f32 	%f658, %f73, %f657, %f656;
	ld.shared.v2.f32 	{%f659, %f660}, [%r64+4800];
	mov.b32 	%r231, %f660;
	mov.b64 	%rd96, {%r232, %r231};
	fma.rn.f32 	%f661, %f77, %f660, %f658;
	ld.shared.f32 	%f662, [%r64+4808];
	fma.rn.f32 	%f663, %f80, %f662, %f661;
	ld.shared.v2.f32 	{%f664, %f665}, [%r64+4808];
	mov.b32 	%r233, %f665;
	mov.b64 	%rd97, {%r234, %r233};
	fma.rn.f32 	%f666, %f84, %f665, %f663;
	ld.shared.f32 	%f667, [%r64+4816];
	fma.rn.f32 	%f668, %f87, %f667, %f666;
	ld.shared.v2.f32 	{%f669, %f670}, [%r64+4816];
	mov.b32 	%r235, %f670;
	mov.b64 	%rd98, {%r236, %r235};
	fma.rn.f32 	%f671, %f91, %f670, %f668;
	ld.shared.f32 	%f672, [%r64+4824];
	fma.rn.f32 	%f673, %f94, %f672, %f671;
	ld.shared.v2.f32 	{%f674, %f675}, [%r64+4824];
	fma.rn.f32 	%f676, %f98, %f675, %f673;
	ld.shared.f32 	%f677, [%r64+4832];
	fma.rn.f32 	%f678, %f101, %f677, %f676;
	ld.shared.v2.f32 	{%f679, %f680}, [%r64+4832];
	mov.b32 	%r237, %f680;
	mov.b64 	%rd99, {%r238, %r237};
	fma.rn.f32 	%f681, %f105, %f680, %f678;
	ld.shared.f32 	%f682, [%r64+4840];
	fma.rn.f32 	%f683, %f108, %f682, %f681;
	ld.shared.v2.f32 	{%f684, %f685}, [%r64+4840];
	mov.b32 	%r239, %f685;
	mov.b64 	%rd100, {%r240, %r239};
	fma.rn.f32 	%f686, %f112, %f685, %f683;
	ld.shared.f32 	%f687, [%r64+4848];
	fma.rn.f32 	%f688, %f115, %f687, %f686;
	ld.shared.v2.f32 	{%f689, %f690}, [%r64+4848];
	mov.b32 	%r241, %f690;
	mov.b64 	%rd101, {%r242, %r241};
	fma.rn.f32 	%f691, %f119, %f690, %f688;
	ld.shared.f32 	%f692, [%r64+4856];
	fma.rn.f32 	%f693, %f122, %f692, %f691;
	ld.shared.v2.f32 	{%f694, %f695}, [%r64+4856];
	fma.rn.f32 	%f696, %f126, %f695, %f693;
	ld.shared.f32 	%f697, [%r64+4864];
	fma.rn.f32 	%f698, %f129, %f697, %f696;
	ld.shared.v2.f32 	{%f699, %f700}, [%r64+4864];
	mov.b32 	%r243, %f700;
	mov.b64 	%rd102, {%r244, %r243};
	fma.rn.f32 	%f701, %f133, %f700, %f698;
	ld.shared.f32 	%f702, [%r64+4872];
	fma.rn.f32 	%f703, %f136, %f702, %f701;
	ld.shared.v2.f32 	{%f704, %f705}, [%r64+4872];
	mov.b32 	%r245, %f705;
	mov.b64 	%rd103, {%r246, %r245};
	fma.rn.f32 	%f706, %f140, %f705, %f703;
	ld.shared.f32 	%f707, [%r64+4880];
	fma.rn.f32 	%f708, %f143, %f707, %f706;
	ld.shared.v2.f32 	{%f709, %f710}, [%r64+4880];
	mov.b32 	%r247, %f710;
	mov.b64 	%rd104, {%r248, %r247};
	fma.rn.f32 	%f711, %f147, %f710, %f708;
	ld.shared.f32 	%f712, [%r64+4888];
	fma.rn.f32 	%f713, %f150, %f712, %f711;
	ld.shared.v2.f32 	{%f714, %f715}, [%r64+4888];
	fma.rn.f32 	%f716, %f154, %f715, %f713;
	ld.shared.f32 	%f717, [%r64+4896];
	fma.rn.f32 	%f718, %f157, %f717, %f716;
	ld.shared.v2.f32 	{%f719, %f720}, [%r64+4896];
	mov.b32 	%r249, %f720;
	mov.b64 	%rd105, {%r250, %r249};
	fma.rn.f32 	%f721, %f161, %f720, %f718;
	ld.shared.f32 	%f722, [%r64+4904];
	fma.rn.f32 	%f723, %f164, %f722, %f721;
	ld.shared.v2.f32 	{%f724, %f725}, [%r64+4904];
	mov.b32 	%r251, %f725;
	mov.b64 	%rd106, {%r252, %r251};
	fma.rn.f32 	%f726, %f168, %f725, %f723;
	ld.shared.f32 	%f727, [%r64+4912];
	fma.rn.f32 	%f728, %f171, %f727, %f726;
	ld.shared.v2.f32 	{%f729, %f730}, [%r64+4912];
	mov.b32 	%r253, %f730;
	mov.b64 	%rd107, {%r254, %r253};
	fma.rn.f32 	%f731, %f175, %f730, %f728;
	ld.shared.f32 	%f732, [%r64+4920];
	fma.rn.f32 	%f733, %f178, %f732, %f731;
	ld.shared.v2.f32 	{%f734, %f735}, [%r64+4920];
	fma.rn.f32 	%f736, %f182, %f735, %f733;
	ld.shared.f32 	%f737, [%r64+4928];
	fma.rn.f32 	%f738, %f185, %f737, %f736;
	ld.shared.v2.f32 	{%f739, %f740}, [%r64+4928];
	mov.b32 	%r255, %f740;
	mov.b64 	%rd108, {%r256, %r255};
	fma.rn.f32 	%f741, %f189, %f740, %f738;
	ld.shared.f32 	%f742, [%r64+4936];
	fma.rn.f32 	%f743, %f192, %f742, %f741;
	ld.shared.v2.f32 	{%f744, %f745}, [%r64+4936];
	mov.b32 	%r257, %f745;
	mov.b64 	%rd109, {%r258, %r257};
	fma.rn.f32 	%f746, %f196, %f745, %f743;
	ld.shared.f32 	%f747, [%r64+4944];
	fma.rn.f32 	%f748, %f199, %f747, %f746;
	ld.shared.v2.f32 	{%f749, %f750}, [%r64+4944];
	mov.b32 	%r259, %f750;
	mov.b64 	%rd110, {%r260, %r259};
	fma.rn.f32 	%f751, %f203, %f750, %f748;
	ld.shared.f32 	%f752, [%r64+4952];
	fma.rn.f32 	%f753, %f206, %f752, %f751;
	ld.shared.v2.f32 	{%f754, %f755}, [%r64+4952];
	fma.rn.f32 	%f756, %f210, %f755, %f753;
	ld.shared.f32 	%f757, [%r64+4960];
	fma.rn.f32 	%f758, %f213, %f757, %f756;
	ld.shared.v2.f32 	{%f759, %f760}, [%r64+4960];
	mov.b32 	%r261, %f760;
	mov.b64 	%rd111, {%r262, %r261};
	fma.rn.f32 	%f761, %f217, %f760, %f758;
	ld.shared.f32 	%f762, [%r64+4968];
	fma.rn.f32 	%f763, %f220, %f762, %f761;
	ld.shared.v2.f32 	{%f764, %f765}, [%r64+4968];
	mov.b32 	%r263, %f765;
	mov.b64 	%rd112, {%r264, %r263};
	fma.rn.f32 	%f766, %f224, %f765, %f763;
	ld.shared.f32 	%f767, [%r64+4976];
	fma.rn.f32 	%f768, %f227, %f767, %f766;
	ld.shared.v2.f32 	{%f769, %f770}, [%r64+4976];
	mov.b32 	%r265, %f770;
	mov.b64 	%rd113, {%r266, %r265};
	fma.rn.f32 	%f771, %f231, %f770, %f768;
	ld.shared.f32 	%f772, [%r64+4984];
	fma.rn.f32 	%f773, %f234, %f772, %f771;
	ld.shared.v2.f32 	{%f774, %f775}, [%r64+4984];
	fma.rn.f32 	%f776, %f238, %f775, %f773;
	ld.shared.f32 	%f777, [%r64+4992];
	fma.rn.f32 	%f778, %f241, %f777, %f776;
	ld.shared.v2.f32 	{%f779, %f780}, [%r64+4992];
	mov.b32 	%r267, %f780;
	mov.b64 	%rd114, {%r268, %r267};
	fma.rn.f32 	%f781, %f245, %f780, %f778;
	ld.shared.f32 	%f782, [%r64+5000];
	fma.rn.f32 	%f783, %f248, %f782, %f781;
	ld.shared.v2.f32 	{%f784, %f785}, [%r64+5000];
	mov.b32 	%r269, %f785;
	mov.b64 	%rd115, {%r270, %r269};
	fma.rn.f32 	%f786, %f252, %f785, %f783;
	ld.shared.f32 	%f787, [%r64+5008];
	fma.rn.f32 	%f788, %f255, %f787, %f786;
	ld.shared.v2.f32 	{%f789, %f790}, [%r64+5008];
	mov.b32 	%r271, %f790;
	mov.b64 	%rd116, {%r272, %r271};
	fma.rn.f32 	%f791, %f259, %f790, %f788;
	ld.shared.f32 	%f792, [%r64+5016];
	fma.rn.f32 	%f793, %f262, %f792, %f791;
	ld.shared.v2.f32 	{%f794, %f795}, [%r64+5016];
	fma.rn.f32 	%f796, %f266, %f795, %f793;
	ld.shared.f32 	%f797, [%r64+5024];
	fma.rn.f32 	%f798, %f269, %f797, %f796;
	ld.shared.v2.f32 	{%f799, %f800}, [%r64+5024];
	mov.b32 	%r273, %f800;
	mov.b64 	%rd117, {%r274, %r273};
	fma.rn.f32 	%f801, %f273, %f800, %f798;
	ld.shared.f32 	%f802, [%r64+5032];
	fma.rn.f32 	%f803, %f276, %f802, %f801;
	ld.shared.v2.f32 	{%f804, %f805}, [%r64+5032];
	mov.b32 	%r275, %f805;
	mov.b64 	%rd118, {%r276, %r275};
	fma.rn.f32 	%f806, %f280, %f805, %f803;
	ld.shared.f32 	%f807, [%r64+5040];
	fma.rn.f32 	%f808, %f283, %f807, %f806;
	ld.shared.v2.f32 	{%f809, %f810}, [%r64+5040];
	mov.b32 	%r277, %f810;
	mov.b64 	%rd119, {%r278, %r277};
	fma.rn.f32 	%f811, %f287, %f810, %f808;
	ld.shared.f32 	%f812, [%r64+5048];
	fma.rn.f32 	%f813, %f290, %f812, %f811;
	ld.shared.v2.f32 	{%f814, %f815}, [%r64+5048];
	fma.rn.f32 	%f816, %f294, %f815, %f813;
	ld.shared.f32 	%f817, [%r64+5056];
	fma.rn.f32 	%f818, %f297, %f817, %f816;
	ld.shared.v2.f32 	{%f819, %f820}, [%r64+5056];
	mov.b32 	%r279, %f820;
	mov.b64 	%rd120, {%r280, %r279};
	fma.rn.f32 	%f821, %f301, %f820, %f818;
	ld.shared.f32 	%f822, [%r64+5064];
	fma.rn.f32 	%f823, %f304, %f822, %f821;
	ld.shared.v2.f32 	{%f824, %f825}, [%r64+5064];
	mov.b32 	%r281, %f825;
	mov.b64 	%rd121, {%r282, %r281};
	fma.rn.f32 	%f826, %f308, %f825, %f823;
	ld.shared.f32 	%f827, [%r64+5072];
	fma.rn.f32 	%f828, %f311, %f827, %f826;
	ld.shared.v2.f32 	{%f829, %f830}, [%r64+5072];
	mov.b32 	%r283, %f830;
	mov.b64 	%rd122, {%r284, %r283};
	fma.rn.f32 	%f831, %f315, %f830, %f828;
	ld.shared.f32 	%f832, [%r64+5080];
	fma.rn.f32 	%f833, %f318, %f832, %f831;
	ld.shared.v2.f32 	{%f834, %f835}, [%r64+5080];
	fma.rn.f32 	%f836, %f322, %f835, %f833;
	ld.shared.f32 	%f837, [%r64+5088];
	fma.rn.f32 	%f838, %f325, %f837, %f836;
	ld.shared.v2.f32 	{%f839, %f840}, [%r64+5088];
	mov.b32 	%r285, %f840;
	mov.b64 	%rd123, {%r286, %r285};
	fma.rn.f32 	%f841, %f329, %f840, %f838;
	ld.shared.f32 	%f842, [%r64+5096];
	fma.rn.f32 	%f843, %f332, %f842, %f841;
	ld.shared.v2.f32 	{%f844, %f845}, [%r64+5096];
	mov.b32 	%r287, %f845;
	mov.b64 	%rd124, {%r288, %r287};
	fma.rn.f32 	%f846, %f336, %f845, %f843;
	ld.shared.f32 	%f847, [%r64+5104];
	fma.rn.f32 	%f848, %f339, %f847, %f846;
	ld.shared.v2.f32 	{%f849, %f850}, [%r64+5104];
	mov.b32 	%r289, %f850;
	mov.b64 	%rd125, {%r290, %r289};
	fma.rn.f32 	%f851, %f343, %f850, %f848;
	ld.shared.f32 	%f852, [%r64+5112];
	fma.rn.f32 	%f853, %f346, %f852, %f851;
	ld.shared.v2.f32 	{%f854, %f855}, [%r64+5112];
	fma.rn.f32 	%f856, %f350, %f855, %f853;
	ld.shared.f32 	%f857, [%r64+5120];
	fma.rn.f32 	%f858, %f353, %f857, %f856;
	ld.shared.v2.f32 	{%f859, %f860}, [%r64+5120];
	mov.b32 	%r291, %f860;
	mov.b64 	%rd126, {%r292, %r291};
	fma.rn.f32 	%f861, %f357, %f860, %f858;
	ld.shared.f32 	%f862, [%r64+5128];
	fma.rn.f32 	%f863, %f360, %f862, %f861;
	ld.shared.v2.f32 	{%f864, %f865}, [%r64+5128];
	mov.b32 	%r293, %f865;
	mov.b64 	%rd127, {%r294, %r293};
	fma.rn.f32 	%f866, %f364, %f865, %f863;
	ld.shared.f32 	%f867, [%r64+5136];
	fma.rn.f32 	%f868, %f367, %f867, %f866;
	ld.shared.v2.f32 	{%f869, %f870}, [%r64+5136];
	mov.b32 	%r295, %f870;
	mov.b64 	%rd128, {%r296, %r295};
	fma.rn.f32 	%f871, %f371, %f870, %f868;
	ld.shared.f32 	%f872, [%r64+5144];
	fma.rn.f32 	%f873, %f374, %f872, %f871;
	ld.shared.v2.f32 	{%f874, %f875}, [%r64+5144];
	fma.rn.f32 	%f876, %f378, %f875, %f873;
	ld.shared.f32 	%f877, [%r64+5152];
	fma.rn.f32 	%f878, %f381, %f877, %f876;
	ld.shared.v2.f32 	{%f879, %f880}, [%r64+5152];
	mov.b32 	%r297, %f880;
	mov.b64 	%rd129, {%r298, %r297};
	fma.rn.f32 	%f881, %f385, %f880, %f878;
	ld.shared.f32 	%f882, [%r64+5160];
	fma.rn.f32 	%f883, %f388, %f882, %f881;
	ld.shared.v2.f32 	{%f884, %f885}, [%r64+5160];
	mov.b32 	%r299, %f885;
	mov.b64 	%rd130, {%r300, %r299};
	fma.rn.f32 	%f886, %f392, %f885, %f883;
	ld.shared.f32 	%f887, [%r64+5168];
	fma.rn.f32 	%f888, %f395, %f887, %f886;
	ld.shared.v2.f32 	{%f889, %f890}, [%r64+5168];
	mov.b32 	%r301, %f890;
	mov.b64 	%rd131, {%r302, %r301};
	fma.rn.f32 	%f891, %f399, %f890, %f888;
	ld.shared.f32 	%f892, [%r64+5176];
	fma.rn.f32 	%f893, %f402, %f892, %f891;
	ld.shared.v2.f32 	{%f894, %f895}, [%r64+5176];
	fma.rn.f32 	%f896, %f406, %f895, %f893;
	ld.shared.f32 	%f897, [%r64+5184];
	fma.rn.f32 	%f898, %f409, %f897, %f896;
	ld.shared.v2.f32 	{%f899, %f900}, [%r64+5184];
	mov.b32 	%r303, %f900;
	mov.b64 	%rd132, {%r304, %r303};
	fma.rn.f32 	%f901, %f413, %f900, %f898;
	ld.shared.f32 	%f902, [%r64+5192];
	fma.rn.f32 	%f903, %f416, %f902, %f901;
	ld.shared.v2.f32 	{%f904, %f905}, [%r64+5192];
	mov.b32 	%r305, %f905;
	mov.b64 	%rd133, {%r306, %r305};
	fma.rn.f32 	%f906, %f420, %f905, %f903;
	ld.shared.f32 	%f907, [%r64+5200];
	fma.rn.f32 	%f908, %f423, %f907, %f906;
	ld.shared.v2.f32 	{%f909, %f910}, [%r64+5200];
	mov.b32 	%r307, %f910;
	mov.b64 	%rd134, {%r308, %r307};
	fma.rn.f32 	%f911, %f427, %f910, %f908;
	ld.shared.f32 	%f912, [%r64+5208];
	fma.rn.f32 	%f913, %f430, %f912, %f911;
	ld.shared.v2.f32 	{%f914, %f915}, [%r64+5208];
	fma.rn.f32 	%f916, %f434, %f915, %f913;
	ld.shared.f32 	%f917, [%r64+5216];
	fma.rn.f32 	%f918, %f437, %f917, %f916;
	ld.shared.v2.f32 	{%f919, %f920}, [%r64+5216];
	mov.b32 	%r309, %f920;
	mov.b64 	%rd135, {%r310, %r309};
	fma.rn.f32 	%f921, %f441, %f920, %f918;
	ld.shared.f32 	%f922, [%r64+5224];
	fma.rn.f32 	%f923, %f444, %f922, %f921;
	ld.shared.v2.f32 	{%f924, %f925}, [%r64+5224];
	mov.b32 	%r311, %f925;
	mov.b64 	%rd136, {%r312, %r311};
	fma.rn.f32 	%f926, %f448, %f925, %f923;
	ld.shared.f32 	%f927, [%r64+5232];
	fma.rn.f32 	%f928, %f451, %f927, %f926;
	ld.shared.v2.f32 	{%f929, %f930}, [%r64+5232];
	mov.b32 	%r313, %f930;
	mov.b64 	%rd137, {%r314, %r313};
	fma.rn.f32 	%f931, %f455, %f930, %f928;
	ld.shared.f32 	%f932, [%r64+5240];
	fma.rn.f32 	%f933, %f458, %f932, %f931;
	ld.shared.v2.f32 	{%f934, %f935}, [%r64+5240];
	fma.rn.f32 	%f936, %f462, %f935, %f933;
	ld.shared.f32 	%f937, [%r64+5248];
	fma.rn.f32 	%f938, %f465, %f937, %f936;
	ld.shared.v2.f32 	{%f939, %f940}, [%r64+5248];
	mov.b32 	%r315, %f940;
	mov.b64 	%rd138, {%r316, %r315};
	fma.rn.f32 	%f941, %f469, %f940, %f938;
	ld.shared.f32 	%f942, [%r64+5256];
	fma.rn.f32 	%f943, %f472, %f942, %f941;
	ld.shared.v2.f32 	{%f944, %f945}, [%r64+5256];
	mov.b32 	%r317, %f945;
	mov.b64 	%rd139, {%r318, %r317};
	fma.rn.f32 	%f946, %f476, %f945, %f943;
	ld.shared.f32 	%f947, [%r64+5264];
	fma.rn.f32 	%f948, %f479, %f947, %f946;
	ld.shared.v2.f32 	{%f949, %f950}, [%r64+5264];
	mov.b32 	%r319, %f950;
	mov.b64 	%rd140, {%r320, %r319};
	fma.rn.f32 	%f951, %f483, %f950, %f948;
	ld.shared.f32 	%f952, [%r64+5272];
	fma.rn.f32 	%f953, %f486, %f952, %f951;
	ld.shared.v2.f32 	{%f954, %f955}, [%r64+5272];
	fma.rn.f32 	%f956, %f490, %f955, %f953;
	ld.shared.f32 	%f957, [%r64+5280];
	fma.rn.f32 	%f958, %f493, %f957, %f956;
	ld.shared.v2.f32 	{%f959, %f960}, [%r64+5280];
	mov.b32 	%r321, %f960;
	mov.b64 	%rd141, {%r322, %r321};
	fma.rn.f32 	%f961, %f497, %f960, %f958;
	ld.shared.f32 	%f962, [%r64+5288];
	fma.rn.f32 	%f963, %f500, %f962, %f961;
	ld.shared.v2.f32 	{%f964, %f965}, [%r64+5288];
	mov.b32 	%r323, %f965;
	mov.b64 	%rd142, {%r324, %r323};
	fma.rn.f32 	%f966, %f504, %f965, %f963;
	ld.shared.f32 	%f967, [%r64+5296];
	fma.rn.f32 	%f968, %f507, %f967, %f966;
	ld.shared.v2.f32 	{%f969, %f970}, [%r64+5296];
	mov.b32 	%r325, %f970;
	mov.b64 	%rd143, {%r326, %r325};
	fma.rn.f32 	%f971, %f511, %f970, %f968;
	ld.shared.f32 	%f972, [%r64+5304];
	fma.rn.f32 	%f973, %f514, %f972, %f971;
	ld.shared.v2.f32 	{%f974, %f975}, [%r64+5304];
	fma.rn.f32 	%f976, %f518, %f975, %f973;
	ld.shared.f32 	%f977, [%r64+5312];
	fma.rn.f32 	%f978, %f521, %f977, %f976;
	ld.shared.v2.f32 	{%f979, %f980}, [%r64+5312];
	mov.b32 	%r327, %f980;
	mov.b64 	%rd144, {%r328, %r327};
	fma.rn.f32 	%f981, %f525, %f980, %f978;
	ld.shared.f32 	%f982, [%r64+5320];
	fma.rn.f32 	%f983, %f528, %f982, %f981;
	ld.shared.v2.f32 	{%f984, %f985}, [%r64+5320];
	mov.b32 	%r329, %f985;
	mov.b64 	%rd145, {%r330, %r329};
	fma.rn.f32 	%f986, %f532, %f985, %f983;
	ld.shared.f32 	%f987, [%r64+5328];
	fma.rn.f32 	%f988, %f535, %f987, %f986;
	ld.shared.v2.f32 	{%f989, %f990}, [%r64+5328];
	mov.b32 	%r331, %f990;
	mov.b64 	%rd146, {%r332, %r331};
	fma.rn.f32 	%f991, %f539, %f990, %f988;
	ld.shared.f32 	%f992, [%r64+5336];
	fma.rn.f32 	%f993, %f542, %f992, %f991;
	ld.shared.v2.f32 	{%f994, %f995}, [%r64+5336];
	fma.rn.f32 	%f996, %f546, %f995, %f993;
	ld.shared.f32 	%f997, [%r64+5344];
	fma.rn.f32 	%f998, %f549, %f997, %f996;
	ld.shared.v2.f32 	{%f999, %f1000}, [%r64+5344];
	mov.b32 	%r333, %f1000;
	mov.b64 	%rd147, {%r334, %r333};
	fma.rn.f32 	%f1001, %f553, %f1000, %f998;
	ld.shared.f32 	%f1002, [%r64+5352];
	fma.rn.f32 	%f1003, %f556, %f1002, %f1001;
	ld.shared.v2.f32 	{%f1004, %f1005}, [%r64+5352];
	mov.b32 	%r335, %f1005;
	mov.b64 	%rd148, {%r336, %r335};
	fma.rn.f32 	%f1006, %f560, %f1005, %f1003;
	ld.shared.f32 	%f1007, [%r64+5360];
	fma.rn.f32 	%f1008, %f563, %f1007, %f1006;
	ld.shared.v2.f32 	{%f1009, %f1010}, [%r64+5360];
	mov.b32 	%r337, %f1010;
	mov.b64 	%rd149, {%r338, %r337};
	fma.rn.f32 	%f1011, %f567, %f1010, %f1008;
	ld.shared.f32 	%f1012, [%r64+5368];
	fma.rn.f32 	%f1013, %f570, %f1012, %f1011;
	ld.shared.v2.f32 	{%f1014, %f1015}, [%r64+5368];
	fma.rn.f32 	%f1016, %f574, %f1015, %f1013;
	ld.shared.f32 	%f1017, [%r64+5376];
	fma.rn.f32 	%f1018, %f577, %f1017, %f1016;
	ld.shared.v2.f32 	{%f1019, %f1020}, [%r64+5376];
	mov.b32 	%r339, %f1020;
	mov.b64 	%rd150, {%r340, %r339};
	fma.rn.f32 	%f1021, %f581, %f1020, %f1018;
	ld.shared.f32 	%f1022, [%r64+5384];
	fma.rn.f32 	%f1023, %f584, %f1022, %f1021;
	ld.shared.v2.f32 	{%f1024, %f1025}, [%r64+5384];
	mov.b32 	%r341, %f1025;
	mov.b64 	%rd151, {%r342, %r341};
	fma.rn.f32 	%f1026, %f588, %f1025, %f1023;
	ld.shared.f32 	%f1027, [%r64+5392];
	fma.rn.f32 	%f1028, %f591, %f1027, %f1026;
	ld.shared.v2.f32 	{%f1029, %f1030}, [%r64+5392];
	mov.b32 	%r343, %f1030;
	mov.b64 	%rd152, {%r344, %r343};
	fma.rn.f32 	%f1031, %f595, %f1030, %f1028;
	ld.shared.f32 	%f1032, [%r64+5400];
	fma.rn.f32 	%f1033, %f598, %f1032, %f1031;
	ld.shared.v2.f32 	{%f1034, %f1035}, [%r64+5400];
	fma.rn.f32 	%f1036, %f602, %f1035, %f1033;
	ld.shared.f32 	%f1037, [%r64+5408];
	fma.rn.f32 	%f1038, %f605, %f1037, %f1036;
	ld.shared.v2.f32 	{%f1039, %f1040}, [%r64+5408];
	mov.b32 	%r345, %f1040;
	mov.b64 	%rd153, {%r346, %r345};
	fma.rn.f32 	%f1041, %f609, %f1040, %f1038;
	ld.shared.f32 	%f1042, [%r64+5416];
	fma.rn.f32 	%f1043, %f612, %f1042, %f1041;
	ld.shared.v2.f32 	{%f1044, %f1045}, [%r64+5416];
	mov.b32 	%r347, %f1045;
	mov.b64 	%rd154, {%r348, %r347};
	fma.rn.f32 	%f1046, %f616, %f1045, %f1043;
	ld.shared.f32 	%f1047, [%r64+5424];
	fma.rn.f32 	%f1048, %f619, %f1047, %f1046;
	ld.shared.v2.f32 	{%f1049, %f1050}, [%r64+5424];
	mov.b32 	%r349, %f1050;
	mov.b64 	%rd155, {%r350, %r349};
	fma.rn.f32 	%f1051, %f623, %f1050, %f1048;
	ld.shared.f32 	%f1052, [%r64+5432];
	fma.rn.f32 	%f1053, %f626, %f1052, %f1051;
	ld.shared.v2.f32 	{%f1054, %f1055}, [%r64+5432];
	fma.rn.f32 	%f1056, %f630, %f1055, %f1053;
	ld.shared.f32 	%f1057, [%r64+5440];
	fma.rn.f32 	%f1058, %f633, %f1057, %f1056;
	ld.shared.v2.f32 	{%f1059, %f1060}, [%r64+5440];
	mov.b32 	%r351, %f1060;
	mov.b64 	%rd156, {%r352, %r351};
	fma.rn.f32 	%f2644, %f637, %f1060, %f1058;
	fma.rn.f32 	%f1061, %f94, %f50, %f2643;
	fma.rn.f32 	%f1062, %f98, %f54, %f1061;
	fma.rn.f32 	%f1063, %f101, %f57, %f1062;
	fma.rn.f32 	%f1064, %f105, %f61, %f1063;
	fma.rn.f32 	%f1065, %f108, %f64, %f1064;
	fma.rn.f32 	%f1066, %f112, %f68, %f1065;
	fma.rn.f32 	%f1067, %f115, %f71, %f1066;
	fma.rn.f32 	%f1068, %f119, %f75, %f1067;
	fma.rn.f32 	%f1069, %f122, %f78, %f1068;
	fma.rn.f32 	%f1070, %f126, %f82, %f1069;
	fma.rn.f32 	%f1071, %f129, %f85, %f1070;
	fma.rn.f32 	%f1072, %f133, %f89, %f1071;
	fma.rn.f32 	%f1073, %f136, %f92, %f1072;
	fma.rn.f32 	%f1074, %f140, %f96, %f1073;
	fma.rn.f32 	%f1075, %f143, %f99, %f1074;
	fma.rn.f32 	%f1076, %f147, %f103, %f1075;
	fma.rn.f32 	%f1077, %f150, %f106, %f1076;
	fma.rn.f32 	%f1078, %f154, %f110, %f1077;
	fma.rn.f32 	%f1079, %f157, %f113, %f1078;
	fma.rn.f32 	%f1080, %f161, %f117, %f1079;
	fma.rn.f32 	%f1081, %f164, %f120, %f1080;
	fma.rn.f32 	%f1082, %f168, %f124, %f1081;
	fma.rn.f32 	%f1083, %f171, %f127, %f1082;
	fma.rn.f32 	%f1084, %f175, %f131, %f1083;
	fma.rn.f32 	%f1085, %f178, %f134, %f1084;
	fma.rn.f32 	%f1086, %f182, %f138, %f1085;
	fma.rn.f32 	%f1087, %f185, %f141, %f1086;
	fma.rn.f32 	%f1088, %f189, %f145, %f1087;
	fma.rn.f32 	%f1089, %f192, %f148, %f1088;
	fma.rn.f32 	%f1090, %f196, %f152, %f1089;
	fma.rn.f32 	%f1091, %f199, %f155, %f1090;
	fma.rn.f32 	%f1092, %f203, %f159, %f1091;
	fma.rn.f32 	%f1093, %f206, %f162, %f1092;
	fma.rn.f32 	%f1094, %f210, %f166, %f1093;
	fma.rn.f32 	%f1095, %f213, %f169, %f1094;
	fma.rn.f32 	%f1096, %f217, %f173, %f1095;
	fma.rn.f32 	%f1097, %f220, %f176, %f1096;
	fma.rn.f32 	%f1098, %f224, %f180, %f1097;
	fma.rn.f32 	%f1099, %f227, %f183, %f1098;
	fma.rn.f32 	%f1100, %f231, %f187, %f1099;
	fma.rn.f32 	%f1101, %f234, %f190, %f1100;
	fma.rn.f32 	%f1102, %f238, %f194, %f1101;
	fma.rn.f32 	%f1103, %f241, %f197, %f1102;
	fma.rn.f32 	%f1104, %f245, %f201, %f1103;
	fma.rn.f32 	%f1105, %f248, %f204, %f1104;
	fma.rn.f32 	%f1106, %f252, %f208, %f1105;
	fma.rn.f32 	%f1107, %f255, %f211, %f1106;
	fma.rn.f32 	%f1108, %f259, %f215, %f1107;
	fma.rn.f32 	%f1109, %f262, %f218, %f1108;
	fma.rn.f32 	%f1110, %f266, %f222, %f1109;
	fma.rn.f32 	%f1111, %f269, %f225, %f1110;
	fma.rn.f32 	%f1112, %f273, %f229, %f1111;
	fma.rn.f32 	%f1113, %f276, %f232, %f1112;
	fma.rn.f32 	%f1114, %f280, %f236, %f1113;
	fma.rn.f32 	%f1115, %f283, %f239, %f1114;
	fma.rn.f32 	%f1116, %f287, %f243, %f1115;
	fma.rn.f32 	%f1117, %f290, %f246, %f1116;
	fma.rn.f32 	%f1118, %f294, %f250, %f1117;
	fma.rn.f32 	%f1119, %f297, %f253, %f1118;
	fma.rn.f32 	%f1120, %f301, %f257, %f1119;
	fma.rn.f32 	%f1121, %f304, %f260, %f1120;
	fma.rn.f32 	%f1122, %f308, %f264, %f1121;
	fma.rn.f32 	%f1123, %f311, %f267, %f1122;
	fma.rn.f32 	%f1124, %f315, %f271, %f1123;
	fma.rn.f32 	%f1125, %f318, %f274, %f1124;
	fma.rn.f32 	%f1126, %f322, %f278, %f1125;
	fma.rn.f32 	%f1127, %f325, %f281, %f1126;
	fma.rn.f32 	%f1128, %f329, %f285, %f1127;
	fma.rn.f32 	%f1129, %f332, %f288, %f1128;
	fma.rn.f32 	%f1130, %f336, %f292, %f1129;
	fma.rn.f32 	%f1131, %f339, %f295, %f1130;
	fma.rn.f32 	%f1132, %f343, %f299, %f1131;
	fma.rn.f32 	%f1133, %f346, %f302, %f1132;
	fma.rn.f32 	%f1134, %f350, %f306, %f1133;
	fma.rn.f32 	%f1135, %f353, %f309, %f1134;
	fma.rn.f32 	%f1136, %f357, %f313, %f1135;
	fma.rn.f32 	%f1137, %f360, %f316, %f1136;
	fma.rn.f32 	%f1138, %f364, %f320, %f1137;
	fma.rn.f32 	%f1139, %f367, %f323, %f1138;
	fma.rn.f32 	%f1140, %f371, %f327, %f1139;
	fma.rn.f32 	%f1141, %f374, %f330, %f1140;
	fma.rn.f32 	%f1142, %f378, %f334, %f1141;
	fma.rn.f32 	%f1143, %f381, %f337, %f1142;
	fma.rn.f32 	%f1144, %f385, %f341, %f1143;
	fma.rn.f32 	%f1145, %f388, %f344, %f1144;
	fma.rn.f32 	%f1146, %f392, %f348, %f1145;
	fma.rn.f32 	%f1147, %f395, %f351, %f1146;
	fma.rn.f32 	%f1148, %f399, %f355, %f1147;
	fma.rn.f32 	%f1149, %f402, %f358, %f1148;
	fma.rn.f32 	%f1150, %f406, %f362, %f1149;
	fma.rn.f32 	%f1151, %f409, %f365, %f1150;
	fma.rn.f32 	%f1152, %f413, %f369, %f1151;
	fma.rn.f32 	%f1153, %f416, %f372, %f1152;
	fma.rn.f32 	%f1154, %f420, %f376, %f1153;
	fma.rn.f32 	%f1155, %f423, %f379, %f1154;
	fma.rn.f32 	%f1156, %f427, %f383, %f1155;
	fma.rn.f32 	%f1157, %f430, %f386, %f1156;
	fma.rn.f32 	%f1158, %f434, %f390, %f1157;
	fma.rn.f32 	%f1159, %f437, %f393, %f1158;
	fma.rn.f32 	%f1160, %f441, %f397, %f1159;
	fma.rn.f32 	%f1161, %f444, %f400, %f1160;
	fma.rn.f32 	%f1162, %f448, %f404, %f1161;
	fma.rn.f32 	%f1163, %f451, %f407, %f1162;
	fma.rn.f32 	%f1164, %f455, %f411, %f1163;
	fma.rn.f32 	%f1165, %f458, %f414, %f1164;
	fma.rn.f32 	%f1166, %f462, %f418, %f1165;
	fma.rn.f32 	%f1167, %f465, %f421, %f1166;
	fma.rn.f32 	%f1168, %f469, %f425, %f1167;
	fma.rn.f32 	%f1169, %f472, %f428, %f1168;
	fma.rn.f32 	%f1170, %f476, %f432, %f1169;
	fma.rn.f32 	%f1171, %f479, %f435, %f1170;
	fma.rn.f32 	%f1172, %f483, %f439, %f1171;
	fma.rn.f32 	%f1173, %f486, %f442, %f1172;
	fma.rn.f32 	%f1174, %f490, %f446, %f1173;
	fma.rn.f32 	%f1175, %f493, %f449, %f1174;
	fma.rn.f32 	%f1176, %f497, %f453, %f1175;
	fma.rn.f32 	%f1177, %f500, %f456, %f1176;
	fma.rn.f32 	%f1178, %f504, %f460, %f1177;
	fma.rn.f32 	%f1179, %f507, %f463, %f1178;
	fma.rn.f32 	%f1180, %f511, %f467, %f1179;
	fma.rn.f32 	%f1181, %f514, %f470, %f1180;
	fma.rn.f32 	%f1182, %f518, %f474, %f1181;
	fma.rn.f32 	%f1183, %f521, %f477, %f1182;
	fma.rn.f32 	%f1184, %f525, %f481, %f1183;
	fma.rn.f32 	%f1185, %f528, %f484, %f1184;
	fma.rn.f32 	%f1186, %f532, %f488, %f1185;
	fma.rn.f32 	%f1187, %f535, %f491, %f1186;
	fma.rn.f32 	%f1188, %f539, %f495, %f1187;
	fma.rn.f32 	%f1189, %f542, %f498, %f1188;
	fma.rn.f32 	%f1190, %f546, %f502, %f1189;
	fma.rn.f32 	%f1191, %f549, %f505, %f1190;
	fma.rn.f32 	%f1192, %f553, %f509, %f1191;
	fma.rn.f32 	%f1193, %f556, %f512, %f1192;
	fma.rn.f32 	%f1194, %f560, %f516, %f1193;
	fma.rn.f32 	%f1195, %f563, %f519, %f1194;
	fma.rn.f32 	%f1196, %f567, %f523, %f1195;
	fma.rn.f32 	%f1197, %f570, %f526, %f1196;
	fma.rn.f32 	%f1198, %f574, %f530, %f1197;
	fma.rn.f32 	%f1199, %f577, %f533, %f1198;
	fma.rn.f32 	%f1200, %f581, %f537, %f1199;
	fma.rn.f32 	%f1201, %f584, %f540, %f1200;
	fma.rn.f32 	%f1202, %f588, %f544, %f1201;
	fma.rn.f32 	%f1203, %f591, %f547, %f1202;
	fma.rn.f32 	%f1204, %f595, %f551, %f1203;
	fma.rn.f32 	%f1205, %f598, %f554, %f1204;
	fma.rn.f32 	%f1206, %f602, %f558, %f1205;
	fma.rn.f32 	%f1207, %f605, %f561, %f1206;
	fma.rn.f32 	%f1208, %f609, %f565, %f1207;
	fma.rn.f32 	%f1209, %f612, %f568, %f1208;
	fma.rn.f32 	%f1210, %f616, %f572, %f1209;
	fma.rn.f32 	%f1211, %f619, %f575, %f1210;
	fma.rn.f32 	%f1212, %f623, %f579, %f1211;
	fma.rn.f32 	%f1213, %f626, %f582, %f1212;
	fma.rn.f32 	%f1214, %f630, %f586, %f1213;
	fma.rn.f32 	%f1215, %f633, %f589, %f1214;
	fma.rn.f32 	%f1216, %f637, %f593, %f1215;
	ld.shared.f32 	%f1217, [%r63+2288];
	fma.rn.f32 	%f1218, %f1217, %f596, %f1216;
	ld.shared.f32 	%f1219, [%r63+2292];
	fma.rn.f32 	%f1220, %f1219, %f600, %f1218;
	ld.shared.f32 	%f1221, [%r63+2296];
	fma.rn.f32 	%f1222, %f1221, %f603, %f1220;
	ld.shared.f32 	%f1223, [%r63+2300];
	fma.rn.f32 	%f1224, %f1223, %f607, %f1222;
	ld.shared.f32 	%f1225, [%r63+2304];
	fma.rn.f32 	%f1226, %f1225, %f610, %f1224;
	ld.shared.f32 	%f1227, [%r63+2308];
	fma.rn.f32 	%f1228, %f1227, %f614, %f1226;
	ld.shared.f32 	%f1229, [%r63+2312];
	fma.rn.f32 	%f1230, %f1229, %f617, %f1228;
	ld.shared.f32 	%f1231, [%r63+2316];
	fma.rn.f32 	%f1232, %f1231, %f621, %f1230;
	ld.shared.f32 	%f1233, [%r63+2320];
	fma.rn.f32 	%f1234, %f1233, %f624, %f1232;
	ld.shared.f32 	%f1235, [%r63+2324];
	fma.rn.f32 	%f1236, %f1235, %f628, %f1234;
	ld.shared.f32 	%f1237, [%r63+2328];
	fma.rn.f32 	%f1238, %f1237, %f631, %f1236;
	ld.shared.f32 	%f1239, [%r63+2332];
	fma.rn.f32 	%f1240, %f1239, %f635, %f1238;
	ld.shared.f32 	%f1241, [%r63+2336];
	fma.rn.f32 	%f2643, %f1241, %f638, %f1240;
	fma.rn.f32 	%f1242, %f94, %f640, %f2642;
	fma.rn.f32 	%f1243, %f98, %f642, %f1242;
	fma.rn.f32 	%f1244, %f101, %f645, %f1243;
	fma.rn.f32 	%f1245, %f105, %f647, %f1244;
	fma.rn.f32 	%f1246, %f108, %f650, %f1245;
	fma.rn.f32 	%f1247, %f112, %f652, %f1246;
	fma.rn.f32 	%f1248, %f115, %f655, %f1247;
	fma.rn.f32 	%f1249, %f119, %f657, %f1248;
	fma.rn.f32 	%f1250, %f122, %f660, %f1249;
	fma.rn.f32 	%f1251, %f126, %f662, %f1250;
	fma.rn.f32 	%f1252, %f129, %f665, %f1251;
	fma.rn.f32 	%f1253, %f133, %f667, %f1252;
	fma.rn.f32 	%f1254, %f136, %f670, %f1253;
	fma.rn.f32 	%f1255, %f140, %f672, %f1254;
	fma.rn.f32 	%f1256, %f143, %f675, %f1255;
	fma.rn.f32 	%f1257, %f147, %f677, %f1256;
	fma.rn.f32 	%f1258, %f150, %f680, %f1257;
	fma.rn.f32 	%f1259, %f154, %f682, %f1258;
	fma.rn.f32 	%f1260, %f157, %f685, %f1259;
	fma.rn.f32 	%f1261, %f161, %f687, %f1260;
	fma.rn.f32 	%f1262, %f164, %f690, %f1261;
	fma.rn.f32 	%f1263, %f168, %f692, %f1262;
	fma.rn.f32 	%f1264, %f171, %f695, %f1263;
	fma.rn.f32 	%f1265, %f175, %f697, %f1264;
	fma.rn.f32 	%f1266, %f178, %f700, %f1265;
	fma.rn.f32 	%f1267, %f182, %f702, %f1266;
	fma.rn.f32 	%f1268, %f185, %f705, %f1267;
	fma.rn.f32 	%f1269, %f189, %f707, %f1268;
	fma.rn.f32 	%f1270, %f192, %f710, %f1269;
	fma.rn.f32 	%f1271, %f196, %f712, %f1270;
	fma.rn.f32 	%f1272, %f199, %f715, %f1271;
	fma.rn.f32 	%f1273, %f203, %f717, %f1272;
	fma.rn.f32 	%f1274, %f206, %f720, %f1273;
	fma.rn.f32 	%f1275, %f210, %f722, %f1274;
	fma.rn.f32 	%f1276, %f213, %f725, %f1275;
	fma.rn.f32 	%f1277, %f217, %f727, %f1276;
	fma.rn.f32 	%f1278, %f220, %f730, %f1277;
	fma.rn.f32 	%f1279, %f224, %f732, %f1278;
	fma.rn.f32 	%f1280, %f227, %f735, %f1279;
	fma.rn.f32 	%f1281, %f231, %f737, %f1280;
	fma.rn.f32 	%f1282, %f234, %f740, %f1281;
	fma.rn.f32 	%f1283, %f238, %f742, %f1282;
	fma.rn.f32 	%f1284, %f241, %f745, %f1283;
	fma.rn.f32 	%f1285, %f245, %f747, %f1284;
	fma.rn.f32 	%f1286, %f248, %f750, %f1285;
	fma.rn.f32 	%f1287, %f252, %f752, %f1286;
	fma.rn.f32 	%f1288, %f255, %f755, %f1287;
	fma.rn.f32 	%f1289, %f259, %f757, %f1288;
	fma.rn.f32 	%f1290, %f262, %f760, %f1289;
	fma.rn.f32 	%f1291, %f266, %f762, %f1290;
	fma.rn.f32 	%f1292, %f269, %f765, %f1291;
	fma.rn.f32 	%f1293, %f273, %f767, %f1292;
	fma.rn.f32 	%f1294, %f276, %f770, %f1293;
	fma.rn.f32 	%f1295, %f280, %f772, %f1294;
	fma.rn.f32 	%f1296, %f283, %f775, %f1295;
	fma.rn.f32 	%f1297, %f287, %f777, %f1296;
	fma.rn.f32 	%f1298, %f290, %f780, %f1297;
	fma.rn.f32 	%f1299, %f294, %f782, %f1298;
	fma.rn.f32 	%f1300, %f297, %f785, %f1299;
	fma.rn.f32 	%f1301, %f301, %f787, %f1300;
	fma.rn.f32 	%f1302, %f304, %f790, %f1301;
	fma.rn.f32 	%f1303, %f308, %f792, %f1302;
	fma.rn.f32 	%f1304, %f311, %f795, %f1303;
	fma.rn.f32 	%f1305, %f315, %f797, %f1304;
	fma.rn.f32 	%f1306, %f318, %f800, %f1305;
	fma.rn.f32 	%f1307, %f322, %f802, %f1306;
	fma.rn.f32 	%f1308, %f325, %f805, %f1307;
	fma.rn.f32 	%f1309, %f329, %f807, %f1308;
	fma.rn.f32 	%f1310, %f332, %f810, %f1309;
	fma.rn.f32 	%f1311, %f336, %f812, %f1310;
	fma.rn.f32 	%f1312, %f339, %f815, %f1311;
	fma.rn.f32 	%f1313, %f343, %f817, %f1312;
	fma.rn.f32 	%f1314, %f346, %f820, %f1313;
	fma.rn.f32 	%f1315, %f350, %f822, %f1314;
	fma.rn.f32 	%f1316, %f353, %f825, %f1315;
	fma.rn.f32 	%f1317, %f357, %f827, %f1316;
	fma.rn.f32 	%f1318, %f360, %f830, %f1317;
	fma.rn.f32 	%f1319, %f364, %f832, %f1318;
	fma.rn.f32 	%f1320, %f367, %f835, %f1319;
	fma.rn.f32 	%f1321, %f371, %f837, %f1320;
	fma.rn.f32 	%f1322, %f374, %f840, %f1321;
	fma.rn.f32 	%f1323, %f378, %f842, %f1322;
	fma.rn.f32 	%f1324, %f381, %f845, %f1323;
	fma.rn.f32 	%f1325, %f385, %f847, %f1324;
	fma.rn.f32 	%f1326, %f388, %f850, %f1325;
	fma.rn.f32 	%f1327, %f392, %f852, %f1326;
	fma.rn.f32 	%f1328, %f395, %f855, %f1327;
	fma.rn.f32 	%f1329, %f399, %f857, %f1328;
	fma.rn.f32 	%f1330, %f402, %f860, %f1329;
	fma.rn.f32 	%f1331, %f406, %f862, %f1330;
	fma.rn.f32 	%f1332, %f409, %f865, %f1331;
	fma.rn.f32 	%f1333, %f413, %f867, %f1332;
	fma.rn.f32 	%f1334, %f416, %f870, %f1333;
	fma.rn.f32 	%f1335, %f420, %f872, %f1334;
	fma.rn.f32 	%f1336, %f423, %f875, %f1335;
	fma.rn.f32 	%f1337, %f427, %f877, %f1336;
	fma.rn.f32 	%f1338, %f430, %f880, %f1337;
	fma.rn.f32 	%f1339, %f434, %f882, %f1338;
	fma.rn.f32 	%f1340, %f437, %f885, %f1339;
	fma.rn.f32 	%f1341, %f441, %f887, %f1340;
	fma.rn.f32 	%f1342, %f444, %f890, %f1341;
	fma.rn.f32 	%f1343, %f448, %f892, %f1342;
	fma.rn.f32 	%f1344, %f451, %f895, %f1343;
	fma.rn.f32 	%f1345, %f455, %f897, %f1344;
	fma.rn.f32 	%f1346, %f458, %f900, %f1345;
	fma.rn.f32 	%f1347, %f462, %f902, %f1346;
	fma.rn.f32 	%f1348, %f465, %f905, %f1347;
	fma.rn.f32 	%f1349, %f469, %f907, %f1348;
	fma.rn.f32 	%f1350, %f472, %f910, %f1349;
	fma.rn.f32 	%f1351, %f476, %f912, %f1350;
	fma.rn.f32 	%f1352, %f479, %f915, %f1351;
	fma.rn.f32 	%f1353, %f483, %f917, %f1352;
	fma.rn.f32 	%f1354, %f486, %f920, %f1353;
	fma.rn.f32 	%f1355, %f490, %f922, %f1354;
	fma.rn.f32 	%f1356, %f493, %f925, %f1355;
	fma.rn.f32 	%f1357, %f497, %f927, %f1356;
	fma.rn.f32 	%f1358, %f500, %f930, %f1357;
	fma.rn.f32 	%f1359, %f504, %f932, %f1358;
	fma.rn.f32 	%f1360, %f507, %f935, %f1359;
	fma.rn.f32 	%f1361, %f511, %f937, %f1360;
	fma.rn.f32 	%f1362, %f514, %f940, %f1361;
	fma.rn.f32 	%f1363, %f518, %f942, %f1362;
	fma.rn.f32 	%f1364, %f521, %f945, %f1363;
	fma.rn.f32 	%f1365, %f525, %f947, %f1364;
	fma.rn.f32 	%f1366, %f528, %f950, %f1365;
	fma.rn.f32 	%f1367, %f532, %f952, %f1366;
	fma.rn.f32 	%f1368, %f535, %f955, %f1367;
	fma.rn.f32 	%f1369, %f539, %f957, %f1368;
	fma.rn.f32 	%f1370, %f542, %f960, %f1369;
	fma.rn.f32 	%f1371, %f546, %f962, %f1370;
	fma.rn.f32 	%f1372, %f549, %f965, %f1371;
	fma.rn.f32 	%f1373, %f553, %f967, %f1372;
	fma.rn.f32 	%f1374, %f556, %f970, %f1373;
	fma.rn.f32 	%f1375, %f560, %f972, %f1374;
	fma.rn.f32 	%f1376, %f563, %f975, %f1375;
	fma.rn.f32 	%f1377, %f567, %f977, %f1376;
	fma.rn.f32 	%f1378, %f570, %f980, %f1377;
	fma.rn.f32 	%f1379, %f574, %f982, %f1378;
	fma.rn.f32 	%f1380, %f577, %f985, %f1379;
	fma.rn.f32 	%f1381, %f581, %f987, %f1380;
	fma.rn.f32 	%f1382, %f584, %f990, %f1381;
	fma.rn.f32 	%f1383, %f588, %f992, %f1382;
	fma.rn.f32 	%f1384, %f591, %f995, %f1383;
	fma.rn.f32 	%f1385, %f595, %f997, %f1384;
	fma.rn.f32 	%f1386, %f598, %f1000, %f1385;
	fma.rn.f32 	%f1387, %f602, %f1002, %f1386;
	fma.rn.f32 	%f1388, %f605, %f1005, %f1387;
	fma.rn.f32 	%f1389, %f609, %f1007, %f1388;
	fma.rn.f32 	%f1390, %f612, %f1010, %f1389;
	fma.rn.f32 	%f1391, %f616, %f1012, %f1390;
	fma.rn.f32 	%f1392, %f619, %f1015, %f1391;
	fma.rn.f32 	%f1393, %f623, %f1017, %f1392;
	fma.rn.f32 	%f1394, %f626, %f1020, %f1393;
	fma.rn.f32 	%f1395, %f630, %f1022, %f1394;
	fma.rn.f32 	%f1396, %f633, %f1025, %f1395;
	fma.rn.f32 	%f1397, %f637, %f1027, %f1396;
	fma.rn.f32 	%f1398, %f1217, %f1030, %f1397;
	fma.rn.f32 	%f1399, %f1219, %f1032, %f1398;
	fma.rn.f32 	%f1400, %f1221, %f1035, %f1399;
	fma.rn.f32 	%f1401, %f1223, %f1037, %f1400;
	fma.rn.f32 	%f1402, %f1225, %f1040, %f1401;
	fma.rn.f32 	%f1403, %f1227, %f1042, %f1402;
	fma.rn.f32 	%f1404, %f1229, %f1045, %f1403;
	fma.rn.f32 	%f1405, %f1231, %f1047, %f1404;
	fma.rn.f32 	%f1406, %f1233, %f1050, %f1405;
	fma.rn.f32 	%f1407, %f1235, %f1052, %f1406;
	fma.rn.f32 	%f1408, %f1237, %f1055, %f1407;
	fma.rn.f32 	%f1409, %f1239, %f1057, %f1408;
	fma.rn.f32 	%f2642, %f1241, %f1060, %f1409;
	fma.rn.f32 	%f1410, %f140, %f50, %f2641;
	fma.rn.f32 	%f1411, %f143, %f54, %f1410;
	fma.rn.f32 	%f1412, %f147, %f57, %f1411;
	fma.rn.f32 	%f1413, %f150, %f61, %f1412;
	fma.rn.f32 	%f1414, %f154, %f64, %f1413;
	fma.rn.f32 	%f1415, %f157, %f68, %f1414;
	fma.rn.f32 	%f1416, %f161, %f71, %f1415;
	fma.rn.f32 	%f1417, %f164, %f75, %f1416;
	fma.rn.f32 	%f1418, %f168, %f78, %f1417;
	fma.rn.f32 	%f1419, %f171, %f82, %f1418;
	fma.rn.f32 	%f1420, %f175, %f85, %f1419;
	fma.rn.f32 	%f1421, %f178, %f89, %f1420;
	fma.rn.f32 	%f1422, %f182, %f92, %f1421;
	fma.rn.f32 	%f1423, %f185, %f96, %f1422;
	fma.rn.f32 	%f1424, %f189, %f99, %f1423;
	fma.rn.f32 	%f1425, %f192, %f103, %f1424;
	fma.rn.f32 	%f1426, %f196, %f106, %f1425;
	fma.rn.f32 	%f1427, %f199, %f110, %f1426;
	fma.rn.f32 	%f1428, %f203, %f113, %f1427;
	fma.rn.f32 	%f1429, %f206, %f117, %f1428;
	fma.rn.f32 	%f1430, %f210, %f120, %f1429;
	fma.rn.f32 	%f1431, %f213, %f124, %f1430;
	fma.rn.f32 	%f1432, %f217, %f127, %f1431;
	fma.rn.f32 	%f1433, %f220, %f131, %f1432;
	fma.rn.f32 	%f1434, %f224, %f134, %f1433;
	fma.rn.f32 	%f1435, %f227, %f138, %f1434;
	fma.rn.f32 	%f1436, %f231, %f141, %f1435;
	fma.rn.f32 	%f1437, %f234, %f145, %f1436;
	fma.rn.f32 	%f1438, %f238, %f148, %f1437;
	fma.rn.f32 	%f1439, %f241, %f152, %f1438;
	fma.rn.f32 	%f1440, %f245, %f155, %f1439;
	fma.rn.f32 	%f1441, %f248, %f159, %f1440;
	fma.rn.f32 	%f1442, %f252, %f162, %f1441;
	fma.rn.f32 	%f1443, %f255, %f166, %f1442;
	fma.rn.f32 	%f1444, %f259, %f169, %f1443;
	fma.rn.f32 	%f1445, %f262, %f173, %f1444;
	fma.rn.f32 	%f1446, %f266, %f176, %f1445;
	fma.rn.f32 	%f1447, %f269, %f180, %f1446;
	fma.rn.f32 	%f1448, %f273, %f183, %f1447;
	fma.rn.f32 	%f1449, %f276, %f187, %f1448;
	fma.rn.f32 	%f1450, %f280, %f190, %f1449;
	fma.rn.f32 	%f1451, %f283, %f194, %f1450;
	fma.rn.f32 	%f1452, %f287, %f197, %f1451;
	fma.rn.f32 	%f1453, %f290, %f201, %f1452;
	fma.rn.f32 	%f1454, %f294, %f204, %f1453;
	fma.rn.f32 	%f1455, %f297, %f208, %f1454;
	fma.rn.f32 	%f1456, %f301, %f211, %f1455;
	fma.rn.f32 	%f1457, %f304, %f215, %f1456;
	fma.rn.f32 	%f1458, %f308, %f218, %f1457;
	fma.rn.f32 	%f1459, %f311, %f222, %f1458;
	fma.rn.f32 	%f1460, %f315, %f225, %f1459;
	fma.rn.f32 	%f1461, %f318, %f229, %f1460;
	fma.rn.f32 	%f1462, %f322, %f232, %f1461;
	fma.rn.f32 	%f1463, %f325, %f236, %f1462;
	fma.rn.f32 	%f1464, %f329, %f239, %f1463;
	fma.rn.f32 	%f1465, %f332, %f243, %f1464;
	fma.rn.f32 	%f1466, %f336, %f246, %f1465;
	fma.rn.f32 	%f1467, %f339, %f250, %f1466;
	fma.rn.f32 	%f1468, %f343, %f253, %f1467;
	fma.rn.f32 	%f1469, %f346, %f257, %f1468;
	fma.rn.f32 	%f1470, %f350, %f260, %f1469;
	fma.rn.f32 	%f1471, %f353, %f264, %f1470;
	fma.rn.f32 	%f1472, %f357, %f267, %f1471;
	fma.rn.f32 	%f1473, %f360, %f271, %f1472;
	fma.rn.f32 	%f1474, %f364, %f274, %f1473;
	fma.rn.f32 	%f1475, %f367, %f278, %f1474;
	fma.rn.f32 	%f1476, %f371, %f281, %f1475;
	fma.rn.f32 	%f1477, %f374, %f285, %f1476;
	fma.rn.f32 	%f1478, %f378, %f288, %f1477;
	fma.rn.f32 	%f1479, %f381, %f292, %f1478;
	fma.rn.f32 	%f1480, %f385, %f295, %f1479;
	fma.rn.f32 	%f1481, %f388, %f299, %f1480;
	fma.rn.f32 	%f1482, %f392, %f302, %f1481;
	fma.rn.f32 	%f1483, %f395, %f306, %f1482;
	fma.rn.f32 	%f1484, %f399, %f309, %f1483;
	fma.rn.f32 	%f1485, %f402, %f313, %f1484;
	fma.rn.f32 	%f1486, %f406, %f316, %f1485;
	fma.rn.f32 	%f1487, %f409, %f320, %f1486;
	fma.rn.f32 	%f1488, %f413, %f323, %f1487;
	fma.rn.f32 	%f1489, %f416, %f327, %f1488;
	fma.rn.f32 	%f1490, %f420, %f330, %f1489;
	fma.rn.f32 	%f1491, %f423, %f334, %f1490;
	fma.rn.f32 	%f1492, %f427, %f337, %f1491;
	fma.rn.f32 	%f1493, %f430, %f341, %f1492;
	fma.rn.f32 	%f1494, %f434, %f344, %f1493;
	fma.rn.f32 	%f1495, %f437, %f348, %f1494;
	fma.rn.f32 	%f1496, %f441, %f351, %f1495;
	fma.rn.f32 	%f1497, %f444, %f355, %f1496;
	fma.rn.f32 	%f1498, %f448, %f358, %f1497;
	fma.rn.f32 	%f1499, %f451, %f362, %f1498;
	fma.rn.f32 	%f1500, %f455, %f365, %f1499;
	fma.rn.f32 	%f1501, %f458, %f369, %f1500;
	fma.rn.f32 	%f1502, %f462, %f372, %f1501;
	fma.rn.f32 	%f1503, %f465, %f376, %f1502;
	fma.rn.f32 	%f1504, %f469, %f379, %f1503;
	fma.rn.f32 	%f1505, %f472, %f383, %f1504;
	fma.rn.f32 	%f1506, %f476, %f386, %f1505;
	fma.rn.f32 	%f1507, %f479, %f390, %f1506;
	fma.rn.f32 	%f1508, %f483, %f393, %f1507;
	fma.rn.f32 	%f1509, %f486, %f397, %f1508;
	fma.rn.f32 	%f1510, %f490, %f400, %f1509;
	fma.rn.f32 	%f1511, %f493, %f404, %f1510;
	fma.rn.f32 	%f1512, %f497, %f407, %f1511;
	fma.rn.f32 	%f1513, %f500, %f411, %f1512;
	fma.rn.f32 	%f1514, %f504, %f414, %f1513;
	fma.rn.f32 	%f1515, %f507, %f418, %f1514;
	fma.rn.f32 	%f1516, %f511, %f421, %f1515;
	fma.rn.f32 	%f1517, %f514, %f425, %f1516;
	fma.rn.f32 	%f1518, %f518, %f428, %f1517;
	fma.rn.f32 	%f1519, %f521, %f432, %f1518;
	fma.rn.f32 	%f1520, %f525, %f435, %f1519;
	fma.rn.f32 	%f1521, %f528, %f439, %f1520;
	fma.rn.f32 	%f1522, %f532, %f442, %f1521;
	fma.rn.f32 	%f1523, %f535, %f446, %f1522;
	fma.rn.f32 	%f1524, %f539, %f449, %f1523;
	fma.rn.f32 	%f1525, %f542, %f453, %f1524;
	fma.rn.f32 	%f1526, %f546, %f456, %f1525;
	fma.rn.f32 	%f1527, %f549, %f460, %f1526;
	fma.rn.f32 	%f1528, %f553, %f463, %f1527;
	fma.rn.f32 	%f1529, %f556, %f467, %f1528;
	fma.rn.f32 	%f1530, %f560, %f470, %f1529;
	fma.rn.f32 	%f1531, %f563, %f474, %f1530;
	fma.rn.f32 	%f1532, %f567, %f477, %f1531;
	fma.rn.f32 	%f1533, %f570, %f481, %f1532;
	fma.rn.f32 	%f1534, %f574, %f484, %f1533;
	fma.rn.f32 	%f1535, %f577, %f488, %f1534;
	fma.rn.f32 	%f1536, %f581, %f491, %f1535;
	fma.rn.f32 	%f1537, %f584, %f495, %f1536;
	fma.rn.f32 	%f1538, %f588, %f498, %f1537;
	fma.rn.f32 	%f1539, %f591, %f502, %f1538;
	fma.rn.f32 	%f1540, %f595, %f505, %f1539;
	fma.rn.f32 	%f1541, %f598, %f509, %f1540;
	fma.rn.f32 	%f1542, %f602, %f512, %f1541;
	fma.rn.f32 	%f1543, %f605, %f516, %f1542;
	fma.rn.f32 	%f1544, %f609, %f519, %f1543;
	fma.rn.f32 	%f1545, %f612, %f523, %f1544;
	fma.rn.f32 	%f1546, %f616, %f526, %f1545;
	fma.rn.f32 	%f1547, %f619, %f530, %f1546;
	fma.rn.f32 	%f1548, %f623, %f533, %f1547;
	fma.rn.f32 	%f1549, %f626, %f537, %f1548;
	fma.rn.f32 	%f1550, %f630, %f540, %f1549;
	fma.rn.f32 	%f1551, %f633, %f544, %f1550;
	fma.rn.f32 	%f1552, %f637, %f547, %f1551;
	fma.rn.f32 	%f1553, %f1217, %f551, %f1552;
	fma.rn.f32 	%f1554, %f1219, %f554, %f1553;
	fma.rn.f32 	%f1555, %f1221, %f558, %f1554;
	fma.rn.f32 	%f1556, %f1223, %f561, %f1555;
	fma.rn.f32 	%f1557, %f1225, %f565, %f1556;
	fma.rn.f32 	%f1558, %f1227, %f568, %f1557;
	fma.rn.f32 	%f1559, %f1229, %f572, %f1558;
	fma.rn.f32 	%f1560, %f1231, %f575, %f1559;
	fma.rn.f32 	%f1561, %f1233, %f579, %f1560;
	fma.rn.f32 	%f1562, %f1235, %f582, %f1561;
	fma.rn.f32 	%f1563, %f1237, %f586, %f1562;
	fma.rn.f32 	%f1564, %f1239, %f589, %f1563;
	fma.rn.f32 	%f1565, %f1241, %f593, %f1564;
	ld.shared.f32 	%f1566, [%r63+2464];
	fma.rn.f32 	%f1567, %f1566, %f596, %f1565;
	ld.shared.f32 	%f1568, [%r63+2468];
	fma.rn.f32 	%f1569, %f1568, %f600, %f1567;
	ld.shared.f32 	%f1570, [%r63+2472];
	fma.rn.f32 	%f1571, %f1570, %f603, %f1569;
	ld.shared.f32 	%f1572, [%r63+2476];
	fma.rn.f32 	%f1573, %f1572, %f607, %f1571;
	ld.shared.f32 	%f1574, [%r63+2480];
	fma.rn.f32 	%f1575, %f1574, %f610, %f1573;
	ld.shared.f32 	%f1576, [%r63+2484];
	fma.rn.f32 	%f1577, %f1576, %f614, %f1575;
	ld.shared.f32 	%f1578, [%r63+2488];
	fma.rn.f32 	%f1579, %f1578, %f617, %f1577;
	ld.shared.f32 	%f1580, [%r63+2492];
	fma.rn.f32 	%f1581, %f1580, %f621, %f1579;
	ld.shared.f32 	%f1582, [%r63+2496];
	fma.rn.f32 	%f1583, %f1582, %f624, %f1581;
	ld.shared.f32 	%f1584, [%r63+2500];
	fma.rn.f32 	%f1585, %f1584, %f628, %f1583;
	ld.shared.f32 	%f1586, [%r63+2504];
	fma.rn.f32 	%f1587, %f1586, %f631, %f1585;
	ld.shared.f32 	%f1588, [%r63+2508];
	fma.rn.f32 	%f1589, %f1588, %f635, %f1587;
	ld.shared.f32 	%f1590, [%r63+2512];
	fma.rn.f32 	%f2641, %f1590, %f638, %f1589;
	fma.rn.f32 	%f1591, %f140, %f640, %f2640;
	fma.rn.f32 	%f1592, %f143, %f642, %f1591;
	fma.rn.f32 	%f1593, %f147, %f645, %f1592;
	fma.rn.f32 	%f1594, %f150, %f647, %f1593;
	fma.rn.f32 	%f1595, %f154, %f650, %f1594;
	fma.rn.f32 	%f1596, %f157, %f652, %f1595;
	fma.rn.f32 	%f1597, %f161, %f655, %f1596;
	fma.rn.f32 	%f1598, %f164, %f657, %f1597;
	fma.rn.f32 	%f1599, %f168, %f660, %f1598;
	fma.rn.f32 	%f1600, %f171, %f662, %f1599;
	fma.rn.f32 	%f1601, %f175, %f665, %f1600;
	fma.rn.f32 	%f1602, %f178, %f667, %f1601;
	fma.rn.f32 	%f1603, %f182, %f670, %f1602;
	fma.rn.f32 	%f1604, %f185, %f672, %f1603;
	fma.rn.f32 	%f1605, %f189, %f675, %f1604;
	fma.rn.f32 	%f1606, %f192, %f677, %f1605;
	fma.rn.f32 	%f1607, %f196, %f680, %f1606;
	fma.rn.f32 	%f1608, %f199, %f682, %f1607;
	fma.rn.f32 	%f1609, %f203, %f685, %f1608;
	fma.rn.f32 	%f1610, %f206, %f687, %f1609;
	fma.rn.f32 	%f1611, %f210, %f690, %f1610;
	fma.rn.f32 	%f1612, %f213, %f692, %f1611;
	fma.rn.f32 	%f1613, %f217, %f695, %f1612;
	fma.rn.f32 	%f1614, %f220, %f697, %f1613;
	fma.rn.f32 	%f1615, %f224, %f700, %f1614;
	fma.rn.f32 	%f1616, %f227, %f702, %f1615;
	fma.rn.f32 	%f1617, %f231, %f705, %f1616;
	fma.rn.f32 	%f1618, %f234, %f707, %f1617;
	fma.rn.f32 	%f1619, %f238, %f710, %f1618;
	fma.rn.f32 	%f1620, %f241, %f712, %f1619;
	fma.rn.f32 	%f1621, %f245, %f715, %f1620;
	fma.rn.f32 	%f1622, %f248, %f717, %f1621;
	fma.rn.f32 	%f1623, %f252, %f720, %f1622;
	fma.rn.f32 	%f1624, %f255, %f722, %f1623;
	fma.rn.f32 	%f1625, %f259, %f725, %f1624;
	fma.rn.f32 	%f1626, %f262, %f727, %f1625;
	fma.rn.f32 	%f1627, %f266, %f730, %f1626;
	fma.rn.f32 	%f1628, %f269, %f732, %f1627;
	fma.rn.f32 	%f1629, %f273, %f735, %f1628;
	fma.rn.f32 	%f1630, %f276, %f737, %f1629;
	fma.rn.f32 	%f1631, %f280, %f740, %f1630;
	fma.rn.f32 	%f1632, %f283, %f742, %f1631;
	fma.rn.f32 	%f1633, %f287, %f745, %f1632;
	fma.rn.f32 	%f1634, %f290, %f747, %f1633;
	fma.rn.f32 	%f1635, %f294, %f750, %f1634;
	fma.rn.f32 	%f1636, %f297, %f752, %f1635;
	fma.rn.f32 	%f1637, %f301, %f755, %f1636;
	fma.rn.f32 	%f1638, %f304, %f757, %f1637;
	fma.rn.f32 	%f1639, %f308, %f760, %f1638;
	fma.rn.f32 	%f1640, %f311, %f762, %f1639;
	fma.rn.f32 	%f1641, %f315, %f765, %f1640;
	fma.rn.f32 	%f1642, %f318, %f767, %f1641;
	fma.rn.f32 	%f1643, %f322, %f770, %f1642;
	fma.rn.f32 	%f1644, %f325, %f772, %f1643;
	fma.rn.f32 	%f1645, %f329, %f775, %f1644;
	fma.rn.f32 	%f1646, %f332, %f777, %f1645;
	fma.rn.f32 	%f1647, %f336, %f780, %f1646;
	fma.rn.f32 	%f1648, %f339, %f782, %f1647;
	fma.rn.f32 	%f1649, %f343, %f785, %f1648;
	fma.rn.f32 	%f1650, %f346, %f787, %f1649;
	fma.rn.f32 	%f1651, %f350, %f790, %f1650;
	fma.rn.f32 	%f1652, %f353, %f792, %f1651;
	fma.rn.f32 	%f1653, %f357, %f795, %f1652;
	fma.rn.f32 	%f1654, %f360, %f797, %f1653;
	fma.rn.f32 	%f1655, %f364, %f800, %f1654;
	fma.rn.f32 	%f1656, %f367, %f802, %f1655;
	fma.rn.f32 	%f1657, %f371, %f805, %f1656;
	fma.rn.f32 	%f1658, %f374, %f807, %f1657;
	fma.rn.f32 	%f1659, %f378, %f810, %f1658;
	fma.rn.f32 	%f1660, %f381, %f812, %f1659;
	fma.rn.f32 	%f1661, %f385, %f815, %f1660;
	fma.rn.f32 	%f1662, %f388, %f817, %f1661;
	fma.rn.f32 	%f1663, %f392, %f820, %f1662;
	fma.rn.f32 	%f1664, %f395, %f822, %f1663;
	fma.rn.f32 	%f1665, %f399, %f825, %f1664;
	fma.rn.f32 	%f1666, %f402, %f827, %f1665;
	fma.rn.f32 	%f1667, %f406, %f830, %f1666;
	fma.rn.f32 	%f1668, %f409, %f832, %f1667;
	fma.rn.f32 	%f1669, %f413, %f835, %f1668;
	fma.rn.f32 	%f1670, %f416, %f837, %f1669;
	fma.rn.f32 	%f1671, %f420, %f840, %f1670;
	fma.rn.f32 	%f1672, %f423, %f842, %f1671;
	fma.rn.f32 	%f1673, %f427, %f845, %f1672;
	fma.rn.f32 	%f1674, %f430, %f847, %f1673;
	fma.rn.f32 	%f1675, %f434, %f850, %f1674;
	fma.rn.f32 	%f1676, %f437, %f852, %f1675;
	fma.rn.f32 	%f1677, %f441, %f855, %f1676;
	fma.rn.f32 	%f1678, %f444, %f857, %f1677;
	fma.rn.f32 	%f1679, %f448, %f860, %f1678;
	fma.rn.f32 	%f1680, %f451, %f862, %f1679;
	fma.rn.f32 	%f1681, %f455, %f865, %f1680;
	fma.rn.f32 	%f1682, %f458, %f867, %f1681;
	fma.rn.f32 	%f1683, %f462, %f870, %f1682;
	fma.rn.f32 	%f1684, %f465, %f872, %f1683;
	fma.rn.f32 	%f1685, %f469, %f875, %f1684;
	fma.rn.f32 	%f1686, %f472, %f877, %f1685;
	fma.rn.f32 	%f1687, %f476, %f880, %f1686;
	fma.rn.f32 	%f1688, %f479, %f882, %f1687;
	fma.rn.f32 	%f1689, %f483, %f885, %f1688;
	fma.rn.f32 	%f1690, %f486, %f887, %f1689;
	fma.rn.f32 	%f1691, %f490, %f890, %f1690;
	fma.rn.f32 	%f1692, %f493, %f892, %f1691;
	fma.rn.f32 	%f1693, %f497, %f895, %f1692;
	fma.rn.f32 	%f1694, %f500, %f897, %f1693;
	fma.rn.f32 	%f1695, %f504, %f900, %f1694;
	fma.rn.f32 	%f1696, %f507, %f902, %f1695;
	fma.rn.f32 	%f1697, %f511, %f905, %f1696;
	fma.rn.f32 	%f1698, %f514, %f907, %f1697;
	fma.rn.f32 	%f1699, %f518, %f910, %f1698;
	fma.rn.f32 	%f1700, %f521, %f912, %f1699;
	fma.rn.f32 	%f1701, %f525, %f915, %f1700;
	fma.rn.f32 	%f1702, %f528, %f917, %f1701;
	fma.rn.f32 	%f1703, %f532, %f920, %f1702;
	fma.rn.f32 	%f1704, %f535, %f922, %f1703;
	fma.rn.f32 	%f1705, %f539, %f925, %f1704;
	fma.rn.f32 	%f1706, %f542, %f927, %f1705;
	fma.rn.f32 	%f1707, %f546, %f930, %f1706;
	fma.rn.f32 	%f1708, %f549, %f932, %f1707;
	fma.rn.f32 	%f1709, %f553, %f935, %f1708;
	fma.rn.f32 	%f1710, %f556, %f937, %f1709;
	fma.rn.f32 	%f1711, %f560, %f940, %f1710;
	fma.rn.f32 	%f1712, %f563, %f942, %f1711;
	fma.rn.f32 	%f1713, %f567, %f945, %f1712;
	fma.rn.f32 	%f1714, %f570, %f947, %f1713;
	fma.rn.f32 	%f1715, %f574, %f950, %f1714;
	fma.rn.f32 	%f1716, %f577, %f952, %f1715;
	fma.rn.f32 	%f1717, %f581, %f955, %f1716;
	fma.rn.f32 	%f1718, %f584, %f957, %f1717;
	fma.rn.f32 	%f1719, %f588, %f960, %f1718;
	fma.rn.f32 	%f1720, %f591, %f962, %f1719;
	fma.rn.f32 	%f1721, %f595, %f965, %f1720;
	fma.rn.f32 	%f1722, %f598, %f967, %f1721;
	fma.rn.f32 	%f1723, %f602, %f970, %f1722;
	fma.rn.f32 	%f1724, %f605, %f972, %f1723;
	fma.rn.f32 	%f1725, %f609, %f975, %f1724;
	fma.rn.f32 	%f1726, %f612, %f977, %f1725;
	fma.rn.f32 	%f1727, %f616, %f980, %f1726;
	fma.rn.f32 	%f1728, %f619, %f982, %f1727;
	fma.rn.f32 	%f1729, %f623, %f985, %f1728;
	fma.rn.f32 	%f1730, %f626, %f987, %f1729;
	fma.rn.f32 	%f1731, %f630, %f990, %f1730;
	fma.rn.f32 	%f1732, %f633, %f992, %f1731;
	fma.rn.f32 	%f1733, %f637, %f995, %f1732;
	fma.rn.f32 	%f1734, %f1217, %f997, %f1733;
	fma.rn.f32 	%f1735, %f1219, %f1000, %f1734;
	fma.rn.f32 	%f1736, %f1221, %f1002, %f1735;
	fma.rn.f32 	%f1737, %f1223, %f1005, %f1736;
	fma.rn.f32 	%f1738, %f1225, %f1007, %f1737;
	fma.rn.f32 	%f1739, %f1227, %f1010, %f1738;
	fma.rn.f32 	%f1740, %f1229, %f1012, %f1739;
	fma.rn.f32 	%f1741, %f1231, %f1015, %f1740;
	fma.rn.f32 	%f1742, %f1233, %f1017, %f1741;
	fma.rn.f32 	%f1743, %f1235, %f1020, %f1742;
	fma.rn.f32 	%f1744, %f1237, %f1022, %f1743;
	fma.rn.f32 	%f1745, %f1239, %f1025, %f1744;
	fma.rn.f32 	%f1746, %f1241, %f1027, %f1745;
	fma.rn.f32 	%f1747, %f1566, %f1030, %f1746;
	fma.rn.f32 	%f1748, %f1568, %f1032, %f1747;
	fma.rn.f32 	%f1749, %f1570, %f1035, %f1748;
	fma.rn.f32 	%f1750, %f1572, %f1037, %f1749;
	fma.rn.f32 	%f1751, %f1574, %f1040, %f1750;
	fma.rn.f32 	%f1752, %f1576, %f1042, %f1751;
	fma.rn.f32 	%f1753, %f1578, %f1045, %f1752;
	fma.rn.f32 	%f1754, %f1580, %f1047, %f1753;
	fma.rn.f32 	%f1755, %f1582, %f1050, %f1754;
	fma.rn.f32 	%f1756, %f1584, %f1052, %f1755;
	fma.rn.f32 	%f1757, %f1586, %f1055, %f1756;
	fma.rn.f32 	%f1758, %f1588, %f1057, %f1757;
	fma.rn.f32 	%f2640, %f1590, %f1060, %f1758;
	fma.rn.f32 	%f1759, %f185, %f53, %f2639;
	{ .reg .b32 tmp; mov.b64 {tmp, %r353}, %rd13; }
	mov.b32 	%f1760, %r353;
	fma.rn.f32 	%f1761, %f189, %f1760, %f1759;
	fma.rn.f32 	%f1762, %f192, %f60, %f1761;
	{ .reg .b32 tmp; mov.b64 {tmp, %r354}, %rd14; }
	mov.b32 	%f1763, %r354;
	fma.rn.f32 	%f1764, %f196, %f1763, %f1762;
	fma.rn.f32 	%f1765, %f199, %f67, %f1764;
	{ .reg .b32 tmp; mov.b64 {tmp, %r355}, %rd15; }
	mov.b32 	%f1766, %r355;
	fma.rn.f32 	%f1767, %f203, %f1766, %f1765;
	fma.rn.f32 	%f1768, %f206, %f74, %f1767;
	{ .reg .b32 tmp; mov.b64 {tmp, %r356}, %rd16; }
	mov.b32 	%f1769, %r356;
	fma.rn.f32 	%f1770, %f210, %f1769, %f1768;
	fma.rn.f32 	%f1771, %f213, %f81, %f1770;
	{ .reg .b32 tmp; mov.b64 {tmp, %r357}, %rd17; }
	mov.b32 	%f1772, %r357;
	fma.rn.f32 	%f1773, %f217, %f1772, %f1771;
	fma.rn.f32 	%f1774, %f220, %f88, %f1773;
	{ .reg .b32 tmp; mov.b64 {tmp, %r358}, %rd18; }
	mov.b32 	%f1775, %r358;
	fma.rn.f32 	%f1776, %f224, %f1775, %f1774;
	fma.rn.f32 	%f1777, %f227, %f95, %f1776;
	{ .reg .b32 tmp; mov.b64 {tmp, %r359}, %rd19; }
	mov.b32 	%f1778, %r359;
	fma.rn.f32 	%f1779, %f231, %f1778, %f1777;
	fma.rn.f32 	%f1780, %f234, %f102, %f1779;
	{ .reg .b32 tmp; mov.b64 {tmp, %r360}, %rd20; }
	mov.b32 	%f1781, %r360;
	fma.rn.f32 	%f1782, %f238, %f1781, %f1780;
	fma.rn.f32 	%f1783, %f241, %f109, %f1782;
	{ .reg .b32 tmp; mov.b64 {tmp, %r361}, %rd21; }
	mov.b32 	%f1784, %r361;
	fma.rn.f32 	%f1785, %f245, %f1784, %f1783;
	fma.rn.f32 	%f1786, %f248, %f116, %f1785;
	{ .reg .b32 tmp; mov.b64 {tmp, %r362}, %rd22; }
	mov.b32 	%f1787, %r362;
	fma.rn.f32 	%f1788, %f252, %f1787, %f1786;
	fma.rn.f32 	%f1789, %f255, %f123, %f1788;
	{ .reg .b32 tmp; mov.b64 {tmp, %r363}, %rd23; }
	mov.b32 	%f1790, %r363;
	fma.rn.f32 	%f1791, %f259, %f1790, %f1789;
	fma.rn.f32 	%f1792, %f262, %f130, %f1791;
	{ .reg .b32 tmp; mov.b64 {tmp, %r364}, %rd24; }
	mov.b32 	%f1793, %r364;
	fma.rn.f32 	%f1794, %f266, %f1793, %f1792;
	fma.rn.f32 	%f1795, %f269, %f137, %f1794;
	{ .reg .b32 tmp; mov.b64 {tmp, %r365}, %rd25; }
	mov.b32 	%f1796, %r365;
	fma.rn.f32 	%f1797, %f273, %f1796, %f1795;
	fma.rn.f32 	%f1798, %f276, %f144, %f1797;
	{ .reg .b32 tmp; mov.b64 {tmp, %r366}, %rd26; }
	mov.b32 	%f1799, %r366;
	fma.rn.f32 	%f1800, %f280, %f1799, %f1798;
	fma.rn.f32 	%f1801, %f283, %f151, %f1800;
	{ .reg .b32 tmp; mov.b64 {tmp, %r367}, %rd27; }
	mov.b32 	%f1802, %r367;
	fma.rn.f32 	%f1803, %f287, %f1802, %f1801;
	fma.rn.f32 	%f1804, %f290, %f158, %f1803;
	{ .reg .b32 tmp; mov.b64 {tmp, %r368}, %rd28; }
	mov.b32 	%f1805, %r368;
	fma.rn.f32 	%f1806, %f294, %f1805, %f1804;
	fma.rn.f32 	%f1807, %f297, %f165, %f1806;
	{ .reg .b32 tmp; mov.b64 {tmp, %r369}, %rd29; }
	mov.b32 	%f1808, %r369;
	fma.rn.f32 	%f1809, %f301, %f1808, %f1807;
	fma.rn.f32 	%f1810, %f304, %f172, %f1809;
	{ .reg .b32 tmp; mov.b64 {tmp, %r370}, %rd30; }
	mov.b32 	%f1811, %r370;
	fma.rn.f32 	%f1812, %f308, %f1811, %f1810;
	fma.rn.f32 	%f1813, %f311, %f179, %f1812;
	{ .reg .b32 tmp; mov.b64 {tmp, %r371}, %rd31; }
	mov.b32 	%f1814, %r371;
	fma.rn.f32 	%f1815, %f315, %f1814, %f1813;
	fma.rn.f32 	%f1816, %f318, %f186, %f1815;
	{ .reg .b32 tmp; mov.b64 {tmp, %r372}, %rd32; }
	mov.b32 	%f1817, %r372;
	fma.rn.f32 	%f1818, %f322, %f1817, %f1816;
	fma.rn.f32 	%f1819, %f325, %f193, %f1818;
	{ .reg .b32 tmp; mov.b64 {tmp, %r373}, %rd33; }
	mov.b32 	%f1820, %r373;
	fma.rn.f32 	%f1821, %f329, %f1820, %f1819;
	fma.rn.f32 	%f1822, %f332, %f200, %f1821;
	{ .reg .b32 tmp; mov.b64 {tmp, %r374}, %rd34; }
	mov.b32 	%f1823, %r374;
	fma.rn.f32 	%f1824, %f336, %f1823, %f1822;
	fma.rn.f32 	%f1825, %f339, %f207, %f1824;
	{ .reg .b32 tmp; mov.b64 {tmp, %r375}, %rd35; }
	mov.b32 	%f1826, %r375;
	fma.rn.f32 	%f1827, %f343, %f1826, %f1825;
	fma.rn.f32 	%f1828, %f346, %f214, %f1827;
	{ .reg .b32 tmp; mov.b64 {tmp, %r376}, %rd36; }
	mov.b32 	%f1829, %r376;
	fma.rn.f32 	%f1830, %f350, %f1829, %f1828;
	fma.rn.f32 	%f1831, %f353, %f221, %f1830;
	{ .reg .b32 tmp; mov.b64 {tmp, %r377}, %rd37; }
	mov.b32 	%f1832, %r377;
	fma.rn.f32 	%f1833, %f357, %f1832, %f1831;
	fma.rn.f32 	%f1834, %f360, %f228, %f1833;
	{ .reg .b32 tmp; mov.b64 {tmp, %r378}, %rd38; }
	mov.b32 	%f1835, %r378;
	fma.rn.f32 	%f1836, %f364, %f1835, %f1834;
	fma.rn.f32 	%f1837, %f367, %f235, %f1836;
	{ .reg .b32 tmp; mov.b64 {tmp, %r379}, %rd39; }
	mov.b32 	%f1838, %r379;
	fma.rn.f32 	%f1839, %f371, %f1838, %f1837;
	fma.rn.f32 	%f1840, %f374, %f242, %f1839;
	{ .reg .b32 tmp; mov.b64 {tmp, %r380}, %rd40; }
	mov.b32 	%f1841, %r380;
	fma.rn.f32 	%f1842, %f378, %f1841, %f1840;
	fma.rn.f32 	%f1843, %f381, %f249, %f1842;
	{ .reg .b32 tmp; mov.b64 {tmp, %r381}, %rd41; }
	mov.b32 	%f1844, %r381;
	fma.rn.f32 	%f1845, %f385, %f1844, %f1843;
	fma.rn.f32 	%f1846, %f388, %f256, %f1845;
	{ .reg .b32 tmp; mov.b64 {tmp, %r382}, %rd42; }
	mov.b32 	%f1847, %r382;
	fma.rn.f32 	%f1848, %f392, %f1847, %f1846;
	fma.rn.f32 	%f1849, %f395, %f263, %f1848;
	{ .reg .b32 tmp; mov.b64 {tmp, %r383}, %rd43; }
	mov.b32 	%f1850, %r383;
	fma.rn.f32 	%f1851, %f399, %f1850, %f1849;
	fma.rn.f32 	%f1852, %f402, %f270, %f1851;
	{ .reg .b32 tmp; mov.b64 {tmp, %r384}, %rd44; }
	mov.b32 	%f1853, %r384;
	fma.rn.f32 	%f1854, %f406, %f1853, %f1852;
	fma.rn.f32 	%f1855, %f409, %f277, %f1854;
	{ .reg .b32 tmp; mov.b64 {tmp, %r385}, %rd45; }
	mov.b32 	%f1856, %r385;
	fma.rn.f32 	%f1857, %f413, %f1856, %f1855;
	fma.rn.f32 	%f1858, %f416, %f284, %f1857;
	{ .reg .b32 tmp; mov.b64 {tmp, %r386}, %rd46; }
	mov.b32 	%f1859, %r386;
	fma.rn.f32 	%f1860, %f420, %f1859, %f1858;
	fma.rn.f32 	%f1861, %f423, %f291, %f1860;
	{ .reg .b32 tmp; mov.b64 {tmp, %r387}, %rd47; }
	mov.b32 	%f1862, %r387;
	fma.rn.f32 	%f1863, %f427, %f1862, %f1861;
	fma.rn.f32 	%f1864, %f430, %f298, %f1863;
	{ .reg .b32 tmp; mov.b64 {tmp, %r388}, %rd48; }
	mov.b32 	%f1865, %r388;
	fma.rn.f32 	%f1866, %f434, %f1865, %f1864;
	fma.rn.f32 	%f1867, %f437, %f305, %f1866;
	{ .reg .b32 tmp; mov.b64 {tmp, %r389}, %rd49; }
	mov.b32 	%f1868, %r389;
	fma.rn.f32 	%f1869, %f441, %f1868, %f1867;
	fma.rn.f32 	%f1870, %f444, %f312, %f1869;
	{ .reg .b32 tmp; mov.b64 {tmp, %r390}, %rd50; }
	mov.b32 	%f1871, %r390;
	fma.rn.f32 	%f1872, %f448, %f1871, %f1870;
	fma.rn.f32 	%f1873, %f451, %f319, %f1872;
	{ .reg .b32 tmp; mov.b64 {tmp, %r391}, %rd51; }
	mov.b32 	%f1874, %r391;
	fma.rn.f32 	%f1875, %f455, %f1874, %f1873;
	fma.rn.f32 	%f1876, %f458, %f326, %f1875;
	{ .reg .b32 tmp; mov.b64 {tmp, %r392}, %rd52; }
	mov.b32 	%f1877, %r392;
	fma.rn.f32 	%f1878, %f462, %f1877, %f1876;
	fma.rn.f32 	%f1879, %f465, %f333, %f1878;
	{ .reg .b32 tmp; mov.b64 {tmp, %r393}, %rd53; }
	mov.b32 	%f1880, %r393;
	fma.rn.f32 	%f1881, %f469, %f1880, %f1879;
	fma.rn.f32 	%f1882, %f472, %f340, %f1881;
	{ .reg .b32 tmp; mov.b64 {tmp, %r394}, %rd54; }
	mov.b32 	%f1883, %r394;
	fma.rn.f32 	%f1884, %f476, %f1883, %f1882;
	fma.rn.f32 	%f1885, %f479, %f347, %f1884;
	{ .reg .b32 tmp; mov.b64 {tmp, %r395}, %rd55; }
	mov.b32 	%f1886, %r395;
	fma.rn.f32 	%f1887, %f483, %f1886, %f1885;
	fma.rn.f32 	%f1888, %f486, %f354, %f1887;
	{ .reg .b32 tmp; mov.b64 {tmp, %r396}, %rd56; }
	mov.b32 	%f1889, %r396;
	fma.rn.f32 	%f1890, %f490, %f1889, %f1888;
	fma.rn.f32 	%f1891, %f493, %f361, %f1890;
	{ .reg .b32 tmp; mov.b64 {tmp, %r397}, %rd57; }
	mov.b32 	%f1892, %r397;
	fma.rn.f32 	%f1893, %f497, %f1892, %f1891;
	fma.rn.f32 	%f1894, %f500, %f368, %f1893;
	{ .reg .b32 tmp; mov.b64 {tmp, %r398}, %rd58; }
	mov.b32 	%f1895, %r398;
	fma.rn.f32 	%f1896, %f504, %f1895, %f1894;
	fma.rn.f32 	%f1897, %f507, %f375, %f1896;
	{ .reg .b32 tmp; mov.b64 {tmp, %r399}, %rd59; }
	mov.b32 	%f1898, %r399;
	fma.rn.f32 	%f1899, %f511, %f1898, %f1897;
	fma.rn.f32 	%f1900, %f514, %f382, %f1899;
	{ .reg .b32 tmp; mov.b64 {tmp, %r400}, %rd60; }
	mov.b32 	%f1901, %r400;
	fma.rn.f32 	%f1902, %f518, %f1901, %f1900;
	fma.rn.f32 	%f1903, %f521, %f389, %f1902;
	{ .reg .b32 tmp; mov.b64 {tmp, %r401}, %rd61; }
	mov.b32 	%f1904, %r401;
	fma.rn.f32 	%f1905, %f525, %f1904, %f1903;
	fma.rn.f32 	%f1906, %f528, %f396, %f1905;
	{ .reg .b32 tmp; mov.b64 {tmp, %r402}, %rd62; }
	mov.b32 	%f1907, %r402;
	fma.rn.f32 	%f1908, %f532, %f1907, %f1906;
	fma.rn.f32 	%f1909, %f535, %f403, %f1908;
	{ .reg .b32 tmp; mov.b64 {tmp, %r403}, %rd63; }
	mov.b32 	%f1910, %r403;
	fma.rn.f32 	%f1911, %f539, %f1910, %f1909;
	fma.rn.f32 	%f1912, %f542, %f410, %f1911;
	{ .reg .b32 tmp; mov.b64 {tmp, %r404}, %rd64; }
	mov.b32 	%f1913, %r404;
	fma.rn.f32 	%f1914, %f546, %f1913, %f1912;
	fma.rn.f32 	%f1915, %f549, %f417, %f1914;
	{ .reg .b32 tmp; mov.b64 {tmp, %r405}, %rd65; }
	mov.b32 	%f1916, %r405;
	fma.rn.f32 	%f1917, %f553, %f1916, %f1915;
	fma.rn.f32 	%f1918, %f556, %f424, %f1917;
	{ .reg .b32 tmp; mov.b64 {tmp, %r406}, %rd66; }
	mov.b32 	%f1919, %r406;
	fma.rn.f32 	%f1920, %f560, %f1919, %f1918;
	fma.rn.f32 	%f1921, %f563, %f431, %f1920;
	{ .reg .b32 tmp; mov.b64 {tmp, %r407}, %rd67; }
	mov.b32 	%f1922, %r407;
	fma.rn.f32 	%f1923, %f567, %f1922, %f1921;
	fma.rn.f32 	%f1924, %f570, %f438, %f1923;
	{ .reg .b32 tmp; mov.b64 {tmp, %r408}, %rd68; }
	mov.b32 	%f1925, %r408;
	fma.rn.f32 	%f1926, %f574, %f1925, %f1924;
	fma.rn.f32 	%f1927, %f577, %f445, %f1926;
	{ .reg .b32 tmp; mov.b64 {tmp, %r409}, %rd69; }
	mov.b32 	%f1928, %r409;
	fma.rn.f32 	%f1929, %f581, %f1928, %f1927;
	fma.rn.f32 	%f1930, %f584, %f452, %f1929;
	{ .reg .b32 tmp; mov.b64 {tmp, %r410}, %rd70; }
	mov.b32 	%f1931, %r410;
	fma.rn.f32 	%f1932, %f588, %f1931, %f1930;
	fma.rn.f32 	%f1933, %f591, %f459, %f1932;
	{ .reg .b32 tmp; mov.b64 {tmp, %r411}, %rd71; }
	mov.b32 	%f1934, %r411;
	fma.rn.f32 	%f1935, %f595, %f1934, %f1933;
	fma.rn.f32 	%f1936, %f598, %f466, %f1935;
	fma.rn.f32 	%f1937, %f602, %f467, %f1936;
	fma.rn.f32 	%f1938, %f605, %f470, %f1937;
	fma.rn.f32 	%f1939, %f609, %f474, %f1938;
	fma.rn.f32 	%f1940, %f612, %f477, %f1939;
	fma.rn.f32 	%f1941, %f616, %f481, %f1940;
	fma.rn.f32 	%f1942, %f619, %f484, %f1941;
	fma.rn.f32 	%f1943, %f623, %f488, %f1942;
	fma.rn.f32 	%f1944, %f626, %f491, %f1943;
	fma.rn.f32 	%f1945, %f630, %f495, %f1944;
	fma.rn.f32 	%f1946, %f633, %f498, %f1945;
	fma.rn.f32 	%f1947, %f637, %f502, %f1946;
	fma.rn.f32 	%f1948, %f1217, %f505, %f1947;
	fma.rn.f32 	%f1949, %f1219, %f509, %f1948;
	fma.rn.f32 	%f1950, %f1221, %f512, %f1949;
	fma.rn.f32 	%f1951, %f1223, %f516, %f1950;
	fma.rn.f32 	%f1952, %f1225, %f519, %f1951;
	fma.rn.f32 	%f1953, %f1227, %f523, %f1952;
	fma.rn.f32 	%f1954, %f1229, %f526, %f1953;
	fma.rn.f32 	%f1955, %f1231, %f530, %f1954;
	fma.rn.f32 	%f1956, %f1233, %f533, %f1955;
	fma.rn.f32 	%f1957, %f1235, %f537, %f1956;
	fma.rn.f32 	%f1958, %f1237, %f540, %f1957;
	fma.rn.f32 	%f1959, %f1239, %f544, %f1958;
	fma.rn.f32 	%f1960, %f1241, %f547, %f1959;
	fma.rn.f32 	%f1961, %f1566, %f551, %f1960;
	fma.rn.f32 	%f1962, %f1568, %f554, %f1961;
	fma.rn.f32 	%f1963, %f1570, %f558, %f1962;
	fma.rn.f32 	%f1964, %f1572, %f561, %f1963;
	fma.rn.f32 	%f1965, %f1574, %f565, %f1964;
	fma.rn.f32 	%f1966, %f1576, %f568, %f1965;
	fma.rn.f32 	%f1967, %f1578, %f572, %f1966;
	fma.rn.f32 	%f1968, %f1580, %f575, %f1967;
	fma.rn.f32 	%f1969, %f1582, %f579, %f1968;
	fma.rn.f32 	%f1970, %f1584, %f582, %f1969;
	fma.rn.f32 	%f1971, %f1586, %f586, %f1970;
	fma.rn.f32 	%f1972, %f1588, %f589, %f1971;
	fma.rn.f32 	%f1973, %f1590, %f593, %f1972;
	ld.shared.f32 	%f1974, [%r63+2640];
	fma.rn.f32 	%f1975, %f1974, %f596, %f1973;
	ld.shared.f32 	%f1976, [%r63+2644];
	fma.rn.f32 	%f1977, %f1976, %f600, %f1975;
	ld.shared.f32 	%f1978, [%r63+2648];
	fma.rn.f32 	%f1979, %f1978, %f603, %f1977;
	ld.shared.f32 	%f1980, [%r63+2652];
	fma.rn.f32 	%f1981, %f1980, %f607, %f1979;
	ld.shared.f32 	%f1982, [%r63+2656];
	fma.rn.f32 	%f1983, %f1982, %f610, %f1981;
	ld.shared.f32 	%f1984, [%r63+2660];
	fma.rn.f32 	%f1985, %f1984, %f614, %f1983;
	ld.shared.f32 	%f1986, [%r63+2664];
	fma.rn.f32 	%f1987, %f1986, %f617, %f1985;
	ld.shared.f32 	%f1988, [%r63+2668];
	fma.rn.f32 	%f1989, %f1988, %f621, %f1987;
	ld.shared.f32 	%f1990, [%r63+2672];
	fma.rn.f32 	%f1991, %f1990, %f624, %f1989;
	ld.shared.f32 	%f1992, [%r63+2676];
	fma.rn.f32 	%f1993, %f1992, %f628, %f1991;
	ld.shared.f32 	%f1994, [%r63+2680];
	fma.rn.f32 	%f1995, %f1994, %f631, %f1993;
	ld.shared.f32 	%f1996, [%r63+2684];
	fma.rn.f32 	%f1997, %f1996, %f635, %f1995;
	ld.shared.f32 	%f1998, [%r63+2688];
	fma.rn.f32 	%f2639, %f1998, %f638, %f1997;
	fma.rn.f32 	%f1999, %f185, %f640, %f2638;
	fma.rn.f32 	%f2000, %f189, %f642, %f1999;
	fma.rn.f32 	%f2001, %f192, %f645, %f2000;
	fma.rn.f32 	%f2002, %f196, %f647, %f2001;
	fma.rn.f32 	%f2003, %f199, %f650, %f2002;
	fma.rn.f32 	%f2004, %f203, %f652, %f2003;
	fma.rn.f32 	%f2005, %f206, %f655, %f2004;
	fma.rn.f32 	%f2006, %f210, %f657, %f2005;
	fma.rn.f32 	%f2007, %f213, %f660, %f2006;
	fma.rn.f32 	%f2008, %f217, %f662, %f2007;
	fma.rn.f32 	%f2009, %f220, %f665, %f2008;
	fma.rn.f32 	%f2010, %f224, %f667, %f2009;
	fma.rn.f32 	%f2011, %f227, %f670, %f2010;
	fma.rn.f32 	%f2012, %f231, %f672, %f2011;
	fma.rn.f32 	%f2013, %f234, %f675, %f2012;
	fma.rn.f32 	%f2014, %f238, %f677, %f2013;
	fma.rn.f32 	%f2015, %f241, %f680, %f2014;
	fma.rn.f32 	%f2016, %f245, %f682, %f2015;
	fma.rn.f32 	%f2017, %f248, %f685, %f2016;
	fma.rn.f32 	%f2018, %f252, %f687, %f2017;
	fma.rn.f32 	%f2019, %f255, %f690, %f2018;
	fma.rn.f32 	%f2020, %f259, %f692, %f2019;
	fma.rn.f32 	%f2021, %f262, %f695, %f2020;
	fma.rn.f32 	%f2022, %f266, %f697, %f2021;
	fma.rn.f32 	%f2023, %f269, %f700, %f2022;
	fma.rn.f32 	%f2024, %f273, %f702, %f2023;
	fma.rn.f32 	%f2025, %f276, %f705, %f2024;
	fma.rn.f32 	%f2026, %f280, %f707, %f2025;
	fma.rn.f32 	%f2027, %f283, %f710, %f2026;
	fma.rn.f32 	%f2028, %f287, %f712, %f2027;
	fma.rn.f32 	%f2029, %f290, %f715, %f2028;
	fma.rn.f32 	%f2030, %f294, %f717, %f2029;
	fma.rn.f32 	%f2031, %f297, %f720, %f2030;
	fma.rn.f32 	%f2032, %f301, %f722, %f2031;
	fma.rn.f32 	%f2033, %f304, %f725, %f2032;
	fma.rn.f32 	%f2034, %f308, %f727, %f2033;
	fma.rn.f32 	%f2035, %f311, %f730, %f2034;
	fma.rn.f32 	%f2036, %f315, %f732, %f2035;
	fma.rn.f32 	%f2037, %f318, %f735, %f2036;
	fma.rn.f32 	%f2038, %f322, %f737, %f2037;
	fma.rn.f32 	%f2039, %f325, %f740, %f2038;
	fma.rn.f32 	%f2040, %f329, %f742, %f2039;
	fma.rn.f32 	%f2041, %f332, %f745, %f2040;
	fma.rn.f32 	%f2042, %f336, %f747, %f2041;
	fma.rn.f32 	%f2043, %f339, %f750, %f2042;
	fma.rn.f32 	%f2044, %f343, %f752, %f2043;
	fma.rn.f32 	%f2045, %f346, %f755, %f2044;
	fma.rn.f32 	%f2046, %f350, %f757, %f2045;
	fma.rn.f32 	%f2047, %f353, %f760, %f2046;
	fma.rn.f32 	%f2048, %f357, %f762, %f2047;
	fma.rn.f32 	%f2049, %f360, %f765, %f2048;
	fma.rn.f32 	%f2050, %f364, %f767, %f2049;
	fma.rn.f32 	%f2051, %f367, %f770, %f2050;
	fma.rn.f32 	%f2052, %f371, %f772, %f2051;
	fma.rn.f32 	%f2053, %f374, %f775, %f2052;
	fma.rn.f32 	%f2054, %f378, %f777, %f2053;
	fma.rn.f32 	%f2055, %f381, %f780, %f2054;
	fma.rn.f32 	%f2056, %f385, %f782, %f2055;
	fma.rn.f32 	%f2057, %f388, %f785, %f2056;
	fma.rn.f32 	%f2058, %f392, %f787, %f2057;
	fma.rn.f32 	%f2059, %f395, %f790, %f2058;
	fma.rn.f32 	%f2060, %f399, %f792, %f2059;
	fma.rn.f32 	%f2061, %f402, %f795, %f2060;
	fma.rn.f32 	%f2062, %f406, %f797, %f2061;
	fma.rn.f32 	%f2063, %f409, %f800, %f2062;
	fma.rn.f32 	%f2064, %f413, %f802, %f2063;
	fma.rn.f32 	%f2065, %f416, %f805, %f2064;
	fma.rn.f32 	%f2066, %f420, %f807, %f2065;
	fma.rn.f32 	%f2067, %f423, %f810, %f2066;
	fma.rn.f32 	%f2068, %f427, %f812, %f2067;
	fma.rn.f32 	%f2069, %f430, %f815, %f2068;
	fma.rn.f32 	%f2070, %f434, %f817, %f2069;
	fma.rn.f32 	%f2071, %f437, %f820, %f2070;
	fma.rn.f32 	%f2072, %f441, %f822, %f2071;
	fma.rn.f32 	%f2073, %f444, %f825, %f2072;
	fma.rn.f32 	%f2074, %f448, %f827, %f2073;
	fma.rn.f32 	%f2075, %f451, %f830, %f2074;
	fma.rn.f32 	%f2076, %f455, %f832, %f2075;
	fma.rn.f32 	%f2077, %f458, %f835, %f2076;
	fma.rn.f32 	%f2078, %f462, %f837, %f2077;
	fma.rn.f32 	%f2079, %f465, %f840, %f2078;
	fma.rn.f32 	%f2080, %f469, %f842, %f2079;
	fma.rn.f32 	%f2081, %f472, %f845, %f2080;
	fma.rn.f32 	%f2082, %f476, %f847, %f2081;
	fma.rn.f32 	%f2083, %f479, %f850, %f2082;
	fma.rn.f32 	%f2084, %f483, %f852, %f2083;
	fma.rn.f32 	%f2085, %f486, %f855, %f2084;
	fma.rn.f32 	%f2086, %f490, %f857, %f2085;
	fma.rn.f32 	%f2087, %f493, %f860, %f2086;
	fma.rn.f32 	%f2088, %f497, %f862, %f2087;
	fma.rn.f32 	%f2089, %f500, %f865, %f2088;
	fma.rn.f32 	%f2090, %f504, %f867, %f2089;
	fma.rn.f32 	%f2091, %f507, %f870, %f2090;
	fma.rn.f32 	%f2092, %f511, %f872, %f2091;
	fma.rn.f32 	%f2093, %f514, %f875, %f2092;
	fma.rn.f32 	%f2094, %f518, %f877, %f2093;
	fma.rn.f32 	%f2095, %f521, %f880, %f2094;
	fma.rn.f32 	%f2096, %f525, %f882, %f2095;
	fma.rn.f32 	%f2097, %f528, %f885, %f2096;
	fma.rn.f32 	%f2098, %f532, %f887, %f2097;
	fma.rn.f32 	%f2099, %f535, %f890, %f2098;
	fma.rn.f32 	%f2100, %f539, %f892, %f2099;
	fma.rn.f32 	%f2101, %f542, %f895, %f2100;
	fma.rn.f32 	%f2102, %f546, %f897, %f2101;
	fma.rn.f32 	%f2103, %f549, %f900, %f2102;
	fma.rn.f32 	%f2104, %f553, %f902, %f2103;
	fma.rn.f32 	%f2105, %f556, %f905, %f2104;
	fma.rn.f32 	%f2106, %f560, %f907, %f2105;
	fma.rn.f32 	%f2107, %f563, %f910, %f2106;
	fma.rn.f32 	%f2108, %f567, %f912, %f2107;
	fma.rn.f32 	%f2109, %f570, %f915, %f2108;
	fma.rn.f32 	%f2110, %f574, %f917, %f2109;
	fma.rn.f32 	%f2111, %f577, %f920, %f2110;
	fma.rn.f32 	%f2112, %f581, %f922, %f2111;
	fma.rn.f32 	%f2113, %f584, %f925, %f2112;
	fma.rn.f32 	%f2114, %f588, %f927, %f2113;
	fma.rn.f32 	%f2115, %f591, %f930, %f2114;
	fma.rn.f32 	%f2116, %f595, %f932, %f2115;
	fma.rn.f32 	%f2117, %f598, %f935, %f2116;
	fma.rn.f32 	%f2118, %f602, %f937, %f2117;
	fma.rn.f32 	%f2119, %f605, %f940, %f2118;
	fma.rn.f32 	%f2120, %f609, %f942, %f2119;
	fma.rn.f32 	%f2121, %f612, %f945, %f2120;
	fma.rn.f32 	%f2122, %f616, %f947, %f2121;
	fma.rn.f32 	%f2123, %f619, %f950, %f2122;
	fma.rn.f32 	%f2124, %f623, %f952, %f2123;
	fma.rn.f32 	%f2125, %f626, %f955, %f2124;
	fma.rn.f32 	%f2126, %f630, %f957, %f2125;
	fma.rn.f32 	%f2127, %f633, %f960, %f2126;
	fma.rn.f32 	%f2128, %f637, %f962, %f2127;
	fma.rn.f32 	%f2129, %f1217, %f965, %f2128;
	fma.rn.f32 	%f2130, %f1219, %f967, %f2129;
	fma.rn.f32 	%f2131, %f1221, %f970, %f2130;
	fma.rn.f32 	%f2132, %f1223, %f972, %f2131;
	fma.rn.f32 	%f2133, %f1225, %f975, %f2132;
	fma.rn.f32 	%f2134, %f1227, %f977, %f2133;
	fma.rn.f32 	%f2135, %f1229, %f980, %f2134;
	fma.rn.f32 	%f2136, %f1231, %f982, %f2135;
	fma.rn.f32 	%f2137, %f1233, %f985, %f2136;
	fma.rn.f32 	%f2138, %f1235, %f987, %f2137;
	fma.rn.f32 	%f2139, %f1237, %f990, %f2138;
	fma.rn.f32 	%f2140, %f1239, %f992, %f2139;
	fma.rn.f32 	%f2141, %f1241, %f995, %f2140;
	fma.rn.f32 	%f2142, %f1566, %f997, %f2141;
	fma.rn.f32 	%f2143, %f1568, %f1000, %f2142;
	fma.rn.f32 	%f2144, %f1570, %f1002, %f2143;
	fma.rn.f32 	%f2145, %f1572, %f1005, %f2144;
	fma.rn.f32 	%f2146, %f1574, %f1007, %f2145;
	fma.rn.f32 	%f2147, %f1576, %f1010, %f2146;
	fma.rn.f32 	%f2148, %f1578, %f1012, %f2147;
	fma.rn.f32 	%f2149, %f1580, %f1015, %f2148;
	fma.rn.f32 	%f2150, %f1582, %f1017, %f2149;
	fma.rn.f32 	%f2151, %f1584, %f1020, %f2150;
	fma.rn.f32 	%f2152, %f1586, %f1022, %f2151;
	fma.rn.f32 	%f2153, %f1588, %f1025, %f2152;
	fma.rn.f32 	%f2154, %f1590, %f1027, %f2153;
	fma.rn.f32 	%f2155, %f1974, %f1030, %f2154;
	fma.rn.f32 	%f2156, %f1976, %f1032, %f2155;
	fma.rn.f32 	%f2157, %f1978, %f1035, %f2156;
	fma.rn.f32 	%f2158, %f1980, %f1037, %f2157;
	fma.rn.f32 	%f2159, %f1982, %f1040, %f2158;
	fma.rn.f32 	%f2160, %f1984, %f1042, %f2159;
	fma.rn.f32 	%f2161, %f1986, %f1045, %f2160;
	fma.rn.f32 	%f2162, %f1988, %f1047, %f2161;
	fma.rn.f32 	%f2163, %f1990, %f1050, %f2162;
	fma.rn.f32 	%f2164, %f1992, %f1052, %f2163;
	fma.rn.f32 	%f2165, %f1994, %f1055, %f2164;
	fma.rn.f32 	%f2166, %f1996, %f1057, %f2165;
	fma.rn.f32 	%f2638, %f1998, %f1060, %f2166;
	fma.rn.f32 	%f2167, %f231, %f53, %f2637;
	fma.rn.f32 	%f2168, %f234, %f1760, %f2167;
	fma.rn.f32 	%f2169, %f238, %f60, %f2168;
	fma.rn.f32 	%f2170, %f241, %f1763, %f2169;
	fma.rn.f32 	%f2171, %f245, %f67, %f2170;
	fma.rn.f32 	%f2172, %f248, %f1766, %f2171;
	fma.rn.f32 	%f2173, %f252, %f74, %f2172;
	fma.rn.f32 	%f2174, %f255, %f1769, %f2173;
	fma.rn.f32 	%f2175, %f259, %f81, %f2174;
	fma.rn.f32 	%f2176, %f262, %f1772, %f2175;
	fma.rn.f32 	%f2177, %f266, %f88, %f2176;
	fma.rn.f32 	%f2178, %f269, %f1775, %f2177;
	fma.rn.f32 	%f2179, %f273, %f95, %f2178;
	fma.rn.f32 	%f2180, %f276, %f1778, %f2179;
	fma.rn.f32 	%f2181, %f280, %f102, %f2180;
	fma.rn.f32 	%f2182, %f283, %f1781, %f2181;
	fma.rn.f32 	%f2183, %f287, %f109, %f2182;
	fma.rn.f32 	%f2184, %f290, %f1784, %f2183;
	fma.rn.f32 	%f2185, %f294, %f116, %f2184;
	fma.rn.f32 	%f2186, %f297, %f1787, %f2185;
	fma.rn.f32 	%f2187, %f301, %f123, %f2186;
	fma.rn.f32 	%f2188, %f304, %f1790, %f2187;
	fma.rn.f32 	%f2189, %f308, %f130, %f2188;
	fma.rn.f32 	%f2190, %f311, %f1793, %f2189;
	fma.rn.f32 	%f2191, %f315, %f137, %f2190;
	fma.rn.f32 	%f2192, %f318, %f1796, %f2191;
	fma.rn.f32 	%f2193, %f322, %f144, %f2192;
	fma.rn.f32 	%f2194, %f325, %f1799, %f2193;
	fma.rn.f32 	%f2195, %f329, %f151, %f2194;
	fma.rn.f32 	%f2196, %f332, %f1802, %f2195;
	fma.rn.f32 	%f2197, %f336, %f158, %f2196;
	fma.rn.f32 	%f2198, %f339, %f1805, %f2197;
	fma.rn.f32 	%f2199, %f343, %f165, %f2198;
	fma.rn.f32 	%f2200, %f346, %f1808, %f2199;
	fma.rn.f32 	%f2201, %f350, %f172, %f2200;
	fma.rn.f32 	%f2202, %f353, %f1811, %f2201;
	fma.rn.f32 	%f2203, %f357, %f179, %f2202;
	fma.rn.f32 	%f2204, %f360, %f1814, %f2203;
	fma.rn.f32 	%f2205, %f364, %f186, %f2204;
	fma.rn.f32 	%f2206, %f367, %f1817, %f2205;
	fma.rn.f32 	%f2207, %f371, %f193, %f2206;
	fma.rn.f32 	%f2208, %f374, %f1820, %f2207;
	fma.rn.f32 	%f2209, %f378, %f200, %f2208;
	fma.rn.f32 	%f2210, %f381, %f1823, %f2209;
	fma.rn.f32 	%f2211, %f385, %f207, %f2210;
	fma.rn.f32 	%f2212, %f388, %f1826, %f2211;
	fma.rn.f32 	%f2213, %f392, %f214, %f2212;
	fma.rn.f32 	%f2214, %f395, %f1829, %f2213;
	fma.rn.f32 	%f2215, %f399, %f221, %f2214;
	fma.rn.f32 	%f2216, %f402, %f1832, %f2215;
	fma.rn.f32 	%f2217, %f406, %f228, %f2216;
	fma.rn.f32 	%f2218, %f409, %f1835, %f2217;
	fma.rn.f32 	%f2219, %f413, %f235, %f2218;
	fma.rn.f32 	%f2220, %f416, %f1838, %f2219;
	fma.rn.f32 	%f2221, %f420, %f242, %f2220;
	fma.rn.f32 	%f2222, %f423, %f1841, %f2221;
	fma.rn.f32 	%f2223, %f427, %f249, %f2222;
	fma.rn.f32 	%f2224, %f430, %f1844, %f2223;
	fma.rn.f32 	%f2225, %f434, %f256, %f2224;
	fma.rn.f32 	%f2226, %f437, %f1847, %f2225;
	fma.rn.f32 	%f2227, %f441, %f263, %f2226;
	fma.rn.f32 	%f2228, %f444, %f1850, %f2227;
	fma.rn.f32 	%f2229, %f448, %f270, %f2228;
	fma.rn.f32 	%f2230, %f451, %f1853, %f2229;
	fma.rn.f32 	%f2231, %f455, %f277, %f2230;
	fma.rn.f32 	%f2232, %f458, %f1856, %f2231;
	fma.rn.f32 	%f2233, %f462, %f284, %f2232;
	fma.rn.f32 	%f2234, %f465, %f1859, %f2233;
	fma.rn.f32 	%f2235, %f469, %f291, %f2234;
	fma.rn.f32 	%f2236, %f472, %f1862, %f2235;
	fma.rn.f32 	%f2237, %f476, %f298, %f2236;
	fma.rn.f32 	%f2238, %f479, %f1865, %f2237;
	fma.rn.f32 	%f2239, %f483, %f305, %f2238;
	fma.rn.f32 	%f2240, %f486, %f1868, %f2239;
	fma.rn.f32 	%f2241, %f490, %f312, %f2240;
	fma.rn.f32 	%f2242, %f493, %f1871, %f2241;
	fma.rn.f32 	%f2243, %f497, %f319, %f2242;
	fma.rn.f32 	%f2244, %f500, %f1874, %f2243;
	fma.rn.f32 	%f2245, %f504, %f326, %f2244;
	fma.rn.f32 	%f2246, %f507, %f1877, %f2245;
	fma.rn.f32 	%f2247, %f511, %f333, %f2246;
	fma.rn.f32 	%f2248, %f514, %f1880, %f2247;
	fma.rn.f32 	%f2249, %f518, %f340, %f2248;
	fma.rn.f32 	%f2250, %f521, %f1883, %f2249;
	fma.rn.f32 	%f2251, %f525, %f347, %f2250;
	fma.rn.f32 	%f2252, %f528, %f1886, %f2251;
	fma.rn.f32 	%f2253, %f532, %f354, %f2252;
	fma.rn.f32 	%f2254, %f535, %f1889, %f2253;
	fma.rn.f32 	%f2255, %f539, %f361, %f2254;
	fma.rn.f32 	%f2256, %f542, %f1892, %f2255;
	fma.rn.f32 	%f2257, %f546, %f368, %f2256;
	fma.rn.f32 	%f2258, %f549, %f1895, %f2257;
	fma.rn.f32 	%f2259, %f553, %f375, %f2258;
	fma.rn.f32 	%f2260, %f556, %f1898, %f2259;
	fma.rn.f32 	%f2261, %f560, %f382, %f2260;
	fma.rn.f32 	%f2262, %f563, %f1901, %f2261;
	fma.rn.f32 	%f2263, %f567, %f389, %f2262;
	fma.rn.f32 	%f2264, %f570, %f1904, %f2263;
	fma.rn.f32 	%f2265, %f574, %f396, %f2264;
	fma.rn.f32 	%f2266, %f577, %f1907, %f2265;
	fma.rn.f32 	%f2267, %f581, %f403, %f2266;
	fma.rn.f32 	%f2268, %f584, %f1910, %f2267;
	fma.rn.f32 	%f2269, %f588, %f410, %f2268;
	fma.rn.f32 	%f2270, %f591, %f1913, %f2269;
	fma.rn.f32 	%f2271, %f595, %f417, %f2270;
	fma.rn.f32 	%f2272, %f598, %f1916, %f2271;
	fma.rn.f32 	%f2273, %f602, %f424, %f2272;
	fma.rn.f32 	%f2274, %f605, %f1919, %f2273;
	fma.rn.f32 	%f2275, %f609, %f431, %f2274;
	fma.rn.f32 	%f2276, %f612, %f1922, %f2275;
	fma.rn.f32 	%f2277, %f616, %f438, %f2276;
	fma.rn.f32 	%f2278, %f619, %f1925, %f2277;
	fma.rn.f32 	%f2279, %f623, %f445, %f2278;
	fma.rn.f32 	%f2280, %f626, %f1928, %f2279;
	fma.rn.f32 	%f2281, %f630, %f452, %f2280;
	fma.rn.f32 	%f2282, %f633, %f1931, %f2281;
	fma.rn.f32 	%f2283, %f637, %f459, %f2282;
	fma.rn.f32 	%f2284, %f1217, %f1934, %f2283;
	fma.rn.f32 	%f2285, %f1219, %f466, %f2284;
	{ .reg .b32 tmp; mov.b64 {tmp, %r412}, %rd72; }
	mov.b32 	%f2286, %r412;
	fma.rn.f32 	%f2287, %f1221, %f2286, %f2285;
	fma.rn.f32 	%f2288, %f1223, %f473, %f2287;
	{ .reg .b32 tmp; mov.b64 {tmp, %r413}, %rd73; }
	mov.b32 	%f2289, %r413;
	fma.rn.f32 	%f2290, %f1225, %f2289, %f2288;
	fma.rn.f32 	%f2291, %f1227, %f480, %f2290;
	{ .reg .b32 tmp; mov.b64 {tmp, %r414}, %rd74; }
	mov.b32 	%f2292, %r414;
	fma.rn.f32 	%f2293, %f1229, %f2292, %f2291;
	fma.rn.f32 	%f2294, %f1231, %f487, %f2293;
	ld.shared.f32 	%f2295, [%r64+4596];
	fma.rn.f32 	%f2296, %f1233, %f2295, %f2294;
	fma.rn.f32 	%f2297, %f1235, %f494, %f2296;
	{ .reg .b32 tmp; mov.b64 {tmp, %r415}, %rd75; }
	mov.b32 	%f2298, %r415;
	fma.rn.f32 	%f2299, %f1237, %f2298, %f2297;
	fma.rn.f32 	%f2300, %f1239, %f501, %f2299;
	{ .reg .b32 tmp; mov.b64 {tmp, %r416}, %rd76; }
	mov.b32 	%f2301, %r416;
	fma.rn.f32 	%f2302, %f1241, %f2301, %f2300;
	fma.rn.f32 	%f2303, %f1566, %f508, %f2302;
	{ .reg .b32 tmp; mov.b64 {tmp, %r417}, %rd77; }
	mov.b32 	%f2304, %r417;
	fma.rn.f32 	%f2305, %f1568, %f2304, %f2303;
	fma.rn.f32 	%f2306, %f1570, %f515, %f2305;
	ld.shared.f32 	%f2307, [%r64+4628];
	fma.rn.f32 	%f2308, %f1572, %f2307, %f2306;
	fma.rn.f32 	%f2309, %f1574, %f522, %f2308;
	{ .reg .b32 tmp; mov.b64 {tmp, %r418}, %rd78; }
	mov.b32 	%f2310, %r418;
	fma.rn.f32 	%f2311, %f1576, %f2310, %f2309;
	fma.rn.f32 	%f2312, %f1578, %f529, %f2311;
	{ .reg .b32 tmp; mov.b64 {tmp, %r419}, %rd79; }
	mov.b32 	%f2313, %r419;
	fma.rn.f32 	%f2314, %f1580, %f2313, %f2312;
	fma.rn.f32 	%f2315, %f1582, %f536, %f2314;
	{ .reg .b32 tmp; mov.b64 {tmp, %r420}, %rd80; }
	mov.b32 	%f2316, %r420;
	fma.rn.f32 	%f2317, %f1584, %f2316, %f2315;
	fma.rn.f32 	%f2318, %f1586, %f543, %f2317;
	ld.shared.f32 	%f2319, [%r64+4660];
	fma.rn.f32 	%f2320, %f1588, %f2319, %f2318;
	fma.rn.f32 	%f2321, %f1590, %f550, %f2320;
	{ .reg .b32 tmp; mov.b64 {tmp, %r421}, %rd81; }
	mov.b32 	%f2322, %r421;
	fma.rn.f32 	%f2323, %f1974, %f2322, %f2321;
	fma.rn.f32 	%f2324, %f1976, %f557, %f2323;
	{ .reg .b32 tmp; mov.b64 {tmp, %r422}, %rd82; }
	mov.b32 	%f2325, %r422;
	fma.rn.f32 	%f2326, %f1978, %f2325, %f2324;
	fma.rn.f32 	%f2327, %f1980, %f564, %f2326;
	{ .reg .b32 tmp; mov.b64 {tmp, %r423}, %rd83; }
	mov.b32 	%f2328, %r423;
	fma.rn.f32 	%f2329, %f1982, %f2328, %f2327;
	fma.rn.f32 	%f2330, %f1984, %f571, %f2329;
	ld.shared.f32 	%f2331, [%r64+4692];
	fma.rn.f32 	%f2332, %f1986, %f2331, %f2330;
	fma.rn.f32 	%f2333, %f1988, %f578, %f2332;
	{ .reg .b32 tmp; mov.b64 {tmp, %r424}, %rd84; }
	mov.b32 	%f2334, %r424;
	fma.rn.f32 	%f2335, %f1990, %f2334, %f2333;
	fma.rn.f32 	%f2336, %f1992, %f585, %f2335;
	{ .reg .b32 tmp; mov.b64 {tmp, %r425}, %rd85; }
	mov.b32 	%f2337, %r425;
	fma.rn.f32 	%f2338, %f1994, %f2337, %f2336;
	fma.rn.f32 	%f2339, %f1996, %f592, %f2338;
	{ .reg .b32 tmp; mov.b64 {tmp, %r426}, %rd86; }
	mov.b32 	%f2340, %r426;
	fma.rn.f32 	%f2341, %f1998, %f2340, %f2339;
	ld.shared.f32 	%f2342, [%r63+2816];
	fma.rn.f32 	%f2343, %f2342, %f599, %f2341;
	ld.shared.f32 	%f2344, [%r63+2820];
	{ .reg .b32 tmp; mov.b64 {tmp, %r427}, %rd87; }
	mov.b32 	%f2345, %r427;
	fma.rn.f32 	%f2346, %f2344, %f2345, %f2343;
	ld.shared.f32 	%f2347, [%r63+2824];
	fma.rn.f32 	%f2348, %f2347, %f606, %f2346;
	ld.shared.f32 	%f2349, [%r63+2828];
	{ .reg .b32 tmp; mov.b64 {tmp, %r428}, %rd88; }
	mov.b32 	%f2350, %r428;
	fma.rn.f32 	%f2351, %f2349, %f2350, %f2348;
	ld.shared.f32 	%f2352, [%r63+2832];
	fma.rn.f32 	%f2353, %f2352, %f613, %f2351;
	ld.shared.f32 	%f2354, [%r63+2836];
	{ .reg .b32 tmp; mov.b64 {tmp, %r429}, %rd89; }
	mov.b32 	%f2355, %r429;
	fma.rn.f32 	%f2356, %f2354, %f2355, %f2353;
	ld.shared.f32 	%f2357, [%r63+2840];
	fma.rn.f32 	%f2358, %f2357, %f620, %f2356;
	ld.shared.f32 	%f2359, [%r63+2844];
	{ .reg .b32 tmp; mov.b64 {tmp, %r430}, %rd90; }
	mov.b32 	%f2360, %r430;
	fma.rn.f32 	%f2361, %f2359, %f2360, %f2358;
	ld.shared.f32 	%f2362, [%r63+2848];
	fma.rn.f32 	%f2363, %f2362, %f627, %f2361;
	ld.shared.f32 	%f2364, [%r63+2852];
	{ .reg .b32 tmp; mov.b64 {tmp, %r431}, %rd91; }
	mov.b32 	%f2365, %r431;
	fma.rn.f32 	%f2366, %f2364, %f2365, %f2363;
	ld.shared.f32 	%f2367, [%r63+2856];
	fma.rn.f32 	%f2368, %f2367, %f634, %f2366;
	ld.shared.f32 	%f2369, [%r63+2860];
	{ .reg .b32 tmp; mov.b64 {tmp, %r432}, %rd92; }
	mov.b32 	%f2370, %r432;
	fma.rn.f32 	%f2371, %f2369, %f2370, %f2368;
	ld.shared.f32 	%f2372, [%r63+2864];
	fma.rn.f32 	%f2637, %f2372, %f639, %f2371;
	{ .reg .b32 tmp; mov.b64 {tmp, %r433}, %rd93; }
	mov.b32 	%f2373, %r433;
	fma.rn.f32 	%f2374, %f231, %f2373, %f2636;
	fma.rn.f32 	%f2375, %f234, %f644, %f2374;
	{ .reg .b32 tmp; mov.b64 {tmp, %r434}, %rd94; }
	mov.b32 	%f2376, %r434;
	fma.rn.f32 	%f2377, %f238, %f2376, %f2375;
	fma.rn.f32 	%f2378, %f241, %f649, %f2377;
	{ .reg .b32 tmp; mov.b64 {tmp, %r435}, %rd95; }
	mov.b32 	%f2379, %r435;
	fma.rn.f32 	%f2380, %f245, %f2379, %f2378;
	fma.rn.f32 	%f2381, %f248, %f654, %f2380;
	ld.shared.f32 	%f2382, [%r64+4796];
	fma.rn.f32 	%f2383, %f252, %f2382, %f2381;
	fma.rn.f32 	%f2384, %f255, %f659, %f2383;
	{ .reg .b32 tmp; mov.b64 {tmp, %r436}, %rd96; }
	mov.b32 	%f2385, %r436;
	fma.rn.f32 	%f2386, %f259, %f2385, %f2384;
	fma.rn.f32 	%f2387, %f262, %f664, %f2386;
	{ .reg .b32 tmp; mov.b64 {tmp, %r437}, %rd97; }
	mov.b32 	%f2388, %r437;
	fma.rn.f32 	%f2389, %f266, %f2388, %f2387;
	fma.rn.f32 	%f2390, %f269, %f669, %f2389;
	{ .reg .b32 tmp; mov.b64 {tmp, %r438}, %rd98; }
	mov.b32 	%f2391, %r438;
	fma.rn.f32 	%f2392, %f273, %f2391, %f2390;
	fma.rn.f32 	%f2393, %f276, %f674, %f2392;
	ld.shared.f32 	%f2394, [%r64+4828];
	fma.rn.f32 	%f2395, %f280, %f2394, %f2393;
	fma.rn.f32 	%f2396, %f283, %f679, %f2395;
	{ .reg .b32 tmp; mov.b64 {tmp, %r439}, %rd99; }
	mov.b32 	%f2397, %r439;
	fma.rn.f32 	%f2398, %f287, %f2397, %f2396;
	fma.rn.f32 	%f2399, %f290, %f684, %f2398;
	{ .reg .b32 tmp; mov.b64 {tmp, %r440}, %rd100; }
	mov.b32 	%f2400, %r440;
	fma.rn.f32 	%f2401, %f294, %f2400, %f2399;
	fma.rn.f32 	%f2402, %f297, %f689, %f2401;
	{ .reg .b32 tmp; mov.b64 {tmp, %r441}, %rd101; }
	mov.b32 	%f2403, %r441;
	fma.rn.f32 	%f2404, %f301, %f2403, %f2402;
	fma.rn.f32 	%f2405, %f304, %f694, %f2404;
	ld.shared.f32 	%f2406, [%r64+4860];
	fma.rn.f32 	%f2407, %f308, %f2406, %f2405;
	fma.rn.f32 	%f2408, %f311, %f699, %f2407;
	{ .reg .b32 tmp; mov.b64 {tmp, %r442}, %rd102; }
	mov.b32 	%f2409, %r442;
	fma.rn.f32 	%f2410, %f315, %f2409, %f2408;
	fma.rn.f32 	%f2411, %f318, %f704, %f2410;
	{ .reg .b32 tmp; mov.b64 {tmp, %r443}, %rd103; }
	mov.b32 	%f2412, %r443;
	fma.rn.f32 	%f2413, %f322, %f2412, %f2411;
	fma.rn.f32 	%f2414, %f325, %f709, %f2413;
	{ .reg .b32 tmp; mov.b64 {tmp, %r444}, %rd104; }
	mov.b32 	%f2415, %r444;
	fma.rn.f32 	%f2416, %f329, %f2415, %f2414;
	fma.rn.f32 	%f2417, %f332, %f714, %f2416;
	ld.shared.f32 	%f2418, [%r64+4892];
	fma.rn.f32 	%f2419, %f336, %f2418, %f2417;
	fma.rn.f32 	%f2420, %f339, %f719, %f2419;
	{ .reg .b32 tmp; mov.b64 {tmp, %r445}, %rd105; }
	mov.b32 	%f2421, %r445;
	fma.rn.f32 	%f2422, %f343, %f2421, %f2420;
	fma.rn.f32 	%f2423, %f346, %f724, %f2422;
	{ .reg .b32 tmp; mov.b64 {tmp, %r446}, %rd106; }
	mov.b32 	%f2424, %r446;
	fma.rn.f32 	%f2425, %f350, %f2424, %f2423;
	fma.rn.f32 	%f2426, %f353, %f729, %f2425;
	{ .reg .b32 tmp; mov.b64 {tmp, %r447}, %rd107; }
	mov.b32 	%f2427, %r447;
	fma.rn.f32 	%f2428, %f357, %f2427, %f2426;
	fma.rn.f32 	%f2429, %f360, %f734, %f2428;
	ld.shared.f32 	%f2430, [%r64+4924];
	fma.rn.f32 	%f2431, %f364, %f2430, %f2429;
	fma.rn.f32 	%f2432, %f367, %f739, %f2431;
	{ .reg .b32 tmp; mov.b64 {tmp, %r448}, %rd108; }
	mov.b32 	%f2433, %r448;
	fma.rn.f32 	%f2434, %f371, %f2433, %f2432;
	fma.rn.f32 	%f2435, %f374, %f744, %f2434;
	{ .reg .b32 tmp; mov.b64 {tmp, %r449}, %rd109; }
	mov.b32 	%f2436, %r449;
	fma.rn.f32 	%f2437, %f378, %f2436, %f2435;
	fma.rn.f32 	%f2438, %f381, %f749, %f2437;
	{ .reg .b32 tmp; mov.b64 {tmp, %r450}, %rd110; }
	mov.b32 	%f2439, %r450;
	fma.rn.f32 	%f2440, %f385, %f2439, %f2438;
	fma.rn.f32 	%f2441, %f388, %f754, %f2440;
	ld.shared.f32 	%f2442, [%r64+4956];
	fma.rn.f32 	%f2443, %f392, %f2442, %f2441;
	fma.rn.f32 	%f2444, %f395, %f759, %f2443;
	{ .reg .b32 tmp; mov.b64 {tmp, %r451}, %rd111; }
	mov.b32 	%f2445, %r451;
	fma.rn.f32 	%f2446, %f399, %f2445, %f2444;
	fma.rn.f32 	%f2447, %f402, %f764, %f2446;
	{ .reg .b32 tmp; mov.b64 {tmp, %r452}, %rd112; }
	mov.b32 	%f2448, %r452;
	fma.rn.f32 	%f2449, %f406, %f2448, %f2447;
	fma.rn.f32 	%f2450, %f409, %f769, %f2449;
	{ .reg .b32 tmp; mov.b64 {tmp, %r453}, %rd113; }
	mov.b32 	%f2451, %r453;
	fma.rn.f32 	%f2452, %f413, %f2451, %f2450;
	fma.rn.f32 	%f2453, %f416, %f774, %f2452;
	ld.shared.f32 	%f2454, [%r64+4988];
	fma.rn.f32 	%f2455, %f420, %f2454, %f2453;
	fma.rn.f32 	%f2456, %f423, %f779, %f2455;
	{ .reg .b32 tmp; mov.b64 {tmp, %r454}, %rd114; }
	mov.b32 	%f2457, %r454;
	fma.rn.f32 	%f2458, %f427, %f2457, %f2456;
	fma.rn.f32 	%f2459, %f430, %f784, %f2458;
	{ .reg .b32 tmp; mov.b64 {tmp, %r455}, %rd115; }
	mov.b32 	%f2460, %r455;
	fma.rn.f32 	%f2461, %f434, %f2460, %f2459;
	fma.rn.f32 	%f2462, %f437, %f789, %f2461;
	{ .reg .b32 tmp; mov.b64 {tmp, %r456}, %rd116; }
	mov.b32 	%f2463, %r456;
	fma.rn.f32 	%f2464, %f441, %f2463, %f2462;
	fma.rn.f32 	%f2465, %f444, %f794, %f2464;
	ld.shared.f32 	%f2466, [%r64+5020];
	fma.rn.f32 	%f2467, %f448, %f2466, %f2465;
	fma.rn.f32 	%f2468, %f451, %f799, %f2467;
	{ .reg .b32 tmp; mov.b64 {tmp, %r457}, %rd117; }
	mov.b32 	%f2469, %r457;
	fma.rn.f32 	%f2470, %f455, %f2469, %f2468;
	fma.rn.f32 	%f2471, %f458, %f804, %f2470;
	{ .reg .b32 tmp; mov.b64 {tmp, %r458}, %rd118; }
	mov.b32 	%f2472, %r458;
	fma.rn.f32 	%f2473, %f462, %f2472, %f2471;
	fma.rn.f32 	%f2474, %f465, %f809, %f2473;
	{ .reg .b32 tmp; mov.b64 {tmp, %r459}, %rd119; }
	mov.b32 	%f2475, %r459;
	fma.rn.f32 	%f2476, %f469, %f2475, %f2474;
	fma.rn.f32 	%f2477, %f472, %f814, %f2476;
	ld.shared.f32 	%f2478, [%r64+5052];
	fma.rn.f32 	%f2479, %f476, %f2478, %f2477;
	fma.rn.f32 	%f2480, %f479, %f819, %f2479;
	{ .reg .b32 tmp; mov.b64 {tmp, %r460}, %rd120; }
	mov.b32 	%f2481, %r460;
	fma.rn.f32 	%f2482, %f483, %f2481, %f2480;
	fma.rn.f32 	%f2483, %f486, %f824, %f2482;
	{ .reg .b32 tmp; mov.b64 {tmp, %r461}, %rd121; }
	mov.b32 	%f2484, %r461;
	fma.rn.f32 	%f2485, %f490, %f2484, %f2483;
	fma.rn.f32 	%f2486, %f493, %f829, %f2485;
	{ .reg .b32 tmp; mov.b64 {tmp, %r462}, %rd122; }
	mov.b32 	%f2487, %r462;
	fma.rn.f32 	%f2488, %f497, %f2487, %f2486;
	fma.rn.f32 	%f2489, %f500, %f834, %f2488;
	ld.shared.f32 	%f2490, [%r64+5084];
	fma.rn.f32 	%f2491, %f504, %f2490, %f2489;
	fma.rn.f32 	%f2492, %f507, %f839, %f2491;
	{ .reg .b32 tmp; mov.b64 {tmp, %r463}, %rd123; }
	mov.b32 	%f2493, %r463;
	fma.rn.f32 	%f2494, %f511, %f2493, %f2492;
	fma.rn.f32 	%f2495, %f514, %f844, %f2494;
	{ .reg .b32 tmp; mov.b64 {tmp, %r464}, %rd124; }
	mov.b32 	%f2496, %r464;
	fma.rn.f32 	%f2497, %f518, %f2496, %f2495;
	fma.rn.f32 	%f2498, %f521, %f849, %f2497;
	{ .reg .b32 tmp; mov.b64 {tmp, %r465}, %rd125; }
	mov.b32 	%f2499, %r465;
	fma.rn.f32 	%f2500, %f525, %f2499, %f2498;
	fma.rn.f32 	%f2501, %f528, %f854, %f2500;
	ld.shared.f32 	%f2502, [%r64+5116];
	fma.rn.f32 	%f2503, %f532, %f2502, %f2501;
	fma.rn.f32 	%f2504, %f535, %f859, %f2503;
	{ .reg .b32 tmp; mov.b64 {tmp, %r466}, %rd126; }
	mov.b32 	%f2505, %r466;
	fma.rn.f32 	%f2506, %f539, %f2505, %f2504;
	fma.rn.f32 	%f2507, %f542, %f864, %f2506;
	{ .reg .b32 tmp; mov.b64 {tmp, %r467}, %rd127; }
	mov.b32 	%f2508, %r467;
	fma.rn.f32 	%f2509, %f546, %f2508, %f2507;
	fma.rn.f32 	%f2510, %f549, %f869, %f2509;
	{ .reg .b32 tmp; mov.b64 {tmp, %r468}, %rd128; }
	mov.b32 	%f2511, %r468;
	fma.rn.f32 	%f2512, %f553, %f2511, %f2510;
	fma.rn.f32 	%f2513, %f556, %f874, %f2512;
	ld.shared.f32 	%f2514, [%r64+5148];
	fma.rn.f32 	%f2515, %f560, %f2514, %f2513;
	fma.rn.f32 	%f2516, %f563, %f879, %f2515;
	{ .reg .b32 tmp; mov.b64 {tmp, %r469}, %rd129; }
	mov.b32 	%f2517, %r469;
	fma.rn.f32 	%f2518, %f567, %f2517, %f2516;
	fma.rn.f32 	%f2519, %f570, %f884, %f2518;
	{ .reg .b32 tmp; mov.b64 {tmp, %r470}, %rd130; }
	mov.b32 	%f2520, %r470;
	fma.rn.f32 	%f2521, %f574, %f2520, %f2519;
	fma.rn.f32 	%f2522, %f577, %f889, %f2521;
	{ .reg .b32 tmp; mov.b64 {tmp, %r471}, %rd131; }
	mov.b32 	%f2523, %r471;
	fma.rn.f32 	%f2524, %f581, %f2523, %f2522;
	fma.rn.f32 	%f2525, %f584, %f894, %f2524;
	ld.shared.f32 	%f2526, [%r64+5180];
	fma.rn.f32 	%f2527, %f588, %f2526, %f2525;
	fma.rn.f32 	%f2528, %f591, %f899, %f2527;
	{ .reg .b32 tmp; mov.b64 {tmp, %r472}, %rd132; }
	mov.b32 	%f2529, %r472;
	fma.rn.f32 	%f2530, %f595, %f2529, %f2528;
	fma.rn.f32 	%f2531, %f598, %f904, %f2530;
	{ .reg .b32 tmp; mov.b64 {tmp, %r473}, %rd133; }
	mov.b32 	%f2532, %r473;
	fma.rn.f32 	%f2533, %f602, %f2532, %f2531;
	fma.rn.f32 	%f2534, %f605, %f909, %f2533;
	{ .reg .b32 tmp; mov.b64 {tmp, %r474}, %rd134; }
	mov.b32 	%f2535, %r474;
	fma.rn.f32 	%f2536, %f609, %f2535, %f2534;
	fma.rn.f32 	%f2537, %f612, %f914, %f2536;
	ld.shared.f32 	%f2538, [%r64+5212];
	fma.rn.f32 	%f2539, %f616, %f2538, %f2537;
	fma.rn.f32 	%f2540, %f619, %f919, %f2539;
	{ .reg .b32 tmp; mov.b64 {tmp, %r475}, %rd135; }
	mov.b32 	%f2541, %r475;
	fma.rn.f32 	%f2542, %f623, %f2541, %f2540;
	fma.rn.f32 	%f2543, %f626, %f924, %f2542;
	{ .reg .b32 tmp; mov.b64 {tmp, %r476}, %rd136; }
	mov.b32 	%f2544, %r476;
	fma.rn.f32 	%f2545, %f630, %f2544, %f2543;
	fma.rn.f32 	%f2546, %f633, %f929, %f2545;
	{ .reg .b32 tmp; mov.b64 {tmp, %r477}, %rd137; }
	mov.b32 	%f2547, %r477;
	fma.rn.f32 	%f2548, %f637, %f2547, %f2546;
	fma.rn.f32 	%f2549, %f1217, %f934, %f2548;
	ld.shared.f32 	%f2550, [%r64+5244];
	fma.rn.f32 	%f2551, %f1219, %f2550, %f2549;
	fma.rn.f32 	%f2552, %f1221, %f939, %f2551;
	{ .reg .b32 tmp; mov.b64 {tmp, %r478}, %rd138; }
	mov.b32 	%f2553, %r478;
	fma.rn.f32 	%f2554, %f1223, %f2553, %f2552;
	fma.rn.f32 	%f2555, %f1225, %f944, %f2554;
	{ .reg .b32 tmp; mov.b64 {tmp, %r479}, %rd139; }
	mov.b32 	%f2556, %r479;
	fma.rn.f32 	%f2557, %f1227, %f2556, %f2555;
	fma.rn.f32 	%f2558, %f1229, %f949, %f2557;
	{ .reg .b32 tmp; mov.b64 {tmp, %r480}, %rd140; }
	mov.b32 	%f2559, %r480;
	fma.rn.f32 	%f2560, %f1231, %f2559, %f2558;
	fma.rn.f32 	%f2561, %f1233, %f954, %f2560;
	ld.shared.f32 	%f2562, [%r64+5276];
	fma.rn.f32 	%f2563, %f1235, %f2562, %f2561;
	fma.rn.f32 	%f2564, %f1237, %f959, %f2563;
	{ .reg .b32 tmp; mov.b64 {tmp, %r481}, %rd141; }
	mov.b32 	%f2565, %r481;
	fma.rn.f32 	%f2566, %f1239, %f2565, %f2564;
	fma.rn.f32 	%f2567, %f1241, %f964, %f2566;
	{ .reg .b32 tmp; mov.b64 {tmp, %r482}, %rd142; }
	mov.b32 	%f2568, %r482;
	fma.rn.f32 	%f2569, %f1566, %f2568, %f2567;
	fma.rn.f32 	%f2570, %f1568, %f969, %f2569;
	{ .reg .b32 tmp; mov.b64 {tmp, %r483}, %rd143; }
	mov.b32 	%f2571, %r483;
	fma.rn.f32 	%f2572, %f1570, %f2571, %f2570;
	fma.rn.f32 	%f2573, %f1572, %f974, %f2572;
	ld.shared.f32 	%f2574, [%r64+5308];
	fma.rn.f32 	%f2575, %f1574, %f2574, %f2573;
	fma.rn.f32 	%f2576, %f1576, %f979, %f2575;
	{ .reg .b32 tmp; mov.b64 {tmp, %r484}, %rd144; }
	mov.b32 	%f2577, %r484;
	fma.rn.f32 	%f2578, %f1578, %f2577, %f2576;
	fma.rn.f32 	%f2579, %f1580, %f984, %f2578;
	{ .reg .b32 tmp; mov.b64 {tmp, %r485}, %rd145; }
	mov.b32 	%f2580, %r485;
	fma.rn.f32 	%f2581, %f1582, %f2580, %f2579;
	fma.rn.f32 	%f2582, %f1584, %f989, %f2581;
	{ .reg .b32 tmp; mov.b64 {tmp, %r486}, %rd146; }
	mov.b32 	%f2583, %r486;
	fma.rn.f32 	%f2584, %f1586, %f2583, %f2582;
	fma.rn.f32 	%f2585, %f1588, %f994, %f2584;
	ld.shared.f32 	%f2586, [%r64+5340];
	fma.rn.f32 	%f2587, %f1590, %f2586, %f2585;
	fma.rn.f32 	%f2588, %f1974, %f999, %f2587;
	{ .reg .b32 tmp; mov.b64 {tmp, %r487}, %rd147; }
	mov.b32 	%f2589, %r487;
	fma.rn.f32 	%f2590, %f1976, %f2589, %f2588;
	fma.rn.f32 	%f2591, %f1978, %f1004, %f2590;
	{ .reg .b32 tmp; mov.b64 {tmp, %r488}, %rd148; }
	mov.b32 	%f2592, %r488;
	fma.rn.f32 	%f2593, %f1980, %f2592, %f2591;
	fma.rn.f32 	%f2594, %f1982, %f1009, %f2593;
	{ .reg .b32 tmp; mov.b64 {tmp, %r489}, %rd149; }
	mov.b32 	%f2595, %r489;
	fma.rn.f32 	%f2596, %f1984, %f2595, %f2594;
	fma.rn.f32 	%f2597, %f1986, %f1014, %f2596;
	ld.shared.f32 	%f2598, [%r64+5372];
	fma.rn.f32 	%f2599, %f1988, %f2598, %f2597;
	fma.rn.f32 	%f2600, %f1990, %f1019, %f2599;
	{ .reg .b32 tmp; mov.b64 {tmp, %r490}, %rd150; }
	mov.b32 	%f2601, %r490;
	fma.rn.f32 	%f2602, %f1992, %f2601, %f2600;
	fma.rn.f32 	%f2603, %f1994, %f1024, %f2602;
	{ .reg .b32 tmp; mov.b64 {tmp, %r491}, %rd151; }
	mov.b32 	%f2604, %r491;
	fma.rn.f32 	%f2605, %f1996, %f2604, %f2603;
	fma.rn.f32 	%f2606, %f1998, %f1029, %f2605;
	{ .reg .b32 tmp; mov.b64 {tmp, %r492}, %rd152; }
	mov.b32 	%f2607, %r492;
	fma.rn.f32 	%f2608, %f2342, %f2607, %f2606;
	fma.rn.f32 	%f2609, %f2344, %f1034, %f2608;
	ld.shared.f32 	%f2610, [%r64+5404];
	fma.rn.f32 	%f2611, %f2347, %f2610, %f2609;
	fma.rn.f32 	%f2612, %f2349, %f1039, %f2611;
	{ .reg .b32 tmp; mov.b64 {tmp, %r493}, %rd153; }
	mov.b32 	%f2613, %r493;
	fma.rn.f32 	%f2614, %f2352, %f2613, %f2612;
	fma.rn.f32 	%f2615, %f2354, %f1044, %f2614;
	{ .reg .b32 tmp; mov.b64 {tmp, %r494}, %rd154; }
	mov.b32 	%f2616, %r494;
	fma.rn.f32 	%f2617, %f2357, %f2616, %f2615;
	fma.rn.f32 	%f2618, %f2359, %f1049, %f2617;
	{ .reg .b32 tmp; mov.b64 {tmp, %r495}, %rd155; }
	mov.b32 	%f2619, %r495;
	fma.rn.f32 	%f2620, %f2362, %f2619, %f2618;
	fma.rn.f32 	%f2621, %f2364, %f1054, %f2620;
	ld.shared.f32 	%f2622, [%r64+5436];
	fma.rn.f32 	%f2623, %f2367, %f2622, %f2621;
	fma.rn.f32 	%f2624, %f2369, %f1059, %f2623;
	{ .reg .b32 tmp; mov.b64 {tmp, %r496}, %rd156; }
	mov.b32 	%f2625, %r496;
	fma.rn.f32 	%f2636, %f2372, %f2625, %f2624;
	bar.sync 	0;
	add.s32 	%r586, %r586, %r532;
	add.s32 	%r585, %r585, 1;
	setp.ne.s32 	%p2, %r585, 0;
	mul.lo.s32 	%r497, %r531, %r529;
	add.s32 	%r584, %r584, %r497;
	add.s32 	%r583, %r583, %r497;
	@%p2 bra 	$L__BB11_2;
$L__BB11_3:
	ld.param.u32 	%r553, [_Z33convolution_shared_with_reductionIf6float4Li6ELi32ELi2ELi2ELi2ELi5EEvPT_S2_S2_iiiiiiiii_param_10];
	ld.param.u32 	%r543, [_Z33convolution_shared_with_reductionIf6float4Li6ELi32ELi2ELi2ELi2ELi5EEvPT_S2_S2_iiiiiiiii_param_9];
	ld.param.u32 	%r533, [_Z33convolution_shared_with_reductionIf6float4Li6ELi32ELi2ELi2ELi2ELi5EEvPT_S2_S2_iiiiiiiii_param_8];
	ld.param.u64 	%rd179, [_Z33convolution_shared_with_reductionIf6float4Li6ELi32ELi2ELi2ELi2ELi5EEvPT_S2_S2_iiiiiiiii_param_2];
	cvta.to.global.u64 	%rd1, %rd179;
	mov.u32 	%r498, %tid.y;
	mul.lo.s32 	%r499, %r498, 5;
	mov.u32 	%r500, %ctaid.y;
	mad.lo.s32 	%r501, %r500, 10, %r499;
	mov.u32 	%r502, %ctaid.z;
	shl.b32 	%r503, %r502, 2;
	mov.u32 	%r504, %tid.z;
	shl.b32 	%r505, %r504, 1;
	add.s32 	%r20, %r503, %r505;
	mov.u32 	%r506, %tid.x;
	mov.u32 	%r507, %ctaid.x;
	shl.b32 	%r508, %r507, 5;
	add.s32 	%r21, %r508, %r506;
	setp.ge.u32 	%p3, %r21, %r543;
	setp.ge.s32 	%p4, %r501, %r553;
	setp.ge.s32 	%p5, %r20, %r533;
	or.pred  	%p6, %p5, %p4;
	or.pred  	%p7, %p3, %p6;
	@%p7 bra 	$L__BB11_5;
	ld.param.u32 	%r573, [_Z33convolution_shared_with_reductionIf6float4Li6ELi32ELi2ELi2ELi2ELi5EEvPT_S2_S2_iiiiiiiii_param_11];
	ld.param.u32 	%r554, [_Z33convolution_shared_with_reductionIf6float4Li6ELi32ELi2ELi2ELi2ELi5EEvPT_S2_S2_iiiiiiiii_param_10];
	mad.lo.s32 	%r509, %r20, %r554, %r501;
	mad.lo.s32 	%r510, %r509, %r573, %r21;
	mul.wide.s32 	%rd157, %r510, 4;
	add.s64 	%rd158, %rd1, %rd157;
	st.global.f32 	[%rd158], %f2645;
$L__BB11_5:
	ld.param.u32 	%r555, [_Z33convolution_shared_with_reductionIf6float4Li6ELi32ELi2ELi2ELi2ELi5EEvPT_S2_S2_iiiiiiiii_param_10];
	ld.param.u32 	%r544, [_Z33convolution_shared_with_reductionIf6float4Li6ELi32ELi2ELi2ELi2ELi5EEvPT_S2_S2_iiiiiiiii_param_9];
	ld.param.u32 	%r534, [_Z33convolution_shared_with_reductionIf6float4Li6ELi32ELi2ELi2ELi2ELi5EEvPT_S2_S2_iiiiiiiii_param_8];
	setp.ge.s32 	%p8, %r501, %r555;
	setp.ge.u32 	%p9, %r21, %r544;
	add.s32 	%r22, %r20, 1;
	setp.ge.s32 	%p10, %r22, %r534;
	or.pred  	%p11, %p10, %p8;
	or.pred  	%p12, %p9, %p11;
	@%p12 bra 	$L__BB11_7;
	ld.param.u32 	%r574, [_Z33convolution_shared_with_reductionIf6float4Li6ELi32ELi2ELi2ELi2ELi5EEvPT_S2_S2_iiiiiiiii_param_11];
	ld.param.u32 	%r556, [_Z33convolution_shared_with_reductionIf6float4Li6ELi32ELi2ELi2ELi2ELi5EEvPT_S2_S2_iiiiiiiii_param_10];
	mad.lo.s32 	%r511, %r22, %r556, %r501;
	mad.lo.s32 	%r512, %r511, %r574, %r21;
	mul.wide.s32 	%rd159, %r512, 4;
	add.s64 	%rd160, %rd1, %rd159;
	st.global.f32 	[%rd160], %f2644;
$L__BB11_7:
	ld.param.u32 	%r557, [_Z33convolution_shared_with_reductionIf6float4Li6ELi32ELi2ELi2ELi2ELi5EEvPT_S2_S2_iiiiiiiii_param_10];
	ld.param.u32 	%r545, [_Z33convolution_shared_with_reductionIf6float4Li6ELi32ELi2ELi2ELi2ELi5EEvPT_S2_S2_iiiiiiiii_param_9];
	ld.param.u32 	%r535, [_Z33convolution_shared_with_reductionIf6float4Li6ELi32ELi2ELi2ELi2ELi5EEvPT_S2_S2_iiiiiiiii_param_8];
	setp.ge.s32 	%p13, %r20, %r535;
	setp.ge.u32 	%p14, %r21, %r545;
	add.s32 	%r23, %r501, 1;
	setp.ge.s32 	%p15, %r23, %r557;
	or.pred  	%p16, %p13, %p15;
	or.pred  	%p17, %p14, %p16;
	@%p17 bra 	$L__BB11_9;
	ld.param.u32 	%r575, [_Z33convolution_shared_with_reductionIf6float4Li6ELi32ELi2ELi2ELi2ELi5EEvPT_S2_S2_iiiiiiiii_param_11];
	ld.param.u32 	%r558, [_Z33convolution_shared_with_reductionIf6float4Li6ELi32ELi2ELi2ELi2ELi5EEvPT_S2_S2_iiiiiiiii_param_10];
	mad.lo.s32 	%r513, %r20, %r558, %r23;
	mad.lo.s32 	%r514, %r513, %r575, %r21;
	mul.wide.s32 	%rd161, %r514, 4;
	add.s64 	%rd162, %rd1, %rd161;
	st.global.f32 	[%rd162], %f2643;
$L__BB11_9:
	ld.param.u32 	%r559, [_Z33convolution_shared_with_reductionIf6float4Li6ELi32ELi2ELi2ELi2ELi5EEvPT_S2_S2_iiiiiiiii_param_10];
	ld.param.u32 	%r546, [_Z33convolution_shared_with_reductionIf6float4Li6ELi32ELi2ELi2ELi2ELi5EEvPT_S2_S2_iiiiiiiii_param_9];
	ld.param.u32 	%r536, [_Z33convolution_shared_with_reductionIf6float4Li6ELi32ELi2ELi2ELi2ELi5EEvPT_S2_S2_iiiiiiiii_param_8];
	setp.ge.s32 	%p18, %r23, %r559;
	setp.ge.s32 	%p19, %r22, %r536;
	setp.ge.u32 	%p20, %r21, %r546;
	or.pred  	%p21, %p19, %p18;
	or.pred  	%p22, %p20, %p21;
	@%p22 bra 	$L__BB11_11;
	ld.param.u32 	%r576, [_Z33convolution_shared_with_reductionIf6float4Li6ELi32ELi2ELi2ELi2ELi5EEvPT_S2_S2_iiiiiiiii_param_11];
	ld.param.u32 	%r560, [_Z33convolution_shared_with_reductionIf6float4Li6ELi32ELi2ELi2ELi2ELi5EEvPT_S2_S2_iiiiiiiii_param_10];
	mad.lo.s32 	%r515, %r22, %r560, %r23;
	mad.lo.s32 	%r516, %r515, %r576, %r21;
	mul.wide.s32 	%rd163, %r516, 4;
	add.s64 	%rd164, %rd1, %rd163;
	st.global.f32 	[%rd164], %f2642;
$L__BB11_11:
	ld.param.u32 	%r561, [_Z33convolution_shared_with_reductionIf6float4Li6ELi32ELi2ELi2ELi2ELi5EEvPT_S2_S2_iiiiiiiii_param_10];
	ld.param.u32 	%r547, [_Z33convolution_shared_with_reductionIf6float4Li6ELi32ELi2ELi2ELi2ELi5EEvPT_S2_S2_iiiiiiiii_param_9];
	ld.param.u32 	%r537, [_Z33convolution_shared_with_reductionIf6float4Li6ELi32ELi2ELi2ELi2ELi5EEvPT_S2_S2_iiiiiiiii_param_8];
	setp.ge.s32 	%p23, %r20, %r537;
	setp.ge.u32 	%p24, %r21, %r547;
	add.s32 	%r24, %r501, 2;
	setp.ge.s32 	%p25, %r24, %r561;
	or.pred  	%p26, %p23, %p25;
	or.pred  	%p27, %p24, %p26;
	@%p27 bra 	$L__BB11_13;
	ld.param.u32 	%r577, [_Z33convolution_shared_with_reductionIf6float4Li6ELi32ELi2ELi2ELi2ELi5EEvPT_S2_S2_iiiiiiiii_param_11];
	ld.param.u32 	%r562, [_Z33convolution_shared_with_reductionIf6float4Li6ELi32ELi2ELi2ELi2ELi5EEvPT_S2_S2_iiiiiiiii_param_10];
	mad.lo.s32 	%r517, %r20, %r562, %r24;
	mad.lo.s32 	%r518, %r517, %r577, %r21;
	mul.wide.s32 	%rd165, %r518, 4;
	add.s64 	%rd166, %rd1, %rd165;
	st.global.f32 	[%rd166], %f2641;
$L__BB11_13:
	ld.param.u32 	%r563, [_Z33convolution_shared_with_reductionIf6float4Li6ELi32ELi2ELi2ELi2ELi5EEvPT_S2_S2_iiiiiiiii_param_10];
	ld.param.u32 	%r548, [_Z33convolution_shared_with_reductionIf6float4Li6ELi32ELi2ELi2ELi2ELi5EEvPT_S2_S2_iiiiiiiii_param_9];
	ld.param.u32 	%r538, [_Z33convolution_shared_with_reductionIf6float4Li6ELi32ELi2ELi2ELi2ELi5EEvPT_S2_S2_iiiiiiiii_param_8];
	setp.ge.s32 	%p28, %r24, %r563;
	setp.ge.s32 	%p29, %r22, %r538;
	setp.ge.u32 	%p30, %r21, %r548;
	or.pred  	%p31, %p29, %p28;
	or.pred  	%p32, %p30, %p31;
	@%p32 bra 	$L__BB11_15;
	ld.param.u32 	%r578, [_Z33convolution_shared_with_reductionIf6float4Li6ELi32ELi2ELi2ELi2ELi5EEvPT_S2_S2_iiiiiiiii_param_11];
	ld.param.u32 	%r564, [_Z33convolution_shared_with_reductionIf6float4Li6ELi32ELi2ELi2ELi2ELi5EEvPT_S2_S2_iiiiiiiii_param_10];
	mad.lo.s32 	%r519, %r22, %r564, %r24;
	mad.lo.s32 	%r520, %r519, %r578, %r21;
	mul.wide.s32 	%rd167, %r520, 4;
	add.s64 	%rd168, %rd1, %rd167;
	st.global.f32 	[%rd168], %f2640;
$L__BB11_15:
	ld.param.u32 	%r565, [_Z33convolution_shared_with_reductionIf6float4Li6ELi32ELi2ELi2ELi2ELi5EEvPT_S2_S2_iiiiiiiii_param_10];
	ld.param.u32 	%r549, [_Z33convolution_shared_with_reductionIf6float4Li6ELi32ELi2ELi2ELi2ELi5EEvPT_S2_S2_iiiiiiiii_param_9];
	ld.param.u32 	%r539, [_Z33convolution_shared_with_reductionIf6float4Li6ELi32ELi2ELi2ELi2ELi5EEvPT_S2_S2_iiiiiiiii_param_8];
	setp.ge.s32 	%p33, %r20, %r539;
	setp.ge.u32 	%p34, %r21, %r549;
	add.s32 	%r25, %r501, 3;
	setp.ge.s32 	%p35, %r25, %r565;
	or.pred  	%p36, %p33, %p35;
	or.pred  	%p37, %p34, %p36;
	@%p37 bra 	$L__BB11_17;
	ld.param.u32 	%r579, [_Z33convolution_shared_with_reductionIf6float4Li6ELi32ELi2ELi2ELi2ELi5EEvPT_S2_S2_iiiiiiiii_param_11];
	ld.param.u32 	%r566, [_Z33convolution_shared_with_reductionIf6float4Li6ELi32ELi2ELi2ELi2ELi5EEvPT_S2_S2_iiiiiiiii_param_10];
	mad.lo.s32 	%r521, %r20, %r566, %r25;
	mad.lo.s32 	%r522, %r521, %r579, %r21;
	mul.wide.s32 	%rd169, %r522, 4;
	add.s64 	%rd170, %rd1, %rd169;
	st.global.f32 	[%rd170], %f2639;
$L__BB11_17:
	ld.param.u32 	%r567, [_Z33convolution_shared_with_reductionIf6float4Li6ELi32ELi2ELi2ELi2ELi5EEvPT_S2_S2_iiiiiiiii_param_10];
	ld.param.u32 	%r550, [_Z33convolution_shared_with_reductionIf6float4Li6ELi32ELi2ELi2ELi2ELi5EEvPT_S2_S2_iiiiiiiii_param_9];
	ld.param.u32 	%r540, [_Z33convolution_shared_with_reductionIf6float4Li6ELi32ELi2ELi2ELi2ELi5EEvPT_S2_S2_iiiiiiiii_param_8];
	setp.ge.s32 	%p38, %r25, %r567;
	setp.ge.s32 	%p39, %r22, %r540;
	setp.ge.u32 	%p40, %r21, %r550;
	or.pred  	%p41, %p39, %p38;
	or.pred  	%p42, %p40, %p41;
	@%p42 bra 	$L__BB11_19;
	ld.param.u32 	%r580, [_Z33convolution_shared_with_reductionIf6float4Li6ELi32ELi2ELi2ELi2ELi5EEvPT_S2_S2_iiiiiiiii_param_11];
	ld.param.u32 	%r568, [_Z33convolution_shared_with_reductionIf6float4Li6ELi32ELi2ELi2ELi2ELi5EEvPT_S2_S2_iiiiiiiii_param_10];
	mad.lo.s32 	%r523, %r22, %r568, %r25;
	mad.lo.s32 	%r524, %r523, %r580, %r21;
	mul.wide.s32 	%rd171, %r524, 4;
	add.s64 	%rd172, %rd1, %rd171;
	st.global.f32 	[%rd172], %f2638;
$L__BB11_19:
	ld.param.u32 	%r569, [_Z33convolution_shared_with_reductionIf6float4Li6ELi32ELi2ELi2ELi2ELi5EEvPT_S2_S2_iiiiiiiii_param_10];
	ld.param.u32 	%r551, [_Z33convolution_shared_with_reductionIf6float4Li6ELi32ELi2ELi2ELi2ELi5EEvPT_S2_S2_iiiiiiiii_param_9];
	ld.param.u32 	%r541, [_Z33convolution_shared_with_reductionIf6float4Li6ELi32ELi2ELi2ELi2ELi5EEvPT_S2_S2_iiiiiiiii_param_8];
	setp.ge.s32 	%p43, %r20, %r541;
	setp.ge.u32 	%p44, %r21, %r551;
	add.s32 	%r26, %r501, 4;
	setp.ge.s32 	%p45, %r26, %r569;
	or.pred  	%p46, %p43, %p45;
	or.pred  	%p47, %p44, %p46;
	@%p47 bra 	$L__BB11_21;
	ld.param.u32 	%r581, [_Z33convolution_shared_with_reductionIf6float4Li6ELi32ELi2ELi2ELi2ELi5EEvPT_S2_S2_iiiiiiiii_param_11];
	ld.param.u32 	%r570, [_Z33convolution_shared_with_reductionIf6float4Li6ELi32ELi2ELi2ELi2ELi5EEvPT_S2_S2_iiiiiiiii_param_10];
	mad.lo.s32 	%r525, %r20, %r570, %r26;
	mad.lo.s32 	%r526, %r525, %r581, %r21;
	mul.wide.s32 	%rd173, %r526, 4;
	add.s64 	%rd174, %rd1, %rd173;
	st.global.f32 	[%rd174], %f2637;
$L__BB11_21:
	ld.param.u32 	%r571, [_Z33convolution_shared_with_reductionIf6float4Li6ELi32ELi2ELi2ELi2ELi5EEvPT_S2_S2_iiiiiiiii_param_10];
	ld.param.u32 	%r552, [_Z33convolution_shared_with_reductionIf6float4Li6ELi32ELi2ELi2ELi2ELi5EEvPT_S2_S2_iiiiiiiii_param_9];
	ld.param.u32 	%r542, [_Z33convolution_shared_with_reductionIf6float4Li6ELi32ELi2ELi2ELi2ELi5EEvPT_S2_S2_iiiiiiiii_param_8];
	setp.ge.s32 	%p48, %r26, %r571;
	setp.ge.s32 	%p49, %r22, %r542;
	setp.ge.u32 	%p50, %r21, %r552;
	or.pred  	%p51, %p49, %p48;
	or.pred  	%p52, %p50, %p51;
	@%p52 bra 	$L__BB11_23;
	ld.param.u32 	%r582, [_Z33convolution_shared_with_reductionIf6float4Li6ELi32ELi2ELi2ELi2ELi5EEvPT_S2_S2_iiiiiiiii_param_11];
	ld.param.u32 	%r572, [_Z33convolution_shared_with_reductionIf6float4Li6ELi32ELi2ELi2ELi2ELi5EEvPT_S2_S2_iiiiiiiii_param_10];
	mad.lo.s32 	%r527, %r22, %r572, %r26;
	mad.lo.s32 	%r528, %r527, %r582, %r21;
	mul.wide.s32 	%rd175, %r528, 4;
	add.s64 	%rd176, %rd1, %rd175;
	st.global.f32 	[%rd176], %f2636;
$L__BB11_23:
	ret;

}
	// .globl	_Z22convolution_validationIfLi6ELi32ELi2ELi2ELi2EEvPT_S1_S1_iiiiiiiii
.visible .entry _Z22convolution_validationIfLi6ELi32ELi2ELi2ELi2EEvPT_S1_S1_iiiiiiiii(
	.param .u64 .ptr .align 1 _Z22convolution_validationIfLi6ELi32ELi2ELi2ELi2EEvPT_S1_S1_iiiiiiiii_param_0,
	.param .u64 .ptr .align 1 _Z22convolution_validationIfLi6ELi32ELi2ELi2ELi2EEvPT_S1_S1_iiiiiiiii_param_1,
	.param .u64 .ptr .align 1 _Z22convolution_validationIfLi6ELi32ELi2ELi2ELi2EEvPT_S1_S1_iiiiiiiii_param_2,
	.param .u32 _Z22convolution_validationIfLi6ELi32ELi2ELi2ELi2EEvPT_S1_S1_iiiiiiiii_param_3,
	.param .u32 _Z22convolution_validationIfLi6ELi32ELi2ELi2ELi2EEvPT_S1_S1_iiiiiiiii_param_4,
	.param .u32 _Z22convolution_validationIfLi6ELi32ELi2ELi2ELi2EEvPT_S1_S1_iiiiiiiii_param_5,
	.param .u32 _Z22convolution_validationIfLi6ELi32ELi2ELi2ELi2EEvPT_S1_S1_iiiiiiiii_param_6,
	.param .u32 _Z22convolution_validationIfLi6ELi32ELi2ELi2ELi2EEvPT_S1_S1_iiiiiiiii_param_7,
	.param .u32 _Z22convolution_validationIfLi6ELi32ELi2ELi2ELi2EEvPT_S1_S1_iiiiiiiii_param_8,
	.param .u32 _Z22convolution_validationIfLi6ELi32ELi2ELi2ELi2EEvPT_S1_S1_iiiiiiiii_param_9,
	.param .u32 _Z22convolution_validationIfLi6ELi32ELi2ELi2ELi2EEvPT_S1_S1_iiiiiiiii_param_10,
	.param .u32 _Z22convolution_validationIfLi6ELi32ELi2ELi2ELi2EEvPT_S1_S1_iiiiiiiii_param_11
)
{
	.reg .pred 	%p<9>;
	.reg .b32 	%r<47>;
	.reg .b32 	%f<48>;
	.reg .b64 	%rd<14>;

	ld.param.u64 	%rd3, [_Z22convolution_validationIfLi6ELi32ELi2ELi2ELi2EEvPT_S1_S1_iiiiiiiii_param_0];
	ld.param.u64 	%rd4, [_Z22convolution_validationIfLi6ELi32ELi2ELi2ELi2EEvPT_S1_S1_iiiiiiiii_param_1];
	ld.param.u64 	%rd5, [_Z22convolution_validationIfLi6ELi32ELi2ELi2ELi2EEvPT_S1_S1_iiiiiiiii_param_2];
	ld.param.u32 	%r15, [_Z22convolution_validationIfLi6ELi32ELi2ELi2ELi2EEvPT_S1_S1_iiiiiiiii_param_3];
	ld.param.u32 	%r16, [_Z22convolution_validationIfLi6ELi32ELi2ELi2ELi2EEvPT_S1_S1_iiiiiiiii_param_4];
	ld.param.u32 	%r17, [_Z22convolution_validationIfLi6ELi32ELi2ELi2ELi2EEvPT_S1_S1_iiiiiiiii_param_5];
	ld.param.u32 	%r18, [_Z22convolution_validationIfLi6ELi32ELi2ELi2ELi2EEvPT_S1_S1_iiiiiiiii_param_6];
	ld.param.u32 	%r19, [_Z22convolution_validationIfLi6ELi32ELi2ELi2ELi2EEvPT_S1_S1_iiiiiiiii_param_7];
	ld.param.u32 	%r22, [_Z22convolution_validationIfLi6ELi32ELi2ELi2ELi2EEvPT_S1_S1_iiiiiiiii_param_8];
	ld.param.u32 	%r23, [_Z22convolution_validationIfLi6ELi32ELi2ELi2ELi2EEvPT_S1_S1_iiiiiiiii_param_9];
	ld.param.u32 	%r24, [_Z22convolution_validationIfLi6ELi32ELi2ELi2ELi2EEvPT_S1_S1_iiiiiiiii_param_10];
	ld.param.u32 	%r21, [_Z22convolution_validationIfLi6ELi32ELi2ELi2ELi2EEvPT_S1_S1_iiiiiiiii_param_11];
	mov.u32 	%r25, %tid.x;
	mov.u32 	%r26, %ctaid.x;
	shl.b32 	%r27, %r26, 5;
	add.s32 	%r1, %r27, %r25;
	mov.u32 	%r28, %tid.y;
	mov.u32 	%r29, %ctaid.y;
	shl.b32 	%r30, %r29, 1;
	add.s32 	%r31, %r30, %r28;
	mov.u32 	%r32, %tid.z;
	mov.u32 	%r33, %ctaid.z;
	shl.b32 	%r34, %r33, 1;
	add.s32 	%r3, %r34, %r32;
	setp.ge.s32 	%p1, %r3, %r22;
	setp.ge.s32 	%p2, %r31, %r24;
	or.pred  	%p3, %p1, %p2;
	setp.ge.s32 	%p4, %r1, %r23;
	or.pred  	%p5, %p4, %p3;
	@%p5 bra 	$L__BB12_7;
	setp.lt.s32 	%p6, %r15, 1;
	mov.f32 	%f46, 0f00000000;
	@%p6 bra 	$L__BB12_6;
	shr.u32 	%r36, %r3, 2;
	and.b32  	%r37, %r3, 3;
	mul.lo.s32 	%r38, %r19, %r36;
	mad.lo.s32 	%r4, %r37, 169, %r38;
	cvta.to.global.u64 	%rd6, %rd4;
	add.s64 	%rd1, %rd6, 24;
	cvta.to.global.u64 	%rd2, %rd3;
	mov.f32 	%f46, 0f00000000;
	mov.b32 	%r43, 0;
$L__BB12_3:
	mad.lo.s32 	%r44, %r43, %r18, %r4;
	mad.lo.s32 	%r40, %r43, %r16, %r31;
	mad.lo.s32 	%r45, %r17, %r40, %r1;
	mov.b32 	%r46, 0;
$L__BB12_4:
	mul.wide.s32 	%rd7, %r44, 4;
	add.s64 	%rd8, %rd1, %rd7;
	mul.wide.s32 	%rd9, %r45, 4;
	add.s64 	%rd10, %rd2, %rd9;
	ld.global.nc.f32 	%f7, [%rd10];
	ld.global.nc.f32 	%f8, [%rd8+-24];
	fma.rn.f32 	%f9, %f7, %f8, %f46;
	ld.global.nc.f32 	%f10, [%rd10+4];
	ld.global.nc.f32 	%f11, [%rd8+-20];
	fma.rn.f32 	%f12, %f10, %f11, %f9;
	ld.global.nc.f32 	%f13, [%rd10+8];
	ld.global.nc.f32 	%f14, [%rd8+-16];
	fma.rn.f32 	%f15, %f13, %f14, %f12;
	ld.global.nc.f32 	%f16, [%rd10+12];
	ld.global.nc.f32 	%f17, [%rd8+-12];
	fma.rn.f32 	%f18, %f16, %f17, %f15;
	ld.global.nc.f32 	%f19, [%rd10+16];
	ld.global.nc.f32 	%f20, [%rd8+-8];
	fma.rn.f32 	%f21, %f19, %f20, %f18;
	ld.global.nc.f32 	%f22, [%rd10+20];
	ld.global.nc.f32 	%f23, [%rd8+-4];
	fma.rn.f32 	%f24, %f22, %f23, %f21;
	ld.global.nc.f32 	%f25, [%rd10+24];
	ld.global.nc.f32 	%f26, [%rd8];
	fma.rn.f32 	%f27, %f25, %f26, %f24;
	ld.global.nc.f32 	%f28, [%rd10+28];
	ld.global.nc.f32 	%f29, [%rd8+4];
	fma.rn.f32 	%f30, %f28, %f29, %f27;
	ld.global.nc.f32 	%f31, [%rd10+32];
	ld.global.nc.f32 	%f32, [%rd8+8];
	fma.rn.f32 	%f33, %f31, %f32, %f30;
	ld.global.nc.f32 	%f34, [%rd10+36];
	ld.global.nc.f32 	%f35, [%rd8+12];
	fma.rn.f32 	%f36, %f34, %f35, %f33;
	ld.global.nc.f32 	%f37, [%rd10+40];
	ld.global.nc.f32 	%f38, [%rd8+16];
	fma.rn.f32 	%f39, %f37, %f38, %f36;
	ld.global.nc.f32 	%f40, [%rd10+44];
	ld.global.nc.f32 	%f41, [%rd8+20];
	fma.rn.f32 	%f42, %f40, %f41, %f39;
	ld.global.nc.f32 	%f43, [%rd10+48];
	ld.global.nc.f32 	%f44, [%rd8+24];
	fma.rn.f32 	%f46, %f43, %f44, %f42;
	add.s32 	%r46, %r46, 1;
	add.s32 	%r45, %r45, %r17;
	add.s32 	%r44, %r44, 13;
	setp.ne.s32 	%p7, %r46, 13;
	@%p7 bra 	$L__BB12_4;
	add.s32 	%r43, %r43, 1;
	setp.ne.s32 	%p8, %r43, %r15;
	@%p8 bra 	$L__BB12_3;
$L__BB12_6:
	mad.lo.s32 	%r41, %r24, %r3, %r31;
	mad.lo.s32 	%r42, %r41, %r21, %r1;
	cvta.to.global.u64 	%rd11, %rd5;
	mul.wide.s32 	%rd12, %r42, 4;
	add.s64 	%rd13, %rd11, %rd12;
	st.global.f32 	[%rd13], %f46;
$L__BB12_7:
	ret;

}
	// .globl	_Z33convolution_shared_with_reductionIf6float4Li7ELi32ELi2ELi2ELi2ELi5EEvPT_S2_S2_iiiiiiiii
.visible .entry _Z33convolution_shared_with_reductionIf6float4Li7ELi32ELi2ELi2ELi2ELi5EEvPT_S2_S2_iiiiiiiii(
	.param .u64 .ptr .align 1 _Z33convolution_shared_with_reductionIf6float4Li7ELi32ELi2ELi2ELi2ELi5EEvPT_S2_S2_iiiiiiiii_param_0,
	.param .u64 .ptr .align 1 _Z33convolution_shared_with_reductionIf6float4Li7ELi32ELi2ELi2ELi2ELi5EEvPT_S2_S2_iiiiiiiii_param_1,
	.param .u64 .ptr .align 1 _Z33convolution_shared_with_reductionIf6float4Li7ELi32ELi2ELi2ELi2ELi5EEvPT_S2_S2_iiiiiiiii_param_2,
	.param .u32 _Z33convolution_shared_with_reductionIf6float4Li7ELi32ELi2ELi2ELi2ELi5EEvPT_S2_S2_iiiiiiiii_param_3,
	.param .u32 _Z33convolution_shared_with_reductionIf6float4Li7ELi32ELi2ELi2ELi2ELi5EEvPT_S2_S2_iiiiiiiii_param_4,
	.param .u32 _Z33convolution_shared_with_reductionIf6float4Li7ELi32ELi2ELi2ELi2ELi5EEvPT_S2_S2_iiiiiiiii_param_5,
	.param .u32 _Z33convolution_shared_with_reductionIf6float4Li7ELi32ELi2ELi2ELi2ELi5EEvPT_S2_S2_iiiiiiiii_param_6,
	.param .u32 _Z33convolution_shared_with_reductionIf6float4Li7ELi32ELi2ELi2ELi2ELi5EEvPT_S2_S2_iiiiiiiii_param_7,
	.param .u32 _Z33convolution_shared_with_reductionIf6float4Li7ELi32ELi2ELi2ELi2ELi5EEvPT_S2_S2_iiiiiiiii_param_8,
	.param .u32 _Z33convolution_shared_with_reductionIf6float4Li7ELi32ELi2ELi2ELi2ELi5EEvPT_S2_S2_iiiiiiiii_param_9,
	.param .u32 _Z33convolution_shared_with_reductionIf6float4Li7ELi32ELi2ELi2ELi2ELi5EEvPT_S2_S2_iiiiiiiii_param_10,
	.param .u32 _Z33convolution_shared_with_reductionIf6float4Li7ELi32ELi2ELi2ELi2ELi5EEvPT_S2_S2_iiiiiiiii_param_11
)
{
	.reg .pred 	%p<53>;
	.reg .b16 	%rs<19>;
	.reg .b32 	%r<742>;
	.reg .b32 	%f<3498>;
	.reg .b64 	%rd<231>;

	ld.param.u32 	%r30, [_Z33convolution_shared_with_reductionIf6float4Li7ELi32ELi2ELi2ELi2ELi5EEvPT_S2_S2_iiiiiiiii_param_3];
	ld.param.u32 	%r34, [_Z33convolution_shared_with_reductionIf6float4Li7ELi32ELi2ELi2ELi2ELi5EEvPT_S2_S2_iiiiiiiii_param_7];
	mov.u32 	%r39, %ctaid.x;
	shl.b32 	%r1, %r39, 5;
	mov.u32 	%r40, %ctaid.y;
	mul.lo.s32 	%r2, %r40, 10;
	mov.u32 	%r3, %ctaid.z;
	mov.u32 	%r4, %tid.x;
	mov.u32 	%r5, %tid.y;
	mov.u32 	%r6, %tid.z;
	setp.lt.s32 	%p1, %r30, 1;
	mov.f32 	%f3488, 0f00000000;
	mov.f32 	%f3489, %f3488;
	mov.f32 	%f3490, %f3488;
	mov.f32 	%f3491, %f3488;
	mov.f32 	%f3492, %f3488;
	mov.f32 	%f3493, %f3488;
	mov.f32 	%f3494, %f3488;
	mov.f32 	%f3495, %f3488;
	mov.f32 	%f3496, %f3488;
	mov.f32 	%f3497, %f3488;
	@%p1 bra 	$L__BB13_3;
	ld.param.u32 	%r684, [_Z33convolution_shared_with_reductionIf6float4Li7ELi32ELi2ELi2ELi2ELi5EEvPT_S2_S2_iiiiiiiii_param_5];
	shl.b32 	%r41, %r5, 5;
	add.s32 	%r42, %r41, %r4;
	shl.b32 	%r43, %r6, 6;
	add.s32 	%r44, %r42, %r43;
	cvt.u16.u32 	%rs1, %r44;
	mul.hi.u16 	%rs2, %rs1, -21845;
	shr.u16 	%rs3, %rs2, 3;
	cvt.u32.u16 	%r45, %rs3;
	mul.lo.s16 	%rs4, %rs3, 12;
	sub.s16 	%rs5, %rs1, %rs4;
	shl.b16 	%rs6, %rs5, 2;
	cvt.u32.u16 	%r46, %rs6;
	add.s16 	%rs7, %rs1, 128;
	mul.hi.u16 	%rs8, %rs7, -21845;
	shr.u16 	%rs9, %rs8, 3;
	cvt.u32.u16 	%r47, %rs9;
	mul.lo.s16 	%rs10, %rs9, 12;
	sub.s16 	%rs11, %rs7, %rs10;
	shl.b16 	%rs12, %rs11, 2;
	cvt.u32.u16 	%r48, %rs12;
	add.s16 	%rs13, %rs1, 256;
	mul.hi.u16 	%rs14, %rs13, -21845;
	shr.u16 	%rs15, %rs14, 3;
	cvt.u32.u16 	%r49, %rs15;
	mul.lo.s16 	%rs16, %rs15, 12;
	sub.s16 	%rs17, %rs13, %rs16;
	shl.b16 	%rs18, %rs17, 2;
	cvt.u32.u16 	%r50, %rs18;
	shl.b32 	%r51, %r44, 2;
	mad.lo.s32 	%r741, %r34, %r3, %r51;
	neg.s32 	%r740, %r30;
	add.s32 	%r52, %r49, %r2;
	mad.lo.s32 	%r53, %r684, %r52, %r1;
	add.s32 	%r739, %r53, %r50;
	add.s32 	%r54, %r47, %r2;
	mad.lo.s32 	%r55, %r684, %r54, %r1;
	add.s32 	%r738, %r55, %r48;
	add.s32 	%r56, %r45, %r2;
	mad.lo.s32 	%r57, %r684, %r56, %r1;
	add.s32 	%r737, %r57, %r46;
	mov.f32 	%f3488, 0f00000000;
$L__BB13_2:
	ld.param.u32 	%r686, [_Z33convolution_shared_with_reductionIf6float4Li7ELi32ELi2ELi2ELi2ELi5EEvPT_S2_S2_iiiiiiiii_param_6];
	ld.param.u32 	%r685, [_Z33convolution_shared_with_reductionIf6float4Li7ELi32ELi2ELi2ELi2ELi5EEvPT_S2_S2_iiiiiiiii_param_5];
	ld.param.u32 	%r683, [_Z33convolution_shared_with_reductionIf6float4Li7ELi32ELi2ELi2ELi2ELi5EEvPT_S2_S2_iiiiiiiii_param_4];
	ld.param.u64 	%rd229, [_Z33convolution_shared_with_reductionIf6float4Li7ELi32ELi2ELi2ELi2ELi5EEvPT_S2_S2_iiiiiiiii_param_1];
	ld.param.u64 	%rd228, [_Z33convolution_shared_with_reductionIf6float4Li7ELi32ELi2ELi2ELi2ELi5EEvPT_S2_S2_iiiiiiiii_param_0];
	cvta.to.global.u64 	%rd5, %rd228;
	mul.wide.s32 	%rd6, %r737, 4;
	add.s64 	%rd7, %rd5, %rd6;
	ld.global.nc.v4.f32 	{%f33, %f34, %f35, %f36}, [%rd7];
	mov.u32 	%r58, %tid.y;
	shl.b32 	%r59, %r58, 5;
	mov.u32 	%r60, %tid.x;
	add.s32 	%r61, %r59, %r60;
	mov.u32 	%r62, %tid.z;
	shl.b32 	%r63, %r62, 6;
	add.s32 	%r64, %r61, %r63;
	shl.b32 	%r65, %r64, 4;
	mov.u32 	%r66, shared_convolution_shared_load_LoadType;
	add.s32 	%r67, %r66, %r65;
	st.shared.v4.f32 	[%r67], {%f33, %f34, %f35, %f36};
	mul.wide.s32 	%rd8, %r738, 4;
	add.s64 	%rd9, %rd5, %rd8;
	ld.global.nc.v4.f32 	{%f37, %f38, %f39, %f40}, [%rd9];
	st.shared.v4.f32 	[%r67+2048], {%f37, %f38, %f39, %f40};
	mul.wide.s32 	%rd10, %r739, 4;
	add.s64 	%rd11, %rd5, %rd10;
	ld.global.nc.v4.f32 	{%f41, %f42, %f43, %f44}, [%rd11];
	st.shared.v4.f32 	[%r67+4096], {%f41, %f42, %f43, %f44};
	cvta.to.global.u64 	%rd12, %rd229;
	mul.wide.s32 	%rd13, %r741, 4;
	add.s64 	%rd14, %rd12, %rd13;
	ld.global.nc.v4.f32 	{%f45, %f46, %f47, %f48}, [%rd14];
	st.shared.v4.f32 	[%r67+6144], {%f45, %f46, %f47, %f48};
	ld.global.nc.v4.f32 	{%f49, %f50, %f51, %f52}, [%rd14+2048];
	st.shared.v4.f32 	[%r67+8192], {%f49, %f50, %f51, %f52};
	bar.sync 	0;
	mad.lo.s32 	%r68, %r58, 208, %r61;
	shl.b32 	%r69, %r68, 2;
	add.s32 	%r70, %r66, %r69;
	ld.shared.f32 	%f53, [%r70];
	mad.lo.s32 	%r71, %r62, 1800, %r66;
	ld.shared.f32 	%f54, [%r71+6144];
	fma.rn.f32 	%f55, %f53, %f54, %f3497;
	ld.shared.f32 	%f56, [%r70+4];
	ld.shared.v2.f32 	{%f57, %f58}, [%r71+6144];
	mov.b32 	%r72, %f58;
	mov.b64 	%rd15, {%r73, %r72};
	fma.rn.f32 	%f59, %f56, %f58, %f55;
	ld.shared.f32 	%f60, [%r70+8];
	ld.shared.f32 	%f61, [%r71+6152];
	fma.rn.f32 	%f62, %f60, %f61, %f59;
	ld.shared.f32 	%f63, [%r70+12];
	ld.shared.v2.f32 	{%f64, %f65}, [%r71+6152];
	mov.b32 	%r74, %f65;
	mov.b64 	%rd16, {%r75, %r74};
	fma.rn.f32 	%f66, %f63, %f65, %f62;
	ld.shared.f32 	%f67, [%r70+16];
	ld.shared.f32 	%f68, [%r71+6160];
	fma.rn.f32 	%f69, %f67, %f68, %f66;
	ld.shared.f32 	%f70, [%r70+20];
	ld.shared.v2.f32 	{%f71, %f72}, [%r71+6160];
	mov.b32 	%r76, %f72;
	mov.b64 	%rd17, {%r77, %r76};
	fma.rn.f32 	%f73, %f70, %f72, %f69;
	ld.shared.f32 	%f74, [%r70+24];
	ld.shared.f32 	%f75, [%r71+6168];
	fma.rn.f32 	%f76, %f74, %f75, %f73;
	ld.shared.f32 	%f77, [%r70+28];
	ld.shared.v2.f32 	{%f78, %f79}, [%r71+6168];
	mov.b32 	%r78, %f79;
	mov.b64 	%rd18, {%r79, %r78};
	fma.rn.f32 	%f80, %f77, %f79, %f76;
	ld.shared.f32 	%f81, [%r70+32];
	ld.shared.f32 	%f82, [%r71+6176];
	fma.rn.f32 	%f83, %f81, %f82, %f80;
	ld.shared.f32 	%f84, [%r70+36];
	ld.shared.v2.f32 	{%f85, %f86}, [%r71+6176];
	mov.b32 	%r80, %f86;
	mov.b64 	%rd19, {%r81, %r80};
	fma.rn.f32 	%f87, %f84, %f86, %f83;
	ld.shared.f32 	%f88, [%r70+40];
	ld.shared.f32 	%f89, [%r71+6184];
	fma.rn.f32 	%f90, %f88, %f89, %f87;
	ld.shared.f32 	%f91, [%r70+44];
	ld.shared.v2.f32 	{%f92, %f93}, [%r71+6184];
	mov.b32 	%r82, %f93;
	mov.b64 	%rd20, {%r83, %r82};
	fma.rn.f32 	%f94, %f91, %f93, %f90;
	ld.shared.f32 	%f95, [%r70+48];
	ld.shared.f32 	%f96, [%r71+6192];
	fma.rn.f32 	%f97, %f95, %f96, %f94;
	ld.shared.f32 	%f98, [%r70+52];
	ld.shared.v2.f32 	{%f99, %f100}, [%r71+6192];
	mov.b32 	%r84, %f100;
	mov.b64 	%rd21, {%r85, %r84};
	fma.rn.f32 	%f101, %f98, %f100, %f97;
	ld.shared.f32 	%f102, [%r70+56];
	ld.shared.f32 	%f103, [%r71+6200];
	fma.rn.f32 	%f104, %f102, %f103, %f101;
	ld.shared.f32 	%f105, [%r70+192];
	ld.shared.v2.f32 	{%f106, %f107}, [%r71+6200];
	mov.b32 	%r86, %f107;
	mov.b64 	%rd22, {%r87, %r86};
	fma.rn.f32 	%f108, %f105, %f107, %f104;
	ld.shared.f32 	%f109, [%r70+196];
	ld.shared.f32 	%f110, [%r71+6208];
	fma.rn.f32 	%f111, %f109, %f110, %f108;
	ld.shared.f32 	%f112, [%r70+200];
	ld.shared.v2.f32 	{%f113, %f114}, [%r71+6208];
	mov.b32 	%r88, %f114;
	mov.b64 	%rd23, {%r89, %r88};
	fma.rn.f32 	%f115, %f112, %f114, %f111;
	ld.shared.f32 	%f116, [%r70+204];
	ld.shared.f32 	%f117, [%r71+6216];
	fma.rn.f32 	%f118, %f116, %f117, %f115;
	ld.shared.f32 	%f119, [%r70+208];
	ld.shared.v2.f32 	{%f120, %f121}, [%r71+6216];
	mov.b32 	%r90, %f121;
	mov.b64 	%rd24, {%r91, %r90};
	fma.rn.f32 	%f122, %f119, %f121, %f118;
	ld.shared.f32 	%f123, [%r70+212];
	ld.shared.f32 	%f124, [%r71+6224];
	fma.rn.f32 	%f125, %f123, %f124, %f122;
	ld.shared.f32 	%f126, [%r70+216];
	ld.shared.v2.f32 	{%f127, %f128}, [%r71+6224];
	mov.b32 	%r92, %f128;
	mov.b64 	%rd25, {%r93, %r92};
	fma.rn.f32 	%f129, %f126, %f128, %f125;
	ld.shared.f32 	%f130, [%r70+220];
	ld.shared.f32 	%f131, [%r71+6232];
	fma.rn.f32 	%f132, %f130, %f131, %f129;
	ld.shared.f32 	%f133, [%r70+224];
	ld.shared.v2.f32 	{%f134, %f135}, [%r71+6232];
	mov.b32 	%r94, %f135;
	mov.b64 	%rd26, {%r95, %r94};
	fma.rn.f32 	%f136, %f133, %f135, %f132;
	ld.shared.f32 	%f137, [%r70+228];
	ld.shared.f32 	%f138, [%r71+6240];
	fma.rn.f32 	%f139, %f137, %f138, %f136;
	ld.shared.f32 	%f140, [%r70+232];
	ld.shared.v2.f32 	{%f141, %f142}, [%r71+6240];
	mov.b32 	%r96, %f142;
	mov.b64 	%rd27, {%r97, %r96};
	fma.rn.f32 	%f143, %f140, %f142, %f139;
	ld.shared.f32 	%f144, [%r70+236];
	ld.shared.f32 	%f145, [%r71+6248];
	fma.rn.f32 	%f146, %f144, %f145, %f143;
	ld.shared.f32 	%f147, [%r70+240];
	ld.shared.v2.f32 	{%f148, %f149}, [%r71+6248];
	mov.b32 	%r98, %f149;
	mov.b64 	%rd28, {%r99, %r98};
	fma.rn.f32 	%f150, %f147, %f149, %f146;
	ld.shared.f32 	%f151, [%r70+244];
	ld.shared.f32 	%f152, [%r71+6256];
	fma.rn.f32 	%f153, %f151, %f152, %f150;
	ld.shared.f32 	%f154, [%r70+248];
	ld.shared.v2.f32 	{%f155, %f156}, [%r71+6256];
	mov.b32 	%r100, %f156;
	mov.b64 	%rd29, {%r101, %r100};
	fma.rn.f32 	%f157, %f154, %f156, %f153;
	ld.shared.f32 	%f158, [%r70+384];
	ld.shared.f32 	%f159, [%r71+6264];
	fma.rn.f32 	%f160, %f158, %f159, %f157;
	ld.shared.f32 	%f161, [%r70+388];
	ld.shared.v2.f32 	{%f162, %f163}, [%r71+6264];
	mov.b32 	%r102, %f163;
	mov.b64 	%rd30, {%r103, %r102};
	fma.rn.f32 	%f164, %f161, %f163, %f160;
	ld.shared.f32 	%f165, [%r70+392];
	ld.shared.f32 	%f166, [%r71+6272];
	fma.rn.f32 	%f167, %f165, %f166, %f164;
	ld.shared.f32 	%f168, [%r70+396];
	ld.shared.v2.f32 	{%f169, %f170}, [%r71+6272];
	mov.b32 	%r104, %f170;
	mov.b64 	%rd31, {%r105, %r104};
	fma.rn.f32 	%f171, %f168, %f170, %f167;
	ld.shared.f32 	%f172, [%r70+400];
	ld.shared.f32 	%f173, [%r71+6280];
	fma.rn.f32 	%f174, %f172, %f173, %f171;
	ld.shared.f32 	%f175, [%r70+404];
	ld.shared.v2.f32 	{%f176, %f177}, [%r71+6280];
	mov.b32 	%r106, %f177;
	mov.b64 	%rd32, {%r107, %r106};
	fma.rn.f32 	%f178, %f175, %f177, %f174;
	ld.shared.f32 	%f179, [%r70+408];
	ld.shared.f32 	%f180, [%r71+6288];
	fma.rn.f32 	%f181, %f179, %f180, %f178;
	ld.shared.f32 	%f182, [%r70+412];
	ld.shared.v2.f32 	{%f183, %f184}, [%r71+6288];
	mov.b32 	%r108, %f184;
	mov.b64 	%rd33, {%r109, %r108};
	fma.rn.f32 	%f185, %f182, %f184, %f181;
	ld.shared.f32 	%f186, [%r70+416];
	ld.shared.f32 	%f187, [%r71+6296];
	fma.rn.f32 	%f188, %f186, %f187, %f185;
	ld.shared.f32 	%f189, [%r70+420];
	ld.shared.v2.f32 	{%f190, %f191}, [%r71+6296];
	mov.b32 	%r110, %f191;
	mov.b64 	%rd34, {%r111, %r110};
	fma.rn.f32 	%f192, %f189, %f191, %f188;
	ld.shared.f32 	%f193, [%r70+424];
	ld.shared.f32 	%f194, [%r71+6304];
	fma.rn.f32 	%f195, %f193, %f194, %f192;
	ld.shared.f32 	%f196, [%r70+428];
	ld.shared.v2.f32 	{%f197, %f198}, [%r71+6304];
	mov.b32 	%r112, %f198;
	mov.b64 	%rd35, {%r113, %r112};
	fma.rn.f32 	%f199, %f196, %f198, %f195;
	ld.shared.f32 	%f200, [%r70+432];
	ld.shared.f32 	%f201, [%r71+6312];
	fma.rn.f32 	%f202, %f200, %f201, %f199;
	ld.shared.f32 	%f203, [%r70+436];
	ld.shared.v2.f32 	{%f204, %f205}, [%r71+6312];
	mov.b32 	%r114, %f205;
	mov.b64 	%rd36, {%r115, %r114};
	fma.rn.f32 	%f206, %f203, %f205, %f202;
	ld.shared.f32 	%f207, [%r70+440];
	ld.shared.f32 	%f208, [%r71+6320];
	fma.rn.f32 	%f209, %f207, %f208, %f206;
	ld.shared.f32 	%f210, [%r70+576];
	ld.shared.v2.f32 	{%f211, %f212}, [%r71+6320];
	mov.b32 	%r116, %f212;
	mov.b64 	%rd37, {%r117, %r116};
	fma.rn.f32 	%f213, %f210, %f212, %f209;
	ld.shared.f32 	%f214, [%r70+580];
	ld.shared.f32 	%f215, [%r71+6328];
	fma.rn.f32 	%f216, %f214, %f215, %f213;
	ld.shared.f32 	%f217, [%r70+584];
	ld.shared.v2.f32 	{%f218, %f219}, [%r71+6328];
	mov.b32 	%r118, %f219;
	mov.b64 	%rd38, {%r119, %r118};
	fma.rn.f32 	%f220, %f217, %f219, %f216;
	ld.shared.f32 	%f221, [%r70+588];
	ld.shared.f32 	%f222, [%r71+6336];
	fma.rn.f32 	%f223, %f221, %f222, %f220;
	ld.shared.f32 	%f224, [%r70+592];
	ld.shared.v2.f32 	{%f225, %f226}, [%r71+6336];
	mov.b32 	%r120, %f226;
	mov.b64 	%rd39, {%r121, %r120};
	fma.rn.f32 	%f227, %f224, %f226, %f223;
	ld.shared.f32 	%f228, [%r70+596];
	ld.shared.f32 	%f229, [%r71+6344];
	fma.rn.f32 	%f230, %f228, %f229, %f227;
	ld.shared.f32 	%f231, [%r70+600];
	ld.shared.v2.f32 	{%f232, %f233}, [%r71+6344];
	mov.b32 	%r122, %f233;
	mov.b64 	%rd40, {%r123, %r122};
	fma.rn.f32 	%f234, %f231, %f233, %f230;
	ld.shared.f32 	%f235, [%r70+604];
	ld.shared.f32 	%f236, [%r71+6352];
	fma.rn.f32 	%f237, %f235, %f236, %f234;
	ld.shared.f32 	%f238, [%r70+608];
	ld.shared.v2.f32 	{%f239, %f240}, [%r71+6352];
	mov.b32 	%r124, %f240;
	mov.b64 	%rd41, {%r125, %r124};
	fma.rn.f32 	%f241, %f238, %f240, %f237;
	ld.shared.f32 	%f242, [%r70+612];
	ld.shared.f32 	%f243, [%r71+6360];
	fma.rn.f32 	%f244, %f242, %f243, %f241;
	ld.shared.f32 	%f245, [%r70+616];
	ld.shared.v2.f32 	{%f246, %f247}, [%r71+6360];
	mov.b32 	%r126, %f247;
	mov.b64 	%rd42, {%r127, %r126};
	fma.rn.f32 	%f248, %f245, %f247, %f244;
	ld.shared.f32 	%f249, [%r70+620];
	ld.shared.f32 	%f250, [%r71+6368];
	fma.rn.f32 	%f251, %f249, %f250, %f248;
	ld.shared.f32 	%f252, [%r70+624];
	ld.shared.v2.f32 	{%f253, %f254}, [%r71+6368];
	mov.b32 	%r128, %f254;
	mov.b64 	%rd43, {%r129, %r128};
	fma.rn.f32 	%f255, %f252, %f254, %f251;
	ld.shared.f32 	%f256, [%r70+628];
	ld.shared.f32 	%f257, [%r71+6376];
	fma.rn.f32 	%f258, %f256, %f257, %f255;
	ld.shared.f32 	%f259, [%r70+632];
	ld.shared.v2.f32 	{%f260, %f261}, [%r71+6376];
	mov.b32 	%r130, %f261;
	mov.b64 	%rd44, {%r131, %r130};
	fma.rn.f32 	%f262, %f259, %f261, %f258;
	ld.shared.f32 	%f263, [%r70+768];
	ld.shared.f32 	%f264, [%r71+6384];
	fma.rn.f32 	%f265, %f263, %f264, %f262;
	ld.shared.f32 	%f266, [%r70+772];
	ld.shared.v2.f32 	{%f267, %f268}, [%r71+6384];
	mov.b32 	%r132, %f268;
	mov.b64 	%rd45, {%r133, %r132};
	fma.rn.f32 	%f269, %f266, %f268, %f265;
	ld.shared.f32 	%f270, [%r70+776];
	ld.shared.f32 	%f271, [%r71+6392];
	fma.rn.f32 	%f272, %f270, %f271, %f269;
	ld.shared.f32 	%f273, [%r70+780];
	ld.shared.v2.f32 	{%f274, %f275}, [%r71+6392];
	mov.b32 	%r134, %f275;
	mov.b64 	%rd46, {%r135, %r134};
	fma.rn.f32 	%f276, %f273, %f275, %f272;
	ld.shared.f32 	%f277, [%r70+784];
	ld.shared.f32 	%f278, [%r71+6400];
	fma.rn.f32 	%f279, %f277, %f278, %f276;
	ld.shared.f32 	%f280, [%r70+788];
	ld.shared.v2.f32 	{%f281, %f282}, [%r71+6400];
	mov.b32 	%r136, %f282;
	mov.b64 	%rd47, {%r137, %r136};
	fma.rn.f32 	%f283, %f280, %f282, %f279;
	ld.shared.f32 	%f284, [%r70+792];
	ld.shared.f32 	%f285, [%r71+6408];
	fma.rn.f32 	%f286, %f284, %f285, %f283;
	ld.shared.f32 	%f287, [%r70+796];
	ld.shared.v2.f32 	{%f288, %f289}, [%r71+6408];
	mov.b32 	%r138, %f289;
	mov.b64 	%rd48, {%r139, %r138};
	fma.rn.f32 	%f290, %f287, %f289, %f286;
	ld.shared.f32 	%f291, [%r70+800];
	ld.shared.f32 	%f292, [%r71+6416];
	fma.rn.f32 	%f293, %f291, %f292, %f290;
	ld.shared.f32 	%f294, [%r70+804];
	ld.shared.v2.f32 	{%f295, %f296}, [%r71+6416];
	mov.b32 	%r140, %f296;
	mov.b64 	%rd49, {%r141, %r140};
	fma.rn.f32 	%f297, %f294, %f296, %f293;
	ld.shared.f32 	%f298, [%r70+808];
	ld.shared.f32 	%f299, [%r71+6424];
	fma.rn.f32 	%f300, %f298, %f299, %f297;
	ld.shared.f32 	%f301, [%r70+812];
	ld.shared.v2.f32 	{%f302, %f303}, [%r71+6424];
	mov.b32 	%r142, %f303;
	mov.b64 	%rd50, {%r143, %r142};
	fma.rn.f32 	%f304, %f301, %f303, %f300;
	ld.shared.f32 	%f305, [%r70+816];
	ld.shared.f32 	%f306, [%r71+6432];
	fma.rn.f32 	%f307, %f305, %f306, %f304;
	ld.shared.f32 	%f308, [%r70+820];
	ld.shared.v2.f32 	{%f309, %f310}, [%r71+6432];
	mov.b32 	%r144, %f310;
	mov.b64 	%rd51, {%r145, %r144};
	fma.rn.f32 	%f311, %f308, %f310, %f307;
	ld.shared.f32 	%f312, [%r70+824];
	ld.shared.f32 	%f313, [%r71+6440];
	fma.rn.f32 	%f314, %f312, %f313, %f311;
	ld.shared.f32 	%f315, [%r70+960];
	ld.shared.v2.f32 	{%f316, %f317}, [%r71+6440];
	mov.b32 	%r146, %f317;
	mov.b64 	%rd52, {%r147, %r146};
	fma.rn.f32 	%f318, %f315, %f317, %f314;
	ld.shared.f32 	%f319, [%r70+964];
	ld.shared.f32 	%f320, [%r71+6448];
	fma.rn.f32 	%f321, %f319, %f320, %f318;
	ld.shared.f32 	%f322, [%r70+968];
	ld.shared.v2.f32 	{%f323, %f324}, [%r71+6448];
	mov.b32 	%r148, %f324;
	mov.b64 	%rd53, {%r149, %r148};
	fma.rn.f32 	%f325, %f322, %f324, %f321;
	ld.shared.f32 	%f326, [%r70+972];
	ld.shared.f32 	%f327, [%r71+6456];
	fma.rn.f32 	%f328, %f326, %f327, %f325;
	ld.shared.f32 	%f329, [%r70+976];
	ld.shared.v2.f32 	{%f330, %f331}, [%r71+6456];
	mov.b32 	%r150, %f331;
	mov.b64 	%rd54, {%r151, %r150};
	fma.rn.f32 	%f332, %f329, %f331, %f328;
	ld.shared.f32 	%f333, [%r70+980];
	ld.shared.f32 	%f334, [%r71+6464];
	fma.rn.f32 	%f335, %f333, %f334, %f332;
	ld.shared.f32 	%f336, [%r70+984];
	ld.shared.v2.f32 	{%f337, %f338}, [%r71+6464];
	mov.b32 	%r152, %f338;
	mov.b64 	%rd55, {%r153, %r152};
	fma.rn.f32 	%f339, %f336, %f338, %f335;
	ld.shared.f32 	%f340, [%r70+988];
	ld.shared.f32 	%f341, [%r71+6472];
	fma.rn.f32 	%f342, %f340, %f341, %f339;
	ld.shared.f32 	%f343, [%r70+992];
	ld.shared.v2.f32 	{%f344, %f345}, [%r71+6472];
	mov.b32 	%r154, %f345;
	mov.b64 	%rd56, {%r155, %r154};
	fma.rn.f32 	%f346, %f343, %f345, %f342;
	ld.shared.f32 	%f347, [%r70+996];
	ld.shared.f32 	%f348, [%r71+6480];
	fma.rn.f32 	%f349, %f347, %f348, %f346;
	ld.shared.f32 	%f350, [%r70+1000];
	ld.shared.v2.f32 	{%f351, %f352}, [%r71+6480];
	mov.b32 	%r156, %f352;
	mov.b64 	%rd57, {%r157, %r156};
	fma.rn.f32 	%f353, %f350, %f352, %f349;
	ld.shared.f32 	%f354, [%r70+1004];
	ld.shared.f32 	%f355, [%r71+6488];
	fma.rn.f32 	%f356, %f354, %f355, %f353;
	ld.shared.f32 	%f357, [%r70+1008];
	ld.shared.v2.f32 	{%f358, %f359}, [%r71+6488];
	mov.b32 	%r158, %f359;
	mov.b64 	%rd58, {%r159, %r158};
	fma.rn.f32 	%f360, %f357, %f359, %f356;
	ld.shared.f32 	%f361, [%r70+1012];
	ld.shared.f32 	%f362, [%r71+6496];
	fma.rn.f32 	%f363, %f361, %f362, %f360;
	ld.shared.f32 	%f364, [%r70+1016];
	ld.shared.v2.f32 	{%f365, %f366}, [%r71+6496];
	mov.b32 	%r160, %f366;
	mov.b64 	%rd59, {%r161, %r160};
	fma.rn.f32 	%f367, %f364, %f366, %f363;
	ld.shared.f32 	%f368, [%r70+1152];
	ld.shared.f32 	%f369, [%r71+6504];
	fma.rn.f32 	%f370, %f368, %f369, %f367;
	ld.shared.f32 	%f371, [%r70+1156];
	ld.shared.v2.f32 	{%f372, %f373}, [%r71+6504];
	mov.b32 	%r162, %f373;
	mov.b64 	%rd60, {%r163, %r162};
	fma.rn.f32 	%f374, %f371, %f373, %f370;
	ld.shared.f32 	%f375, [%r70+1160];
	ld.shared.f32 	%f376, [%r71+6512];
	fma.rn.f32 	%f377, %f375, %f376, %f374;
	ld.shared.f32 	%f378, [%r70+1164];
	ld.shared.v2.f32 	{%f379, %f380}, [%r71+6512];
	mov.b32 	%r164, %f380;
	mov.b64 	%rd61, {%r165, %r164};
	fma.rn.f32 	%f381, %f378, %f380, %f377;
	ld.shared.f32 	%f382, [%r70+1168];
	ld.shared.f32 	%f383, [%r71+6520];
	fma.rn.f32 	%f384, %f382, %f383, %f381;
	ld.shared.f32 	%f385, [%r70+1172];
	ld.shared.v2.f32 	{%f386, %f387}, [%r71+6520];
	mov.b32 	%r166, %f387;
	mov.b64 	%rd62, {%r167, %r166};
	fma.rn.f32 	%f388, %f385, %f387, %f384;
	ld.shared.f32 	%f389, [%r70+1176];
	ld.shared.f32 	%f390, [%r71+6528];
	fma.rn.f32 	%f391, %f389, %f390, %f388;
	ld.shared.f32 	%f392, [%r70+1180];
	ld.shared.v2.f32 	{%f393, %f394}, [%r71+6528];
	mov.b32 	%r168, %f394;
	mov.b64 	%rd63, {%r169, %r168};
	fma.rn.f32 	%f395, %f392, %f394, %f391;
	ld.shared.f32 	%f396, [%r70+1184];
	ld.shared.f32 	%f397, [%r71+6536];
	fma.rn.f32 	%f398, %f396, %f397, %f395;
	ld.shared.f32 	%f399, [%r70+1188];
	ld.shared.v2.f32 	{%f400, %f401}, [%r71+6536];
	mov.b32 	%r170, %f401;
	mov.b64 	%rd64, {%r171, %r170};
	fma.rn.f32 	%f402, %f399, %f401, %f398;
	ld.shared.f32 	%f403, [%r70+1192];
	ld.shared.f32 	%f404, [%r71+6544];
	fma.rn.f32 	%f405, %f403, %f404, %f402;
	ld.shared.f32 	%f406, [%r70+1196];
	ld.shared.v2.f32 	{%f407, %f408}, [%r71+6544];
	mov.b32 	%r172, %f408;
	mov.b64 	%rd65, {%r173, %r172};
	fma.rn.f32 	%f409, %f406, %f408, %f405;
	ld.shared.f32 	%f410, [%r70+1200];
	ld.shared.f32 	%f411, [%r71+6552];
	fma.rn.f32 	%f412, %f410, %f411, %f409;
	ld.shared.f32 	%f413, [%r70+1204];
	ld.shared.v2.f32 	{%f414, %f415}, [%r71+6552];
	mov.b32 	%r174, %f415;
	mov.b64 	%rd66, {%r175, %r174};
	fma.rn.f32 	%f416, %f413, %f415, %f412;
	ld.shared.f32 	%f417, [%r70+1208];
	ld.shared.f32 	%f418, [%r71+6560];
	fma.rn.f32 	%f419, %f417, %f418, %f416;
	ld.shared.f32 	%f420, [%r70+1344];
	ld.shared.v2.f32 	{%f421, %f422}, [%r71+6560];
	mov.b32 	%r176, %f422;
	mov.b64 	%rd67, {%r177, %r176};
	fma.rn.f32 	%f423, %f420, %f422, %f419;
	ld.shared.f32 	%f424, [%r70+1348];
	ld.shared.f32 	%f425, [%r71+6568];
	fma.rn.f32 	%f426, %f424, %f425, %f423;
	ld.shared.f32 	%f427, [%r70+1352];
	ld.shared.v2.f32 	{%f428, %f429}, [%r71+6568];
	mov.b32 	%r178, %f429;
	mov.b64 	%rd68, {%r179, %r178};
	fma.rn.f32 	%f430, %f427, %f429, %f426;
	ld.shared.f32 	%f431, [%r70+1356];
	ld.shared.f32 	%f432, [%r71+6576];
	fma.rn.f32 	%f433, %f431, %f432, %f430;
	ld.shared.f32 	%f434, [%r70+1360];
	ld.shared.v2.f32 	{%f435, %f436}, [%r71+6576];
	mov.b32 	%r180, %f436;
	mov.b64 	%rd69, {%r181, %r180};
	fma.rn.f32 	%f437, %f434, %f436, %f433;
	ld.shared.f32 	%f438, [%r70+1364];
	ld.shared.f32 	%f439, [%r71+6584];
	fma.rn.f32 	%f440, %f438, %f439, %f437;
	ld.shared.f32 	%f441, [%r70+1368];
	ld.shared.v2.f32 	{%f442, %f443}, [%r71+6584];
	mov.b32 	%r182, %f443;
	mov.b64 	%rd70, {%r183, %r182};
	fma.rn.f32 	%f444, %f441, %f443, %f440;
	ld.shared.f32 	%f445, [%r70+1372];
	ld.shared.f32 	%f446, [%r71+6592];
	fma.rn.f32 	%f447, %f445, %f446, %f444;
	ld.shared.f32 	%f448, [%r70+1376];
	ld.shared.v2.f32 	{%f449, %f450}, [%r71+6592];
	mov.b32 	%r184, %f450;
	mov.b64 	%rd71, {%r185, %r184};
	fma.rn.f32 	%f451, %f448, %f450, %f447;
	ld.shared.f32 	%f452, [%r70+1380];
	ld.shared.f32 	%f453, [%r71+6600];
	fma.rn.f32 	%f454, %f452, %f453, %f451;
	ld.shared.f32 	%f455, [%r70+1384];
	ld.shared.v2.f32 	{%f456, %f457}, [%r71+6600];
	mov.b32 	%r186, %f457;
	mov.b64 	%rd72, {%r187, %r186};
	fma.rn.f32 	%f458, %f455, %f457, %f454;
	ld.shared.f32 	%f459, [%r70+1388];
	ld.shared.f32 	%f460, [%r71+6608];
	fma.rn.f32 	%f461, %f459, %f460, %f458;
	ld.shared.f32 	%f462, [%r70+1392];
	ld.shared.v2.f32 	{%f463, %f464}, [%r71+6608];
	mov.b32 	%r188, %f464;
	mov.b64 	%rd73, {%r189, %r188};
	fma.rn.f32 	%f465, %f462, %f464, %f461;
	ld.shared.f32 	%f466, [%r70+1396];
	ld.shared.f32 	%f467, [%r71+6616];
	fma.rn.f32 	%f468, %f466, %f467, %f465;
	ld.shared.f32 	%f469, [%r70+1400];
	ld.shared.v2.f32 	{%f470, %f471}, [%r71+6616];
	mov.b32 	%r190, %f471;
	mov.b64 	%rd74, {%r191, %r190};
	fma.rn.f32 	%f472, %f469, %f471, %f468;
	ld.shared.f32 	%f473, [%r70+1536];
	ld.shared.f32 	%f474, [%r71+6624];
	fma.rn.f32 	%f475, %f473, %f474, %f472;
	ld.shared.f32 	%f476, [%r70+1540];
	ld.shared.v2.f32 	{%f477, %f478}, [%r71+6624];
	mov.b32 	%r192, %f478;
	mov.b64 	%rd75, {%r193, %r192};
	fma.rn.f32 	%f479, %f476, %f478, %f475;
	ld.shared.f32 	%f480, [%r70+1544];
	ld.shared.f32 	%f481, [%r71+6632];
	fma.rn.f32 	%f482, %f480, %f481, %f479;
	ld.shared.f32 	%f483, [%r70+1548];
	ld.shared.v2.f32 	{%f484, %f485}, [%r71+6632];
	mov.b32 	%r194, %f485;
	mov.b64 	%rd76, {%r195, %r194};
	fma.rn.f32 	%f486, %f483, %f485, %f482;
	ld.shared.f32 	%f487, [%r70+1552];
	ld.shared.f32 	%f488, [%r71+6640];
	fma.rn.f32 	%f489, %f487, %f488, %f486;
	ld.shared.f32 	%f490, [%r70+1556];
	ld.shared.v2.f32 	{%f491, %f492}, [%r71+6640];
	mov.b32 	%r196, %f492;
	mov.b64 	%rd77, {%r197, %r196};
	fma.rn.f32 	%f493, %f490, %f492, %f489;
	ld.shared.f32 	%f494, [%r70+1560];
	ld.shared.f32 	%f495, [%r71+6648];
	fma.rn.f32 	%f496, %f494, %f495, %f493;
	ld.shared.f32 	%f497, [%r70+1564];
	ld.shared.v2.f32 	{%f498, %f499}, [%r71+6648];
	mov.b32 	%r198, %f499;
	mov.b64 	%rd78, {%r199, %r198};
	fma.rn.f32 	%f500, %f497, %f499, %f496;
	ld.shared.f32 	%f501, [%r70+1568];
	ld.shared.f32 	%f502, [%r71+6656];
	fma.rn.f32 	%f503, %f501, %f502, %f500;
	ld.shared.f32 	%f504, [%r70+1572];
	ld.shared.v2.f32 	{%f505, %f506}, [%r71+6656];
	mov.b32 	%r200, %f506;
	mov.b64 	%rd79, {%r201, %r200};
	fma.rn.f32 	%f507, %f504, %f506, %f503;
	ld.shared.f32 	%f508, [%r70+1576];
	ld.shared.f32 	%f509, [%r71+6664];
	fma.rn.f32 	%f510, %f508, %f509, %f507;
	ld.shared.f32 	%f511, [%r70+1580];
	ld.shared.v2.f32 	{%f512, %f513}, [%r71+6664];
	mov.b32 	%r202, %f513;
	mov.b64 	%rd80, {%r203, %r202};
	fma.rn.f32 	%f514, %f511, %f513, %f510;
	ld.shared.f32 	%f515, [%r70+1584];
	ld.shared.f32 	%f516, [%r71+6672];
	fma.rn.f32 	%f517, %f515, %f516, %f514;
	ld.shared.f32 	%f518, [%r70+1588];
	ld.shared.v2.f32 	{%f519, %f520}, [%r71+6672];
	mov.b32 	%r204, %f520;
	mov.b64 	%rd81, {%r205, %r204};
	fma.rn.f32 	%f521, %f518, %f520, %f517;
	ld.shared.f32 	%f522, [%r70+1592];
	ld.shared.f32 	%f523, [%r71+6680];
	fma.rn.f32 	%f524, %f522, %f523, %f521;
	ld.shared.f32 	%f525, [%r70+1728];
	ld.shared.v2.f32 	{%f526, %f527}, [%r71+6680];
	mov.b32 	%r206, %f527;
	mov.b64 	%rd82, {%r207, %r206};
	fma.rn.f32 	%f528, %f525, %f527, %f524;
	ld.shared.f32 	%f529, [%r70+1732];
	ld.shared.f32 	%f530, [%r71+6688];
	fma.rn.f32 	%f531, %f529, %f530, %f528;
	ld.shared.f32 	%f532, [%r70+1736];
	ld.shared.v2.f32 	{%f533, %f534}, [%r71+6688];
	mov.b32 	%r208, %f534;
	mov.b64 	%rd83, {%r209, %r208};
	fma.rn.f32 	%f535, %f532, %f534, %f531;
	ld.shared.f32 	%f536, [%r70+1740];
	ld.shared.f32 	%f537, [%r71+6696];
	fma.rn.f32 	%f538, %f536, %f537, %f535;
	ld.shared.f32 	%f539, [%r70+1744];
	ld.shared.v2.f32 	{%f540, %f541}, [%r71+6696];
	mov.b32 	%r210, %f541;
	mov.b64 	%rd84, {%r211, %r210};
	fma.rn.f32 	%f542, %f539, %f541, %f538;
	ld.shared.f32 	%f543, [%r70+1748];
	ld.shared.f32 	%f544, [%r71+6704];
	fma.rn.f32 	%f545, %f543, %f544, %f542;
	ld.shared.f32 	%f546, [%r70+1752];
	ld.shared.v2.f32 	{%f547, %f548}, [%r71+6704];
	mov.b32 	%r212, %f548;
	mov.b64 	%rd85, {%r213, %r212};
	fma.rn.f32 	%f549, %f546, %f548, %f545;
	ld.shared.f32 	%f550, [%r70+1756];
	ld.shared.f32 	%f551, [%r71+6712];
	fma.rn.f32 	%f552, %f550, %f551, %f549;
	ld.shared.f32 	%f553, [%r70+1760];
	ld.shared.v2.f32 	{%f554, %f555}, [%r71+6712];
	mov.b32 	%r214, %f555;
	mov.b64 	%rd86, {%r215, %r214};
	fma.rn.f32 	%f556, %f553, %f555, %f552;
	ld.shared.f32 	%f557, [%r70+1764];
	ld.shared.f32 	%f558, [%r71+6720];
	fma.rn.f32 	%f559, %f557, %f558, %f556;
	ld.shared.f32 	%f560, [%r70+1768];
	ld.shared.v2.f32 	{%f561, %f562}, [%r71+6720];
	mov.b32 	%r216, %f562;
	mov.b64 	%rd87, {%r217, %r216};
	fma.rn.f32 	%f563, %f560, %f562, %f559;
	ld.shared.f32 	%f564, [%r70+1772];
	ld.shared.f32 	%f565, [%r71+6728];
	fma.rn.f32 	%f566, %f564, %f565, %f563;
	ld.shared.f32 	%f567, [%r70+1776];
	ld.shared.v2.f32 	{%f568, %f569}, [%r71+6728];
	mov.b32 	%r218, %f569;
	mov.b64 	%rd88, {%r219, %r218};
	fma.rn.f32 	%f570, %f567, %f569, %f566;
	ld.shared.f32 	%f571, [%r70+1780];
	ld.shared.f32 	%f572, [%r71+6736];
	fma.rn.f32 	%f573, %f571, %f572, %f570;
	ld.shared.f32 	%f574, [%r70+1784];
	ld.shared.v2.f32 	{%f575, %f576}, [%r71+6736];
	mov.b32 	%r220, %f576;
	mov.b64 	%rd89, {%r221, %r220};
	fma.rn.f32 	%f577, %f574, %f576, %f573;
	ld.shared.f32 	%f578, [%r70+1920];
	ld.shared.f32 	%f579, [%r71+6744];
	fma.rn.f32 	%f580, %f578, %f579, %f577;
	ld.shared.f32 	%f581, [%r70+1924];
	ld.shared.v2.f32 	{%f582, %f583}, [%r71+6744];
	mov.b32 	%r222, %f583;
	mov.b64 	%rd90, {%r223, %r222};
	fma.rn.f32 	%f584, %f581, %f583, %f580;
	ld.shared.f32 	%f585, [%r70+1928];
	ld.shared.f32 	%f586, [%r71+6752];
	fma.rn.f32 	%f587, %f585, %f586, %f584;
	ld.shared.f32 	%f588, [%r70+1932];
	ld.shared.v2.f32 	{%f589, %f590}, [%r71+6752];
	mov.b32 	%r224, %f590;
	mov.b64 	%rd91, {%r225, %r224};
	fma.rn.f32 	%f591, %f588, %f590, %f587;
	ld.shared.f32 	%f592, [%r70+1936];
	ld.shared.f32 	%f593, [%r71+6760];
	fma.rn.f32 	%f594, %f592, %f593, %f591;
	ld.shared.f32 	%f595, [%r70+1940];
	ld.shared.v2.f32 	{%f596, %f597}, [%r71+6760];
	mov.b32 	%r226, %f597;
	mov.b64 	%rd92, {%r227, %r226};
	fma.rn.f32 	%f598, %f595, %f597, %f594;
	ld.shared.f32 	%f599, [%r70+1944];
	ld.shared.f32 	%f600, [%r71+6768];
	fma.rn.f32 	%f601, %f599, %f600, %f598;
	ld.shared.f32 	%f602, [%r70+1948];
	ld.shared.v2.f32 	{%f603, %f604}, [%r71+6768];
	mov.b32 	%r228, %f604;
	mov.b64 	%rd93, {%r229, %r228};
	fma.rn.f32 	%f605, %f602, %f604, %f601;
	ld.shared.f32 	%f606, [%r70+1952];
	ld.shared.f32 	%f607, [%r71+6776];
	fma.rn.f32 	%f608, %f606, %f607, %f605;
	ld.shared.f32 	%f609, [%r70+1956];
	ld.shared.v2.f32 	{%f610, %f611}, [%r71+6776];
	mov.b32 	%r230, %f611;
	mov.b64 	%rd94, {%r231, %r230};
	fma.rn.f32 	%f612, %f609, %f611, %f608;
	ld.shared.f32 	%f613, [%r70+1960];
	ld.shared.f32 	%f614, [%r71+6784];
	fma.rn.f32 	%f615, %f613, %f614, %f612;
	ld.shared.f32 	%f616, [%r70+1964];
	ld.shared.v2.f32 	{%f617, %f618}, [%r71+6784];
	mov.b32 	%r232, %f618;
	mov.b64 	%rd95, {%r233, %r232};
	fma.rn.f32 	%f619, %f616, %f618, %f615;
	ld.shared.f32 	%f620, [%r70+1968];
	ld.shared.f32 	%f621, [%r71+6792];
	fma.rn.f32 	%f622, %f620, %f621, %f619;
	ld.shared.f32 	%f623, [%r70+1972];
	ld.shared.v2.f32 	{%f624, %f625}, [%r71+6792];
	mov.b32 	%r234, %f625;
	mov.b64 	%rd96, {%r235, %r234};
	fma.rn.f32 	%f626, %f623, %f625, %f622;
	ld.shared.f32 	%f627, [%r70+1976];
	ld.shared.f32 	%f628, [%r71+6800];
	fma.rn.f32 	%f629, %f627, %f628, %f626;
	ld.shared.f32 	%f630, [%r70+2112];
	ld.shared.v2.f32 	{%f631, %f632}, [%r71+6800];
	mov.b32 	%r236, %f632;
	mov.b64 	%rd97, {%r237, %r236};
	fma.rn.f32 	%f633, %f630, %f632, %f629;
	ld.shared.f32 	%f634, [%r70+2116];
	ld.shared.f32 	%f635, [%r71+6808];
	fma.rn.f32 	%f636, %f634, %f635, %f633;
	ld.shared.f32 	%f637, [%r70+2120];
	ld.shared.v2.f32 	{%f638, %f639}, [%r71+6808];
	mov.b32 	%r238, %f639;
	mov.b64 	%rd98, {%r239, %r238};
	fma.rn.f32 	%f640, %f637, %f639, %f636;
	ld.shared.f32 	%f641, [%r70+2124];
	ld.shared.f32 	%f642, [%r71+6816];
	fma.rn.f32 	%f643, %f641, %f642, %f640;
	ld.shared.f32 	%f644, [%r70+2128];
	ld.shared.v2.f32 	{%f645, %f646}, [%r71+6816];
	mov.b32 	%r240, %f646;
	mov.b64 	%rd99, {%r241, %r240};
	fma.rn.f32 	%f647, %f644, %f646, %f643;
	ld.shared.f32 	%f648, [%r70+2132];
	ld.shared.f32 	%f649, [%r71+6824];
	fma.rn.f32 	%f650, %f648, %f649, %f647;
	ld.shared.f32 	%f651, [%r70+2136];
	ld.shared.v2.f32 	{%f652, %f653}, [%r71+6824];
	mov.b32 	%r242, %f653;
	mov.b64 	%rd100, {%r243, %r242};
	fma.rn.f32 	%f654, %f651, %f653, %f650;
	ld.shared.f32 	%f655, [%r70+2140];
	ld.shared.f32 	%f656, [%r71+6832];
	fma.rn.f32 	%f657, %f655, %f656, %f654;
	ld.shared.f32 	%f658, [%r70+2144];
	ld.shared.v2.f32 	{%f659, %f660}, [%r71+6832];
	mov.b32 	%r244, %f660;
	mov.b64 	%rd101, {%r245, %r244};
	fma.rn.f32 	%f661, %f658, %f660, %f657;
	ld.shared.f32 	%f662, [%r70+2148];
	ld.shared.f32 	%f663, [%r71+6840];
	fma.rn.f32 	%f664, %f662, %f663, %f661;
	ld.shared.f32 	%f665, [%r70+2152];
	ld.shared.v2.f32 	{%f666, %f667}, [%r71+6840];
	mov.b32 	%r246, %f667;
	mov.b64 	%rd102, {%r247, %r246};
	fma.rn.f32 	%f668, %f665, %f667, %f664;
	ld.shared.f32 	%f669, [%r70+2156];
	ld.shared.f32 	%f670, [%r71+6848];
	fma.rn.f32 	%f671, %f669, %f670, %f668;
	ld.shared.f32 	%f672, [%r70+2160];
	ld.shared.v2.f32 	{%f673, %f674}, [%r71+6848];
	mov.b32 	%r248, %f674;
	mov.b64 	%rd103, {%r249, %r248};
	fma.rn.f32 	%f675, %f672, %f674, %f671;
	ld.shared.f32 	%f676, [%r70+2164];
	ld.shared.f32 	%f677, [%r71+6856];
	fma.rn.f32 	%f678, %f676, %f677, %f675;
	ld.shared.f32 	%f679, [%r70+2168];
	ld.shared.v2.f32 	{%f680, %f681}, [%r71+6856];
	mov.b32 	%r250, %f681;
	mov.b64 	%rd104, {%r251, %r250};
	fma.rn.f32 	%f682, %f679, %f681, %f678;
	ld.shared.f32 	%f683, [%r70+2304];
	ld.shared.f32 	%f684, [%r71+6864];
	fma.rn.f32 	%f685, %f683, %f684, %f682;
	ld.shared.f32 	%f686, [%r70+2308];
	ld.shared.v2.f32 	{%f687, %f688}, [%r71+6864];
	mov.b32 	%r252, %f688;
	mov.b64 	%rd105, {%r253, %r252};
	fma.rn.f32 	%f689, %f686, %f688, %f685;
	ld.shared.f32 	%f690, [%r70+2312];
	ld.shared.f32 	%f691, [%r71+6872];
	fma.rn.f32 	%f692, %f690, %f691, %f689;
	ld.shared.f32 	%f693, [%r70+2316];
	ld.shared.v2.f32 	{%f694, %f695}, [%r71+6872];
	mov.b32 	%r254, %f695;
	mov.b64 	%rd106, {%r255, %r254};
	fma.rn.f32 	%f696, %f693, %f695, %f692;
	ld.shared.f32 	%f697, [%r70+2320];
	ld.shared.f32 	%f698, [%r71+6880];
	fma.rn.f32 	%f699, %f697, %f698, %f696;
	ld.shared.f32 	%f700, [%r70+2324];
	ld.shared.v2.f32 	{%f701, %f702}, [%r71+6880];
	fma.rn.f32 	%f703, %f700, %f702, %f699;
	ld.shared.f32 	%f704, [%r70+2328];
	ld.shared.f32 	%f705, [%r71+6888];
	fma.rn.f32 	%f706, %f704, %f705, %f703;
	ld.shared.f32 	%f707, [%r70+2332];
	ld.shared.v2.f32 	{%f708, %f709}, [%r71+6888];
	mov.b32 	%r256, %f709;
	mov.b64 	%rd107, {%r257, %r256};
	fma.rn.f32 	%f710, %f707, %f709, %f706;
	ld.shared.f32 	%f711, [%r70+2336];
	ld.shared.f32 	%f712, [%r71+6896];
	fma.rn.f32 	%f713, %f711, %f712, %f710;
	ld.shared.f32 	%f714, [%r70+2340];
	ld.shared.v2.f32 	{%f715, %f716}, [%r71+6896];
	mov.b32 	%r258, %f716;
	mov.b64 	%rd108, {%r259, %r258};
	fma.rn.f32 	%f717, %f714, %f716, %f713;
	ld.shared.f32 	%f718, [%r70+2344];
	ld.shared.f32 	%f719, [%r71+6904];
	fma.rn.f32 	%f720, %f718, %f719, %f717;
	ld.shared.f32 	%f721, [%r70+2348];
	ld.shared.v2.f32 	{%f722, %f723}, [%r71+6904];
	mov.b32 	%r260, %f723;
	mov.b64 	%rd109, {%r261, %r260};
	fma.rn.f32 	%f724, %f721, %f723, %f720;
	ld.shared.f32 	%f725, [%r70+2352];
	ld.shared.f32 	%f726, [%r71+6912];
	fma.rn.f32 	%f727, %f725, %f726, %f724;
	ld.shared.f32 	%f728, [%r70+2356];
	ld.shared.v2.f32 	{%f729, %f730}, [%r71+6912];
	fma.rn.f32 	%f731, %f728, %f730, %f727;
	ld.shared.f32 	%f732, [%r70+2360];
	ld.shared.f32 	%f733, [%r71+6920];
	fma.rn.f32 	%f734, %f732, %f733, %f731;
	ld.shared.f32 	%f735, [%r70+2496];
	ld.shared.v2.f32 	{%f736, %f737}, [%r71+6920];
	mov.b32 	%r262, %f737;
	mov.b64 	%rd110, {%r263, %r262};
	fma.rn.f32 	%f738, %f735, %f737, %f734;
	ld.shared.f32 	%f739, [%r70+2500];
	ld.shared.f32 	%f740, [%r71+6928];
	fma.rn.f32 	%f741, %f739, %f740, %f738;
	ld.shared.f32 	%f742, [%r70+2504];
	ld.shared.v2.f32 	{%f743, %f744}, [%r71+6928];
	mov.b32 	%r264, %f744;
	mov.b64 	%rd111, {%r265, %r264};
	fma.rn.f32 	%f745, %f742, %f744, %f741;
	ld.shared.f32 	%f746, [%r70+2508];
	ld.shared.f32 	%f747, [%r71+6936];
	fma.rn.f32 	%f748, %f746, %f747, %f745;
	ld.shared.f32 	%f749, [%r70+2512];
	ld.shared.v2.f32 	{%f750, %f751}, [%r71+6936];
	mov.b32 	%r266, %f751;
	mov.b64 	%rd112, {%r267, %r266};
	fma.rn.f32 	%f752, %f749, %f751, %f748;
	ld.shared.f32 	%f753, [%r70+2516];
	ld.shared.f32 	%f754, [%r71+6944];
	fma.rn.f32 	%f755, %f753, %f754, %f752;
	ld.shared.f32 	%f756, [%r70+2520];
	ld.shared.v2.f32 	{%f757, %f758}, [%r71+6944];
	fma.rn.f32 	%f759, %f756, %f758, %f755;
	ld.shared.f32 	%f760, [%r70+2524];
	ld.shared.f32 	%f761, [%r71+6952];
	fma.rn.f32 	%f762, %f760, %f761, %f759;
	ld.shared.f32 	%f763, [%r70+2528];
	ld.shared.v2.f32 	{%f764, %f765}, [%r71+6952];
	mov.b32 	%r268, %f765;
	mov.b64 	%rd113, {%r269, %r268};
	fma.rn.f32 	%f766, %f763, %f765, %f762;
	ld.shared.f32 	%f767, [%r70+2532];
	ld.shared.f32 	%f768, [%r71+6960];
	fma.rn.f32 	%f769, %f767, %f768, %f766;
	ld.shared.f32 	%f770, [%r70+2536];
	ld.shared.v2.f32 	{%f771, %f772}, [%r71+6960];
	mov.b32 	%r270, %f772;
	mov.b64 	%rd114, {%r271, %r270};
	fma.rn.f32 	%f773, %f770, %f772, %f769;
	ld.shared.f32 	%f774, [%r70+2540];
	ld.shared.f32 	%f775, [%r71+6968];
	fma.rn.f32 	%f776, %f774, %f775, %f773;
	ld.shared.f32 	%f777, [%r70+2544];
	ld.shared.v2.f32 	{%f778, %f779}, [%r71+6968];
	mov.b32 	%r272, %f779;
	mov.b64 	%rd115, {%r273, %r272};
	fma.rn.f32 	%f780, %f777, %f779, %f776;
	ld.shared.f32 	%f781, [%r70+2548];
	ld.shared.f32 	%f782, [%r71+6976];
	fma.rn.f32 	%f783, %f781, %f782, %f780;
	ld.shared.f32 	%f784, [%r70+2552];
	ld.shared.v2.f32 	{%f785, %f786}, [%r71+6976];
	fma.rn.f32 	%f787, %f784, %f786, %f783;
	ld.shared.f32 	%f788, [%r70+2688];
	ld.shared.f32 	%f789, [%r71+6984];
	fma.rn.f32 	%f790, %f788, %f789, %f787;
	ld.shared.f32 	%f791, [%r70+2692];
	ld.shared.v2.f32 	{%f792, %f793}, [%r71+6984];
	mov.b32 	%r274, %f793;
	mov.b64 	%rd116, {%r275, %r274};
	fma.rn.f32 	%f794, %f791, %f793, %f790;
	ld.shared.f32 	%f795, [%r70+2696];
	ld.shared.f32 	%f796, [%r71+6992];
	fma.rn.f32 	%f797, %f795, %f796, %f794;
	ld.shared.f32 	%f798, [%r70+2700];
	ld.shared.v2.f32 	{%f799, %f800}, [%r71+6992];
	mov.b32 	%r276, %f800;
	mov.b64 	%rd117, {%r277, %r276};
	fma.rn.f32 	%f801, %f798, %f800, %f797;
	ld.shared.f32 	%f802, [%r70+2704];
	ld.shared.f32 	%f803, [%r71+7000];
	fma.rn.f32 	%f804, %f802, %f803, %f801;
	ld.shared.f32 	%f805, [%r70+2708];
	ld.shared.v2.f32 	{%f806, %f807}, [%r71+7000];
	mov.b32 	%r278, %f807;
	mov.b64 	%rd118, {%r279, %r278};
	fma.rn.f32 	%f808, %f805, %f807, %f804;
	ld.shared.f32 	%f809, [%r70+2712];
	ld.shared.f32 	%f810, [%r71+7008];
	fma.rn.f32 	%f811, %f809, %f810, %f808;
	ld.shared.f32 	%f812, [%r70+2716];
	ld.shared.v2.f32 	{%f813, %f814}, [%r71+7008];
	mov.b32 	%r280, %f814;
	mov.b64 	%rd119, {%r281, %r280};
	fma.rn.f32 	%f815, %f812, %f814, %f811;
	ld.shared.f32 	%f816, [%r70+2720];
	ld.shared.f32 	%f817, [%r71+7016];
	fma.rn.f32 	%f818, %f816, %f817, %f815;
	ld.shared.f32 	%f819, [%r70+2724];
	ld.shared.v2.f32 	{%f820, %f821}, [%r71+7016];
	mov.b32 	%r282, %f821;
	mov.b64 	%rd120, {%r283, %r282};
	fma.rn.f32 	%f822, %f819, %f821, %f818;
	ld.shared.f32 	%f823, [%r70+2728];
	ld.shared.f32 	%f824, [%r71+7024];
	fma.rn.f32 	%f825, %f823, %f824, %f822;
	ld.shared.f32 	%f826, [%r70+2732];
	ld.shared.v2.f32 	{%f827, %f828}, [%r71+7024];
	mov.b32 	%r284, %f828;
	mov.b64 	%rd121, {%r285, %r284};
	fma.rn.f32 	%f829, %f826, %f828, %f825;
	ld.shared.f32 	%f830, [%r70+2736];
	ld.shared.f32 	%f831, [%r71+7032];
	fma.rn.f32 	%f832, %f830, %f831, %f829;
	ld.shared.f32 	%f833, [%r70+2740];
	ld.shared.v2.f32 	{%f834, %f835}, [%r71+7032];
	mov.b32 	%r286, %f835;
	mov.b64 	%rd122, {%r287, %r286};
	fma.rn.f32 	%f836, %f833, %f835, %f832;
	ld.shared.f32 	%f837, [%r70+2744];
	ld.shared.f32 	%f838, [%r71+7040];
	fma.rn.f32 	%f3497, %f837, %f838, %f836;
	ld.shared.v2.f32 	{%f839, %f840}, [%r71+7040];
	mov.b32 	%r288, %f840;
	mov.b64 	%rd123, {%r289, %r288};
	fma.rn.f32 	%f841, %f53, %f840, %f3496;
	ld.shared.f32 	%f842, [%r71+7048];
	fma.rn.f32 	%f843, %f56, %f842, %f841;
	ld.shared.v2.f32 	{%f844, %f845}, [%r71+7048];
	mov.b32 	%r290, %f845;
	mov.b64 	%rd124, {%r291, %r290};
	fma.rn.f32 	%f846, %f60, %f845, %f843;
	ld.shared.f32 	%f847, [%r71+7056];
	fma.rn.f32 	%f848, %f63, %f847, %f846;
	ld.shared.v2.f32 	{%f849, %f850}, [%r71+7056];
	mov.b32 	%r292, %f850;
	mov.b64 	%rd125, {%r293, %r292};
	fma.rn.f32 	%f851, %f67, %f850, %f848;
	ld.shared.f32 	%f852, [%r71+7064];
	fma.rn.f32 	%f853, %f70, %f852, %f851;
	ld.shared.v2.f32 	{%f854, %f855}, [%r71+7064];
	fma.rn.f32 	%f856, %f74, %f855, %f853;
	ld.shared.f32 	%f857, [%r71+7072];
	fma.rn.f32 	%f858, %f77, %f857, %f856;
	ld.shared.v2.f32 	{%f859, %f860}, [%r71+7072];
	mov.b32 	%r294, %f860;
	mov.b64 	%rd126, {%r295, %r294};
	fma.rn.f32 	%f861, %f81, %f860, %f858;
	ld.shared.f32 	%f862, [%r71+7080];
	fma.rn.f32 	%f863, %f84, %f862, %f861;
	ld.shared.v2.f32 	{%f864, %f865}, [%r71+7080];
	mov.b32 	%r296, %f865;
	mov.b64 	%rd127, {%r297, %r296};
	fma.rn.f32 	%f866, %f88, %f865, %f863;
	ld.shared.f32 	%f867, [%r71+7088];
	fma.rn.f32 	%f868, %f91, %f867, %f866;
	ld.shared.v2.f32 	{%f869, %f870}, [%r71+7088];
	mov.b32 	%r298, %f870;
	mov.b64 	%rd128, {%r299, %r298};
	fma.rn.f32 	%f871, %f95, %f870, %f868;
	ld.shared.f32 	%f872, [%r71+7096];
	fma.rn.f32 	%f873, %f98, %f872, %f871;
	ld.shared.v2.f32 	{%f874, %f875}, [%r71+7096];
	fma.rn.f32 	%f876, %f102, %f875, %f873;
	ld.shared.f32 	%f877, [%r71+7104];
	fma.rn.f32 	%f878, %f105, %f877, %f876;
	ld.shared.v2.f32 	{%f879, %f880}, [%r71+7104];
	mov.b32 	%r300, %f880;
	mov.b64 	%rd129, {%r301, %r300};
	fma.rn.f32 	%f881, %f109, %f880, %f878;
	ld.shared.f32 	%f882, [%r71+7112];
	fma.rn.f32 	%f883, %f112, %f882, %f881;
	ld.shared.v2.f32 	{%f884, %f885}, [%r71+7112];
	mov.b32 	%r302, %f885;
	mov.b64 	%rd130, {%r303, %r302};
	fma.rn.f32 	%f886, %f116, %f885, %f883;
	ld.shared.f32 	%f887, [%r71+7120];
	fma.rn.f32 	%f888, %f119, %f887, %f886;
	ld.shared.v2.f32 	{%f889, %f890}, [%r71+7120];
	mov.b32 	%r304, %f890;
	mov.b64 	%rd131, {%r305, %r304};
	fma.rn.f32 	%f891, %f123, %f890, %f888;
	ld.shared.f32 	%f892, [%r71+7128];
	fma.rn.f32 	%f893, %f126, %f892, %f891;
	ld.shared.v2.f32 	{%f894, %f895}, [%r71+7128];
	fma.rn.f32 	%f896, %f130, %f895, %f893;
	ld.shared.f32 	%f897, [%r71+7136];
	fma.rn.f32 	%f898, %f133, %f897, %f896;
	ld.shared.v2.f32 	{%f899, %f900}, [%r71+7136];
	mov.b32 	%r306, %f900;
	mov.b64 	%rd132, {%r307, %r306};
	fma.rn.f32 	%f901, %f137, %f900, %f898;
	ld.shared.f32 	%f902, [%r71+7144];
	fma.rn.f32 	%f903, %f140, %f902, %f901;
	ld.shared.v2.f32 	{%f904, %f905}, [%r71+7144];
	mov.b32 	%r308, %f905;
	mov.b64 	%rd133, {%r309, %r308};
	fma.rn.f32 	%f906, %f144, %f905, %f903;
	ld.shared.f32 	%f907, [%r71+7152];
	fma.rn.f32 	%f908, %f147, %f907, %f906;
	ld.shared.v2.f32 	{%f909, %f910}, [%r71+7152];
	mov.b32 	%r310, %f910;
	mov.b64 	%rd134, {%r311, %r310};
	fma.rn.f32 	%f911, %f151, %f910, %f908;
	ld.shared.f32 	%f912, [%r71+7160];
	fma.rn.f32 	%f913, %f154, %f912, %f911;
	ld.shared.v2.f32 	{%f914, %f915}, [%r71+7160];
	fma.rn.f32 	%f916, %f158, %f915, %f913;
	ld.shared.f32 	%f917, [%r71+7168];
	fma.rn.f32 	%f918, %f161, %f917, %f916;
	ld.shared.v2.f32 	{%f919, %f920}, [%r71+7168];
	mov.b32 	%r312, %f920;
	mov.b64 	%rd135, {%r313, %r312};
	fma.rn.f32 	%f921, %f165, %f920, %f918;
	ld.shared.f32 	%f922, [%r71+7176];
	fma.rn.f32 	%f923, %f168, %f922, %f921;
	ld.shared.v2.f32 	{%f924, %f925}, [%r71+7176];
	mov.b32 	%r314, %f925;
	mov.b64 	%rd136, {%r315, %r314};
	fma.rn.f32 	%f926, %f172, %f925, %f923;
	ld.shared.f32 	%f927, [%r71+7184];
	fma.rn.f32 	%f928, %f175, %f927, %f926;
	ld.shared.v2.f32 	{%f929, %f930}, [%r71+7184];
	mov.b32 	%r316, %f930;
	mov.b64 	%rd137, {%r317, %r316};
	fma.rn.f32 	%f931, %f179, %f930, %f928;
	ld.shared.f32 	%f932, [%r71+7192];
	fma.rn.f32 	%f933, %f182, %f932, %f931;
	ld.shared.v2.f32 	{%f934, %f935}, [%r71+7192];
	fma.rn.f32 	%f936, %f186, %f935, %f933;
	ld.shared.f32 	%f937, [%r71+7200];
	fma.rn.f32 	%f938, %f189, %f937, %f936;
	ld.shared.v2.f32 	{%f939, %f940}, [%r71+7200];
	mov.b32 	%r318, %f940;
	mov.b64 	%rd138, {%r319, %r318};
	fma.rn.f32 	%f941, %f193, %f940, %f938;
	ld.shared.f32 	%f942, [%r71+7208];
	fma.rn.f32 	%f943, %f196, %f942, %f941;
	ld.shared.v2.f32 	{%f944, %f945}, [%r71+7208];
	mov.b32 	%r320, %f945;
	mov.b64 	%rd139, {%r321, %r320};
	fma.rn.f32 	%f946, %f200, %f945, %f943;
	ld.shared.f32 	%f947, [%r71+7216];
	fma.rn.f32 	%f948, %f203, %f947, %f946;
	ld.shared.v2.f32 	{%f949, %f950}, [%r71+7216];
	mov.b32 	%r322, %f950;
	mov.b64 	%rd140, {%r323, %r322};
	fma.rn.f32 	%f951, %f207, %f950, %f948;
	ld.shared.f32 	%f952, [%r71+7224];
	fma.rn.f32 	%f953, %f210, %f952, %f951;
	ld.shared.v2.f32 	{%f954, %f955}, [%r71+7224];
	fma.rn.f32 	%f956, %f214, %f955, %f953;
	ld.shared.f32 	%f957, [%r71+7232];
	fma.rn.f32 	%f958, %f217, %f957, %f956;
	ld.shared.v2.f32 	{%f959, %f960}, [%r71+7232];
	mov.b32 	%r324, %f960;
	mov.b64 	%rd141, {%r325, %r324};
	fma.rn.f32 	%f961, %f221, %f960, %f958;
	ld.shared.f32 	%f962, [%r71+7240];
	fma.rn.f32 	%f963, %f224, %f962, %f961;
	ld.shared.v2.f32 	{%f964, %f965}, [%r71+7240];
	mov.b32 	%r326, %f965;
	mov.b64 	%rd142, {%r327, %r326};
	fma.rn.f32 	%f966, %f228, %f965, %f963;
	ld.shared.f32 	%f967, [%r71+7248];
	fma.rn.f32 	%f968, %f231, %f967, %f966;
	ld.shared.v2.f32 	{%f969, %f970}, [%r71+7248];
	mov.b32 	%r328, %f970;
	mov.b64 	%rd143, {%r329, %r328};
	fma.rn.f32 	%f971, %f235, %f970, %f968;
	ld.shared.f32 	%f972, [%r71+7256];
	fma.rn.f32 	%f973, %f238, %f972, %f971;
	ld.shared.v2.f32 	{%f974, %f975}, [%r71+7256];
	fma.rn.f32 	%f976, %f242, %f975, %f973;
	ld.shared.f32 	%f977, [%r71+7264];
	fma.rn.f32 	%f978, %f245, %f977, %f976;
	ld.shared.v2.f32 	{%f979, %f980}, [%r71+7264];
	mov.b32 	%r330, %f980;
	mov.b64 	%rd144, {%r331, %r330};
	fma.rn.f32 	%f981, %f249, %f980, %f978;
	ld.shared.f32 	%f982, [%r71+7272];
	fma.rn.f32 	%f983, %f252, %f982, %f981;
	ld.shared.v2.f32 	{%f984, %f985}, [%r71+7272];
	mov.b32 	%r332, %f985;
	mov.b64 	%rd145, {%r333, %r332};
	fma.rn.f32 	%f986, %f256, %f985, %f983;
	ld.shared.f32 	%f987, [%r71+7280];
	fma.rn.f32 	%f988, %f259, %f987, %f986;
	ld.shared.v2.f32 	{%f989, %f990}, [%r71+7280];
	mov.b32 	%r334, %f990;
	mov.b64 	%rd146, {%r335, %r334};
	fma.rn.f32 	%f991, %f263, %f990, %f988;
	ld.shared.f32 	%f992, [%r71+7288];
	fma.rn.f32 	%f993, %f266, %f992, %f991;
	ld.shared.v2.f32 	{%f994, %f995}, [%r71+7288];
	fma.rn.f32 	%f996, %f270, %f995, %f993;
	ld.shared.f32 	%f997, [%r71+7296];
	fma.rn.f32 	%f998, %f273, %f997, %f996;
	ld.shared.v2.f32 	{%f999, %f1000}, [%r71+7296];
	mov.b32 	%r336, %f1000;
	mov.b64 	%rd147, {%r337, %r336};
	fma.rn.f32 	%f1001, %f277, %f1000, %f998;
	ld.shared.f32 	%f1002, [%r71+7304];
	fma.rn.f32 	%f1003, %f280, %f1002, %f1001;
	ld.shared.v2.f32 	{%f1004, %f1005}, [%r71+7304];
	mov.b32 	%r338, %f1005;
	mov.b64 	%rd148, {%r339, %r338};
	fma.rn.f32 	%f1006, %f284, %f1005, %f1003;
	ld.shared.f32 	%f1007, [%r71+7312];
	fma.rn.f32 	%f1008, %f287, %f1007, %f1006;
	ld.shared.v2.f32 	{%f1009, %f1010}, [%r71+7312];
	mov.b32 	%r340, %f1010;
	mov.b64 	%rd149, {%r341, %r340};
	fma.rn.f32 	%f1011, %f291, %f1010, %f1008;
	ld.shared.f32 	%f1012, [%r71+7320];
	fma.rn.f32 	%f1013, %f294, %f1012, %f1011;
	ld.shared.v2.f32 	{%f1014, %f1015}, [%r71+7320];
	fma.rn.f32 	%f1016, %f298, %f1015, %f1013;
	ld.shared.f32 	%f1017, [%r71+7328];
	fma.rn.f32 	%f1018, %f301, %f1017, %f1016;
	ld.shared.v2.f32 	{%f1019, %f1020}, [%r71+7328];
	mov.b32 	%r342, %f1020;
	mov.b64 	%rd150, {%r343, %r342};
	fma.rn.f32 	%f1021, %f305, %f1020, %f1018;
	ld.shared.f32 	%f1022, [%r71+7336];
	fma.rn.f32 	%f1023, %f308, %f1022, %f1021;
	ld.shared.v2.f32 	{%f1024, %f1025}, [%r71+7336];
	mov.b32 	%r344, %f1025;
	mov.b64 	%rd151, {%r345, %r344};
	fma.rn.f32 	%f1026, %f312, %f1025, %f1023;
	ld.shared.f32 	%f1027, [%r71+7344];
	fma.rn.f32 	%f1028, %f315, %f1027, %f1026;
	ld.shared.v2.f32 	{%f1029, %f1030}, [%r71+7344];
	mov.b32 	%r346, %f1030;
	mov.b64 	%rd152, {%r347, %r346};
	fma.rn.f32 	%f1031, %f319, %f1030, %f1028;
	ld.shared.f32 	%f1032, [%r71+7352];
	fma.rn.f32 	%f1033, %f322, %f1032, %f1031;
	ld.shared.v2.f32 	{%f1034, %f1035}, [%r71+7352];
	fma.rn.f32 	%f1036, %f326, %f1035, %f1033;
	ld.shared.f32 	%f1037, [%r71+7360];
	fma.rn.f32 	%f1038, %f329, %f1037, %f1036;
	ld.shared.v2.f32 	{%f1039, %f1040}, [%r71+7360];
	mov.b32 	%r348, %f1040;
	mov.b64 	%rd153, {%r349, %r348};
	fma.rn.f32 	%f1041, %f333, %f1040, %f1038;
	ld.shared.f32 	%f1042, [%r71+7368];
	fma.rn.f32 	%f1043, %f336, %f1042, %f1041;
	ld.shared.v2.f32 	{%f1044, %f1045}, [%r71+7368];
	mov.b32 	%r350, %f1045;
	mov.b64 	%rd154, {%r351, %r350};
	fma.rn.f32 	%f1046, %f340, %f1045, %f1043;
	ld.shared.f32 	%f1047, [%r71+7376];
	fma.rn.f32 	%f1048, %f343, %f1047, %f1046;
	ld.shared.v2.f32 	{%f1049, %f1050}, [%r71+7376];
	mov.b32 	%r352, %f1050;
	mov.b64 	%rd155, {%r353, %r352};
	fma.rn.f32 	%f1051, %f347, %f1050, %f1048;
	ld.shared.f32 	%f1052, [%r71+7384];
	fma.rn.f32 	%f1053, %f350, %f1052, %f1051;
	ld.shared.v2.f32 	{%f1054, %f1055}, [%r71+7384];
	fma.rn.f32 	%f1056, %f354, %f1055, %f1053;
	ld.shared.f32 	%f1057, [%r71+7392];
	fma.rn.f32 	%f1058, %f357, %f1057, %f1056;
	ld.shared.v2.f32 	{%f1059, %f1060}, [%r71+7392];
	mov.b32 	%r354, %f1060;
	mov.b64 	%rd156, {%r355, %r354};
	fma.rn.f32 	%f1061, %f361, %f1060, %f1058;
	ld.shared.f32 	%f1062, [%r71+7400];
	fma.rn.f32 	%f1063, %f364, %f1062, %f1061;
	ld.shared.v2.f32 	{%f1064, %f1065}, [%r71+7400];
	mov.b32 	%r356, %f1065;
	mov.b64 	%rd157, {%r357, %r356};
	fma.rn.f32 	%f1066, %f368, %f1065, %f1063;
	ld.shared.f32 	%f1067, [%r71+7408];
	fma.rn.f32 	%f1068, %f371, %f1067, %f1066;
	ld.shared.v2.f32 	{%f1069, %f1070}, [%r71+7408];
	mov.b32 	%r358, %f1070;
	mov.b64 	%rd158, {%r359, %r358};
	fma.rn.f32 	%f1071, %f375, %f1070, %f1068;
	ld.shared.f32 	%f1072, [%r71+7416];
	fma.rn.f32 	%f1073, %f378, %f1072, %f1071;
	ld.shared.v2.f32 	{%f1074, %f1075}, [%r71+7416];
	fma.rn.f32 	%f1076, %f382, %f1075, %f1073;
	ld.shared.f32 	%f1077, [%r71+7424];
	fma.rn.f32 	%f1078, %f385, %f1077, %f1076;
	ld.shared.v2.f32 	{%f1079, %f1080}, [%r71+7424];
	mov.b32 	%r360, %f1080;
	mov.b64 	%rd159, {%r361, %r360};
	fma.rn.f32 	%f1081, %f389, %f1080, %f1078;
	ld.shared.f32 	%f1082, [%r71+7432];
	fma.rn.f32 	%f1083, %f392, %f1082, %f1081;
	ld.shared.v2.f32 	{%f1084, %f1085}, [%r71+7432];
	mov.b32 	%r362, %f1085;
	mov.b64 	%rd160, {%r363, %r362};
	fma.rn.f32 	%f1086, %f396, %f1085, %f1083;
	ld.shared.f32 	%f1087, [%r71+7440];
	fma.rn.f32 	%f1088, %f399, %f1087, %f1086;
	ld.shared.v2.f32 	{%f1089, %f1090}, [%r71+7440];
	mov.b32 	%r364, %f1090;
	mov.b64 	%rd161, {%r365, %r364};
	fma.rn.f32 	%f1091, %f403, %f1090, %f1088;
	ld.shared.f32 	%f1092, [%r71+7448];
	fma.rn.f32 	%f1093, %f406, %f1092, %f1091;
	ld.shared.v2.f32 	{%f1094, %f1095}, [%r71+7448];
	fma.rn.f32 	%f1096, %f410, %f1095, %f1093;
	ld.shared.f32 	%f1097, [%r71+7456];
	fma.rn.f32 	%f1098, %f413, %f1097, %f1096;
	ld.shared.v2.f32 	{%f1099, %f1100}, [%r71+7456];
	mov.b32 	%r366, %f1100;
	mov.b64 	%rd162, {%r367, %r366};
	fma.rn.f32 	%f1101, %f417, %f1100, %f1098;
	ld.shared.f32 	%f1102, [%r71+7464];
	fma.rn.f32 	%f1103, %f420, %f1102, %f1101;
	ld.shared.v2.f32 	{%f1104, %f1105}, [%r71+7464];
	mov.b32 	%r368, %f1105;
	mov.b64 	%rd163, {%r369, %r368};
	fma.rn.f32 	%f1106, %f424, %f1105, %f1103;
	ld.shared.f32 	%f1107, [%r71+7472];
	fma.rn.f32 	%f1108, %f427, %f1107, %f1106;
	ld.shared.v2.f32 	{%f1109, %f1110}, [%r71+7472];
	mov.b32 	%r370, %f1110;
	mov.b64 	%rd164, {%r371, %r370};
	fma.rn.f32 	%f1111, %f431, %f1110, %f1108;
	ld.shared.f32 	%f1112, [%r71+7480];
	fma.rn.f32 	%f1113, %f434, %f1112, %f1111;
	ld.shared.v2.f32 	{%f1114, %f1115}, [%r71+7480];
	fma.rn.f32 	%f1116, %f438, %f1115, %f1113;
	ld.shared.f32 	%f1117, [%r71+7488];
	fma.rn.f32 	%f1118, %f441, %f1117, %f1116;
	ld.shared.v2.f32 	{%f1119, %f1120}, [%r71+7488];
	mov.b32 	%r372, %f1120;
	mov.b64 	%rd165, {%r373, %r372};
	fma.rn.f32 	%f1121, %f445, %f1120, %f1118;
	ld.shared.f32 	%f1122, [%r71+7496];
	fma.rn.f32 	%f1123, %f448, %f1122, %f1121;
	ld.shared.v2.f32 	{%f1124, %f1125}, [%r71+7496];
	mov.b32 	%r374, %f1125;
	mov.b64 	%rd166, {%r375, %r374};
	fma.rn.f32 	%f1126, %f452, %f1125, %f1123;
	ld.shared.f32 	%f1127, [%r71+7504];
	fma.rn.f32 	%f1128, %f455, %f1127, %f1126;
	ld.shared.v2.f32 	{%f1129, %f1130}, [%r71+7504];
	mov.b32 	%r376, %f1130;
	mov.b64 	%rd167, {%r377, %r376};
	fma.rn.f32 	%f1131, %f459, %f1130, %f1128;
	ld.shared.f32 	%f1132, [%r71+7512];
	fma.rn.f32 	%f1133, %f462, %f1132, %f1131;
	ld.shared.v2.f32 	{%f1134, %f1135}, [%r71+7512];
	fma.rn.f32 	%f1136, %f466, %f1135, %f1133;
	ld.shared.f32 	%f1137, [%r71+7520];
	fma.rn.f32 	%f1138, %f469, %f1137, %f1136;
	ld.shared.v2.f32 	{%f1139, %f1140}, [%r71+7520];
	mov.b32 	%r378, %f1140;
	mov.b64 	%rd168, {%r379, %r378};
	fma.rn.f32 	%f1141, %f473, %f1140, %f1138;
	ld.shared.f32 	%f1142, [%r71+7528];
	fma.rn.f32 	%f1143, %f476, %f1142, %f1141;
	ld.shared.v2.f32 	{%f1144, %f1145}, [%r71+7528];
	mov.b32 	%r380, %f1145;
	mov.b64 	%rd169, {%r381, %r380};
	fma.rn.f32 	%f1146, %f480, %f1145, %f1143;
	ld.shared.f32 	%f1147, [%r71+7536];
	fma.rn.f32 	%f1148, %f483, %f1147, %f1146;
	ld.shared.v2.f32 	{%f1149, %f1150}, [%r71+7536];
	mov.b32 	%r382, %f1150;
	mov.b64 	%rd170, {%r383, %r382};
	fma.rn.f32 	%f1151, %f487, %f1150, %f1148;
	ld.shared.f32 	%f1152, [%r71+7544];
	fma.rn.f32 	%f1153, %f490, %f1152, %f1151;
	ld.shared.v2.f32 	{%f1154, %f1155}, [%r71+7544];
	fma.rn.f32 	%f1156, %f494, %f1155, %f1153;
	ld.shared.f32 	%f1157, [%r71+7552];
	fma.rn.f32 	%f1158, %f497, %f1157, %f1156;
	ld.shared.v2.f32 	{%f1159, %f1160}, [%r71+7552];
	mov.b32 	%r384, %f1160;
	mov.b64 	%rd171, {%r385, %r384};
	fma.rn.f32 	%f1161, %f501, %f1160, %f1158;
	ld.shared.f32 	%f1162, [%r71+7560];
	fma.rn.f32 	%f1163, %f504, %f1162, %f1161;
	ld.shared.v2.f32 	{%f1164, %f1165}, [%r71+7560];
	mov.b32 	%r386, %f1165;
	mov.b64 	%rd172, {%r387, %r386};
	fma.rn.f32 	%f1166, %f508, %f1165, %f1163;
	ld.shared.f32 	%f1167, [%r71+7568];
	fma.rn.f32 	%f1168, %f511, %f1167, %f1166;
	ld.shared.v2.f32 	{%f1169, %f1170}, [%r71+7568];
	mov.b32 	%r388, %f1170;
	mov.b64 	%rd173, {%r389, %r388};
	fma.rn.f32 	%f1171, %f515, %f1170, %f1168;
	ld.shared.f32 	%f1172, [%r71+7576];
	fma.rn.f32 	%f1173, %f518, %f1172, %f1171;
	ld.shared.v2.f32 	{%f1174, %f1175}, [%r71+7576];
	fma.rn.f32 	%f1176, %f522, %f1175, %f1173;
	ld.shared.f32 	%f1177, [%r71+7584];
	fma.rn.f32 	%f1178, %f525, %f1177, %f1176;
	ld.shared.v2.f32 	{%f1179, %f1180}, [%r71+7584];
	mov.b32 	%r390, %f1180;
	mov.b64 	%rd174, {%r391, %r390};
	fma.rn.f32 	%f1181, %f529, %f1180, %f1178;
	ld.shared.f32 	%f1182, [%r71+7592];
	fma.rn.f32 	%f1183, %f532, %f1182, %f1181;
	ld.shared.v2.f32 	{%f1184, %f1185}, [%r71+7592];
	mov.b32 	%r392, %f1185;
	mov.b64 	%rd175, {%r393, %r392};
	fma.rn.f32 	%f1186, %f536, %f1185, %f1183;
	ld.shared.f32 	%f1187, [%r71+7600];
	fma.rn.f32 	%f1188, %f539, %f1187, %f1186;
	ld.shared.v2.f32 	{%f1189, %f1190}, [%r71+7600];
	mov.b32 	%r394, %f1190;
	mov.b64 	%rd176, {%r395, %r394};
	fma.rn.f32 	%f1191, %f543, %f1190, %f1188;
	ld.shared.f32 	%f1192, [%r71+7608];
	fma.rn.f32 	%f1193, %f546, %f1192, %f1191;
	ld.shared.v2.f32 	{%f1194, %f1195}, [%r71+7608];
	fma.rn.f32 	%f1196, %f550, %f1195, %f1193;
	ld.shared.f32 	%f1197, [%r71+7616];
	fma.rn.f32 	%f1198, %f553, %f1197, %f1196;
	ld.shared.v2.f32 	{%f1199, %f1200}, [%r71+7616];
	mov.b32 	%r396, %f1200;
	mov.b64 	%rd177, {%r397, %r396};
	fma.rn.f32 	%f1201, %f557, %f1200, %f1198;
	ld.shared.f32 	%f1202, [%r71+7624];
	fma.rn.f32 	%f1203, %f560, %f1202, %f1201;
	ld.shared.v2.f32 	{%f1204, %f1205}, [%r71+7624];
	mov.b32 	%r398, %f1205;
	mov.b64 	%rd178, {%r399, %r398};
	fma.rn.f32 	%f1206, %f564, %f1205, %f1203;
	ld.shared.f32 	%f1207, [%r71+7632];
	fma.rn.f32 	%f1208, %f567, %f1207, %f1206;
	ld.shared.v2.f32 	{%f1209, %f1210}, [%r71+7632];
	mov.b32 	%r400, %f1210;
	mov.b64 	%rd179, {%r401, %r400};
	fma.rn.f32 	%f1211, %f571, %f1210, %f1208;
	ld.shared.f32 	%f1212, [%r71+7640];
	fma.rn.f32 	%f1213, %f574, %f1212, %f1211;
	ld.shared.v2.f32 	{%f1214, %f1215}, [%r71+7640];
	fma.rn.f32 	%f1216, %f578, %f1215, %f1213;
	ld.shared.f32 	%f1217, [%r71+7648];
	fma.rn.f32 	%f1218, %f581, %f1217, %f1216;
	ld.shared.v2.f32 	{%f1219, %f1220}, [%r71+7648];
	mov.b32 	%r402, %f1220;
	mov.b64 	%rd180, {%r403, %r402};
	fma.rn.f32 	%f1221, %f585, %f1220, %f1218;
	ld.shared.f32 	%f1222, [%r71+7656];
	fma.rn.f32 	%f1223, %f588, %f1222, %f1221;
	ld.shared.v2.f32 	{%f1224, %f1225}, [%r71+7656];
	mov.b32 	%r404, %f1225;
	mov.b64 	%rd181, {%r405, %r404};
	fma.rn.f32 	%f1226, %f592, %f1225, %f1223;
	ld.shared.f32 	%f1227, [%r71+7664];
	fma.rn.f32 	%f1228, %f595, %f1227, %f1226;
	ld.shared.v2.f32 	{%f1229, %f1230}, [%r71+7664];
	mov.b32 	%r406, %f1230;
	mov.b64 	%rd182, {%r407, %r406};
	fma.rn.f32 	%f1231, %f599, %f1230, %f1228;
	ld.shared.f32 	%f1232, [%r71+7672];
	fma.rn.f32 	%f1233, %f602, %f1232, %f1231;
	ld.shared.v2.f32 	{%f1234, %f1235}, [%r71+7672];
	fma.rn.f32 	%f1236, %f606, %f1235, %f1233;
	ld.shared.f32 	%f1237, [%r71+7680];
	fma.rn.f32 	%f1238, %f609, %f1237, %f1236;
	ld.shared.v2.f32 	{%f1239, %f1240}, [%r71+7680];
	mov.b32 	%r408, %f1240;
	mov.b64 	%rd183, {%r409, %r408};
	fma.rn.f32 	%f1241, %f613, %f1240, %f1238;
	ld.shared.f32 	%f1242, [%r71+7688];
	fma.rn.f32 	%f1243, %f616, %f1242, %f1241;
	ld.shared.v2.f32 	{%f1244, %f1245}, [%r71+7688];
	mov.b32 	%r410, %f1245;
	mov.b64 	%rd184, {%r411, %r410};
	fma.rn.f32 	%f1246, %f620, %f1245, %f1243;
	ld.shared.f32 	%f1247, [%r71+7696];
	fma.rn.f32 	%f1248, %f623, %f1247, %f1246;
	ld.shared.v2.f32 	{%f1249, %f1250}, [%r71+7696];
	mov.b32 	%r412, %f1250;
	mov.b64 	%rd185, {%r413, %r412};
	fma.rn.f32 	%f1251, %f627, %f1250, %f1248;
	ld.shared.f32 	%f1252, [%r71+7704];
	fma.rn.f32 	%f1253, %f630, %f1252, %f1251;
	ld.shared.v2.f32 	{%f1254, %f1255}, [%r71+7704];
	fma.rn.f32 	%f1256, %f634, %f1255, %f1253;
	ld.shared.f32 	%f1257, [%r71+7712];
	fma.rn.f32 	%f1258, %f637, %f1257, %f1256;
	ld.shared.v2.f32 	{%f1259, %f1260}, [%r71+7712];
	mov.b32 	%r414, %f1260;
	mov.b64 	%rd186, {%r415, %r414};
	fma.rn.f32 	%f1261, %f641, %f1260, %f1258;
	ld.shared.f32 	%f1262, [%r71+7720];
	fma.rn.f32 	%f1263, %f644, %f1262, %f1261;
	ld.shared.v2.f32 	{%f1264, %f1265}, [%r71+7720];
	mov.b32 	%r416, %f1265;
	mov.b64 	%rd187, {%r417, %r416};
	fma.rn.f32 	%f1266, %f648, %f1265, %f1263;
	ld.shared.f32 	%f1267, [%r71+7728];
	fma.rn.f32 	%f1268, %f651, %f1267, %f1266;
	ld.shared.v2.f32 	{%f1269, %f1270}, [%r71+7728];
	mov.b32 	%r418, %f1270;
	mov.b64 	%rd188, {%r419, %r418};
	fma.rn.f32 	%f1271, %f655, %f1270, %f1268;
	ld.shared.f32 	%f1272, [%r71+7736];
	fma.rn.f32 	%f1273, %f658, %f1272, %f1271;
	ld.shared.v2.f32 	{%f1274, %f1275}, [%r71+7736];
	fma.rn.f32 	%f1276, %f662, %f1275, %f1273;
	ld.shared.f32 	%f1277, [%r71+7744];
	fma.rn.f32 	%f1278, %f665, %f1277, %f1276;
	ld.shared.v2.f32 	{%f1279, %f1280}, [%r71+7744];
	mov.b32 	%r420, %f1280;
	mov.b64 	%rd189, {%r421, %r420};
	fma.rn.f32 	%f1281, %f669, %f1280, %f1278;
	ld.shared.f32 	%f1282, [%r71+7752];
	fma.rn.f32 	%f1283, %f672, %f1282, %f1281;
	ld.shared.v2.f32 	{%f1284, %f1285}, [%r71+7752];
	mov.b32 	%r422, %f1285;
	mov.b64 	%rd190, {%r423, %r422};
	fma.rn.f32 	%f1286, %f676, %f1285, %f1283;
	ld.shared.f32 	%f1287, [%r71+7760];
	fma.rn.f32 	%f1288, %f679, %f1287, %f1286;
	ld.shared.v2.f32 	{%f1289, %f1290}, [%r71+7760];
	mov.b32 	%r424, %f1290;
	mov.b64 	%rd191, {%r425, %r424};
	fma.rn.f32 	%f1291, %f683, %f1290, %f1288;
	ld.shared.f32 	%f1292, [%r71+7768];
	fma.rn.f32 	%f1293, %f686, %f1292, %f1291;
	ld.shared.v2.f32 	{%f1294, %f1295}, [%r71+7768];
	fma.rn.f32 	%f1296, %f690, %f1295, %f1293;
	ld.shared.f32 	%f1297, [%r71+7776];
	fma.rn.f32 	%f1298, %f693, %f1297, %f1296;
	ld.shared.v2.f32 	{%f1299, %f1300}, [%r71+7776];
	mov.b32 	%r426, %f1300;
	mov.b64 	%rd192, {%r427, %r426};
	fma.rn.f32 	%f1301, %f697, %f1300, %f1298;
	ld.shared.f32 	%f1302, [%r71+7784];
	fma.rn.f32 	%f1303, %f700, %f1302, %f1301;
	ld.shared.v2.f32 	{%f1304, %f1305}, [%r71+7784];
	mov.b32 	%r428, %f1305;
	mov.b64 	%rd193, {%r429, %r428};
	fma.rn.f32 	%f1306, %f704, %f1305, %f1303;
	ld.shared.f32 	%f1307, [%r71+7792];
	fma.rn.f32 	%f1308, %f707, %f1307, %f1306;
	ld.shared.v2.f32 	{%f1309, %f1310}, [%r71+7792];
	mov.b32 	%r430, %f1310;
	mov.b64 	%rd194, {%r431, %r430};
	fma.rn.f32 	%f1311, %f711, %f1310, %f1308;
	ld.shared.f32 	%f1312, [%r71+7800];
	fma.rn.f32 	%f1313, %f714, %f1312, %f1311;
	ld.shared.v2.f32 	{%f1314, %f1315}, [%r71+7800];
	fma.rn.f32 	%f1316, %f718, %f1315, %f1313;
	ld.shared.f32 	%f1317, [%r71+7808];
	fma.rn.f32 	%f1318, %f721, %f1317, %f1316;
	ld.shared.v2.f32 	{%f1319, %f1320}, [%r71+7808];
	mov.b32 	%r432, %f1320;
	mov.b64 	%rd195, {%r433, %r432};
	fma.rn.f32 	%f1321, %f725, %f1320, %f1318;
	ld.shared.f32 	%f1322, [%r71+7816];
	fma.rn.f32 	%f1323, %f728, %f1322, %f1321;
	ld.shared.v2.f32 	{%f1324, %f1325}, [%r71+7816];
	mov.b32 	%r434, %f1325;
	mov.b64 	%rd196, {%r435, %r434};
	fma.rn.f32 	%f1326, %f732, %f1325, %f1323;
	ld.shared.f32 	%f1327, [%r71+7824];
	fma.rn.f32 	%f1328, %f735, %f1327, %f1326;
	ld.shared.v2.f32 	{%f1329, %f1330}, [%r71+7824];
	mov.b32 	%r436, %f1330;
	mov.b64 	%rd197, {%r437, %r436};
	fma.rn.f32 	%f1331, %f739, %f1330, %f1328;
	ld.shared.f32 	%f1332, [%r71+7832];
	fma.rn.f32 	%f1333, %f742, %f1332, %f1331;
	ld.shared.v2.f32 	{%f1334, %f1335}, [%r71+7832];
	fma.rn.f32 	%f1336, %f746, %f1335, %f1333;
	ld.shared.f32 	%f1337, [%r71+7840];
	fma.rn.f32 	%f1338, %f749, %f1337, %f1336;
	ld.shared.v2.f32 	{%f1339, %f1340}, [%r71+7840];
	mov.b32 	%r438, %f1340;
	mov.b64 	%rd198, {%r439, %r438};
	fma.rn.f32 	%f1341, %f753, %f1340, %f1338;
	ld.shared.f32 	%f1342, [%r71+7848];
	fma.rn.f32 	%f1343, %f756, %f1342, %f1341;
	ld.shared.v2.f32 	{%f1344, %f1345}, [%r71+7848];
	mov.b32 	%r440, %f1345;
	mov.b64 	%rd199, {%r441, %r440};
	fma.rn.f32 	%f1346, %f760, %f1345, %f1343;
	ld.shared.f32 	%f1347, [%r71+7856];
	fma.rn.f32 	%f1348, %f763, %f1347, %f1346;
	ld.shared.v2.f32 	{%f1349, %f1350}, [%r71+7856];
	mov.b32 	%r442, %f1350;
	mov.b64 	%rd200, {%r443, %r442};
	fma.rn.f32 	%f1351, %f767, %f1350, %f1348;
	ld.shared.f32 	%f1352, [%r71+7864];
	fma.rn.f32 	%f1353, %f770, %f1352, %f1351;
	ld.shared.v2.f32 	{%f1354, %f1355}, [%r71+7864];
	fma.rn.f32 	%f1356, %f774, %f1355, %f1353;
	ld.shared.f32 	%f1357, [%r71+7872];
	fma.rn.f32 	%f1358, %f777, %f1357, %f1356;
	ld.shared.v2.f32 	{%f1359, %f1360}, [%r71+7872];
	mov.b32 	%r444, %f1360;
	mov.b64 	%rd201, {%r445, %r444};
	fma.rn.f32 	%f1361, %f781, %f1360, %f1358;
	ld.shared.f32 	%f1362, [%r71+7880];
	fma.rn.f32 	%f1363, %f784, %f1362, %f1361;
	ld.shared.v2.f32 	{%f1364, %f1365}, [%r71+7880];
	mov.b32 	%r446, %f1365;
	mov.b64 	%rd202, {%r447, %r446};
	fma.rn.f32 	%f1366, %f788, %f1365, %f1363;
	ld.shared.f32 	%f1367, [%r71+7888];
	fma.rn.f32 	%f1368, %f791, %f1367, %f1366;
	ld.shared.v2.f32 	{%f1369, %f1370}, [%r71+7888];
	mov.b32 	%r448, %f1370;
	mov.b64 	%rd203, {%r449, %r448};
	fma.rn.f32 	%f1371, %f795, %f1370, %f1368;
	ld.shared.f32 	%f1372, [%r71+7896];
	fma.rn.f32 	%f1373, %f798, %f1372, %f1371;
	ld.shared.v2.f32 	{%f1374, %f1375}, [%r71+7896];
	fma.rn.f32 	%f1376, %f802, %f1375, %f1373;
	ld.shared.f32 	%f1377, [%r71+7904];
	fma.rn.f32 	%f1378, %f805, %f1377, %f1376;
	ld.shared.v2.f32 	{%f1379, %f1380}, [%r71+7904];
	mov.b32 	%r450, %f1380;
	mov.b64 	%rd204, {%r451, %r450};
	fma.rn.f32 	%f1381, %f809, %f1380, %f1378;
	ld.shared.f32 	%f1382, [%r71+7912];
	fma.rn.f32 	%f1383, %f812, %f1382, %f1381;
	ld.shared.v2.f32 	{%f1384, %f1385}, [%r71+7912];
	mov.b32 	%r452, %f1385;
	mov.b64 	%rd205, {%r453, %r452};
	fma.rn.f32 	%f1386, %f816, %f1385, %f1383;
	ld.shared.f32 	%f1387, [%r71+7920];
	fma.rn.f32 	%f1388, %f819, %f1387, %f1386;
	ld.shared.v2.f32 	{%f1389, %f1390}, [%r71+7920];
	mov.b32 	%r454, %f1390;
	mov.b64 	%rd206, {%r455, %r454};
	fma.rn.f32 	%f1391, %f823, %f1390, %f1388;
	ld.shared.f32 	%f1392, [%r71+7928];
	fma.rn.f32 	%f1393, %f826, %f1392, %f1391;
	ld.shared.v2.f32 	{%f1394, %f1395}, [%r71+7928];
	fma.rn.f32 	%f1396, %f830, %f1395, %f1393;
	ld.shared.f32 	%f1397, [%r71+7936];
	fma.rn.f32 	%f1398, %f833, %f1397, %f1396;
	ld.shared.v2.f32 	{%f1399, %f1400}, [%r71+7936];
	mov.b32 	%r456, %f1400;
	mov.b64 	%rd207, {%r457, %r456};
	fma.rn.f32 	%f3496, %f837, %f1400, %f1398;
	fma.rn.f32 	%f1401, %f105, %f54, %f3495;
	fma.rn.f32 	%f1402, %f109, %f58, %f1401;
	fma.rn.f32 	%f1403, %f112, %f61, %f1402;
	fma.rn.f32 	%f1404, %f116, %f65, %f1403;
	fma.rn.f32 	%f1405, %f119, %f68, %f1404;
	fma.rn.f32 	%f1406, %f123, %f72, %f1405;
	fma.rn.f32 	%f1407, %f126, %f75, %f1406;
	fma.rn.f32 	%f1408, %f130, %f79, %f1407;
	fma.rn.f32 	%f1409, %f133, %f82, %f1408;
	fma.rn.f32 	%f1410, %f137, %f86, %f1409;
	fma.rn.f32 	%f1411, %f140, %f89, %f1410;
	fma.rn.f32 	%f1412, %f144, %f93, %f1411;
	fma.rn.f32 	%f1413, %f147, %f96, %f1412;
	fma.rn.f32 	%f1414, %f151, %f100, %f1413;
	fma.rn.f32 	%f1415, %f154, %f103, %f1414;
	fma.rn.f32 	%f1416, %f158, %f107, %f1415;
	fma.rn.f32 	%f1417, %f161, %f110, %f1416;
	fma.rn.f32 	%f1418, %f165, %f114, %f1417;
	fma.rn.f32 	%f1419, %f168, %f117, %f1418;
	fma.rn.f32 	%f1420, %f172, %f121, %f1419;
	fma.rn.f32 	%f1421, %f175, %f124, %f1420;
	fma.rn.f32 	%f1422, %f179, %f128, %f1421;
	fma.rn.f32 	%f1423, %f182, %f131, %f1422;
	fma.rn.f32 	%f1424, %f186, %f135, %f1423;
	fma.rn.f32 	%f1425, %f189, %f138, %f1424;
	fma.rn.f32 	%f1426, %f193, %f142, %f1425;
	fma.rn.f32 	%f1427, %f196, %f145, %f1426;
	fma.rn.f32 	%f1428, %f200, %f149, %f1427;
	fma.rn.f32 	%f1429, %f203, %f152, %f1428;
	fma.rn.f32 	%f1430, %f207, %f156, %f1429;
	fma.rn.f32 	%f1431, %f210, %f159, %f1430;
	fma.rn.f32 	%f1432, %f214, %f163, %f1431;
	fma.rn.f32 	%f1433, %f217, %f166, %f1432;
	fma.rn.f32 	%f1434, %f221, %f170, %f1433;
	fma.rn.f32 	%f1435, %f224, %f173, %f1434;
	fma.rn.f32 	%f1436, %f228, %f177, %f1435;
	fma.rn.f32 	%f1437, %f231, %f180, %f1436;
	fma.rn.f32 	%f1438, %f235, %f184, %f1437;
	fma.rn.f32 	%f1439, %f238, %f187, %f1438;
	fma.rn.f32 	%f1440, %f242, %f191, %f1439;
	fma.rn.f32 	%f1441, %f245, %f194, %f1440;
	fma.rn.f32 	%f1442, %f249, %f198, %f1441;
	fma.rn.f32 	%f1443, %f252, %f201, %f1442;
	fma.rn.f32 	%f1444, %f256, %f205, %f1443;
	fma.rn.f32 	%f1445, %f259, %f208, %f1444;
	fma.rn.f32 	%f1446, %f263, %f212, %f1445;
	fma.rn.f32 	%f1447, %f266, %f215, %f1446;
	fma.rn.f32 	%f1448, %f270, %f219, %f1447;
	fma.rn.f32 	%f1449, %f273, %f222, %f1448;
	fma.rn.f32 	%f1450, %f277, %f226, %f1449;
	fma.rn.f32 	%f1451, %f280, %f229, %f1450;
	fma.rn.f32 	%f1452, %f284, %f233, %f1451;
	fma.rn.f32 	%f1453, %f287, %f236, %f1452;
	fma.rn.f32 	%f1454, %f291, %f240, %f1453;
	fma.rn.f32 	%f1455, %f294, %f243, %f1454;
	fma.rn.f32 	%f1456, %f298, %f247, %f1455;
	fma.rn.f32 	%f1457, %f301, %f250, %f1456;
	fma.rn.f32 	%f1458, %f305, %f254, %f1457;
	fma.rn.f32 	%f1459, %f308, %f257, %f1458;
	fma.rn.f32 	%f1460, %f312, %f261, %f1459;
	fma.rn.f32 	%f1461, %f315, %f264, %f1460;
	fma.rn.f32 	%f1462, %f319, %f268, %f1461;
	fma.rn.f32 	%f1463, %f322, %f271, %f1462;
	fma.rn.f32 	%f1464, %f326, %f275, %f1463;
	fma.rn.f32 	%f1465, %f329, %f278, %f1464;
	fma.rn.f32 	%f1466, %f333, %f282, %f1465;
	fma.rn.f32 	%f1467, %f336, %f285, %f1466;
	fma.rn.f32 	%f1468, %f340, %f289, %f1467;
	fma.rn.f32 	%f1469, %f343, %f292, %f1468;
	fma.rn.f32 	%f1470, %f347, %f296, %f1469;
	fma.rn.f32 	%f1471, %f350, %f299, %f1470;
	fma.rn.f32 	%f1472, %f354, %f303, %f1471;
	fma.rn.f32 	%f1473, %f357, %f306, %f1472;
	fma.rn.f32 	%f1474, %f361, %f310, %f1473;
	fma.rn.f32 	%f1475, %f364, %f313, %f1474;
	fma.rn.f32 	%f1476, %f368, %f317, %f1475;
	fma.rn.f32 	%f1477, %f371, %f320, %f1476;
	fma.rn.f32 	%f1478, %f375, %f324, %f1477;
	fma.rn.f32 	%f1479, %f378, %f327, %f1478;
	fma.rn.f32 	%f1480, %f382, %f331, %f1479;
	fma.rn.f32 	%f1481, %f385, %f334, %f1480;
	fma.rn.f32 	%f1482, %f389, %f338, %f1481;
	fma.rn.f32 	%f1483, %f392, %f341, %f1482;
	fma.rn.f32 	%f1484, %f396, %f345, %f1483;
	fma.rn.f32 	%f1485, %f399, %f348, %f1484;
	fma.rn.f32 	%f1486, %f403, %f352, %f1485;
	fma.rn.f32 	%f1487, %f406, %f355, %f1486;
	fma.rn.f32 	%f1488, %f410, %f359, %f1487;
	fma.rn.f32 	%f1489, %f413, %f362, %f1488;
	fma.rn.f32 	%f1490, %f417, %f366, %f1489;
	fma.rn.f32 	%f1491, %f420, %f369, %f1490;
	fma.rn.f32 	%f1492, %f424, %f373, %f1491;
	fma.rn.f32 	%f1493, %f427, %f376, %f1492;
	fma.rn.f32 	%f1494, %f431, %f380, %f1493;
	fma.rn.f32 	%f1495, %f434, %f383, %f1494;
	fma.rn.f32 	%f1496, %f438, %f387, %f1495;
	fma.rn.f32 	%f1497, %f441, %f390, %f1496;
	fma.rn.f32 	%f1498, %f445, %f394, %f1497;
	fma.rn.f32 	%f1499, %f448, %f397, %f1498;
	fma.rn.f32 	%f1500, %f452, %f401, %f1499;
	fma.rn.f32 	%f1501, %f455, %f404, %f1500;
	fma.rn.f32 	%f1502, %f459, %f408, %f1501;
	fma.rn.f32 	%f1503, %f462, %f411, %f1502;
	fma.rn.f32 	%f1504, %f466, %f415, %f1503;
	fma.rn.f32 	%f1505, %f469, %f418, %f1504;
	fma.rn.f32 	%f1506, %f473, %f422, %f1505;
	fma.rn.f32 	%f1507, %f476, %f425, %f1506;
	fma.rn.f32 	%f1508, %f480, %f429, %f1507;
	fma.rn.f32 	%f1509, %f483, %f432, %f1508;
	fma.rn.f32 	%f1510, %f487, %f436, %f1509;
	fma.rn.f32 	%f1511, %f490, %f439, %f1510;
	fma.rn.f32 	%f1512, %f494, %f443, %f1511;
	fma.rn.f32 	%f1513, %f497, %f446, %f1512;
	fma.rn.f32 	%f1514, %f501, %f450, %f1513;
	fma.rn.f32 	%f1515, %f504, %f453, %f1514;
	fma.rn.f32 	%f1516, %f508, %f457, %f1515;
	fma.rn.f32 	%f1517, %f511, %f460, %f1516;
	fma.rn.f32 	%f1518, %f515, %f464, %f1517;
	fma.rn.f32 	%f1519, %f518, %f467, %f1518;
	fma.rn.f32 	%f1520, %f522, %f471, %f1519;
	fma.rn.f32 	%f1521, %f525, %f474, %f1520;
	fma.rn.f32 	%f1522, %f529, %f478, %f1521;
	fma.rn.f32 	%f1523, %f532, %f481, %f1522;
	fma.rn.f32 	%f1524, %f536, %f485, %f1523;
	fma.rn.f32 	%f1525, %f539, %f488, %f1524;
	fma.rn.f32 	%f1526, %f543, %f492, %f1525;
	fma.rn.f32 	%f1527, %f546, %f495, %f1526;
	fma.rn.f32 	%f1528, %f550, %f499, %f1527;
	fma.rn.f32 	%f1529, %f553, %f502, %f1528;
	fma.rn.f32 	%f1530, %f557, %f506, %f1529;
	fma.rn.f32 	%f1531, %f560, %f509, %f1530;
	fma.rn.f32 	%f1532, %f564, %f513, %f1531;
	fma.rn.f32 	%f1533, %f567, %f516, %f1532;
	fma.rn.f32 	%f1534, %f571, %f520, %f1533;
	fma.rn.f32 	%f1535, %f574, %f523, %f1534;
	fma.rn.f32 	%f1536, %f578, %f527, %f1535;
	fma.rn.f32 	%f1537, %f581, %f530, %f1536;
	fma.rn.f32 	%f1538, %f585, %f534, %f1537;
	fma.rn.f32 	%f1539, %f588, %f537, %f1538;
	fma.rn.f32 	%f1540, %f592, %f541, %f1539;
	fma.rn.f32 	%f1541, %f595, %f544, %f1540;
	fma.rn.f32 	%f1542, %f599, %f548, %f1541;
	fma.rn.f32 	%f1543, %f602, %f551, %f1542;
	fma.rn.f32 	%f1544, %f606, %f555, %f1543;
	fma.rn.f32 	%f1545, %f609, %f558, %f1544;
	fma.rn.f32 	%f1546, %f613, %f562, %f1545;
	fma.rn.f32 	%f1547, %f616, %f565, %f1546;
	fma.rn.f32 	%f1548, %f620, %f569, %f1547;
	fma.rn.f32 	%f1549, %f623, %f572, %f1548;
	fma.rn.f32 	%f1550, %f627, %f576, %f1549;
	fma.rn.f32 	%f1551, %f630, %f579, %f1550;
	fma.rn.f32 	%f1552, %f634, %f583, %f1551;
	fma.rn.f32 	%f1553, %f637, %f586, %f1552;
	fma.rn.f32 	%f1554, %f641, %f590, %f1553;
	fma.rn.f32 	%f1555, %f644, %f593, %f1554;
	fma.rn.f32 	%f1556, %f648, %f597, %f1555;
	fma.rn.f32 	%f1557, %f651, %f600, %f1556;
	fma.rn.f32 	%f1558, %f655, %f604, %f1557;
	fma.rn.f32 	%f1559, %f658, %f607, %f1558;
	fma.rn.f32 	%f1560, %f662, %f611, %f1559;
	fma.rn.f32 	%f1561, %f665, %f614, %f1560;
	fma.rn.f32 	%f1562, %f669, %f618, %f1561;
	fma.rn.f32 	%f1563, %f672, %f621, %f1562;
	fma.rn.f32 	%f1564, %f676, %f625, %f1563;
	fma.rn.f32 	%f1565, %f679, %f628, %f1564;
	fma.rn.f32 	%f1566, %f683, %f632, %f1565;
	fma.rn.f32 	%f1567, %f686, %f635, %f1566;
	fma.rn.f32 	%f1568, %f690, %f639, %f1567;
	fma.rn.f32 	%f1569, %f693, %f642, %f1568;
	fma.rn.f32 	%f1570, %f697, %f646, %f1569;
	fma.rn.f32 	%f1571, %f700, %f649, %f1570;
	fma.rn.f32 	%f1572, %f704, %f653, %f1571;
	fma.rn.f32 	%f1573, %f707, %f656, %f1572;
	fma.rn.f32 	%f1574, %f711, %f660, %f1573;
	fma.rn.f32 	%f1575, %f714, %f663, %f1574;
	fma.rn.f32 	%f1576, %f718, %f667, %f1575;
	fma.rn.f32 	%f1577, %f721, %f670, %f1576;
	fma.rn.f32 	%f1578, %f725, %f674, %f1577;
	fma.rn.f32 	%f1579, %f728, %f677, %f1578;
	fma.rn.f32 	%f1580, %f732, %f681, %f1579;
	fma.rn.f32 	%f1581, %f735, %f684, %f1580;
	fma.rn.f32 	%f1582, %f739, %f688, %f1581;
	fma.rn.f32 	%f1583, %f742, %f691, %f1582;
	fma.rn.f32 	%f1584, %f746, %f695, %f1583;
	fma.rn.f32 	%f1585, %f749, %f698, %f1584;
	fma.rn.f32 	%f1586, %f753, %f702, %f1585;
	fma.rn.f32 	%f1587, %f756, %f705, %f1586;
	fma.rn.f32 	%f1588, %f760, %f709, %f1587;
	fma.rn.f32 	%f1589, %f763, %f712, %f1588;
	fma.rn.f32 	%f1590, %f767, %f716, %f1589;
	fma.rn.f32 	%f1591, %f770, %f719, %f1590;
	fma.rn.f32 	%f1592, %f774, %f723, %f1591;
	fma.rn.f32 	%f1593, %f777, %f726, %f1592;
	fma.rn.f32 	%f1594, %f781, %f730, %f1593;
	fma.rn.f32 	%f1595, %f784, %f733, %f1594;
	fma.rn.f32 	%f1596, %f788, %f737, %f1595;
	fma.rn.f32 	%f1597, %f791, %f740, %f1596;
	fma.rn.f32 	%f1598, %f795, %f744, %f1597;
	fma.rn.f32 	%f1599, %f798, %f747, %f1598;
	fma.rn.f32 	%f1600, %f802, %f751, %f1599;
	fma.rn.f32 	%f1601, %f805, %f754, %f1600;
	fma.rn.f32 	%f1602, %f809, %f758, %f1601;
	fma.rn.f32 	%f1603, %f812, %f761, %f1602;
	fma.rn.f32 	%f1604, %f816, %f765, %f1603;
	fma.rn.f32 	%f1605, %f819, %f768, %f1604;
	fma.rn.f32 	%f1606, %f823, %f772, %f1605;
	fma.rn.f32 	%f1607, %f826, %f775, %f1606;
	fma.rn.f32 	%f1608, %f830, %f779, %f1607;
	fma.rn.f32 	%f1609, %f833, %f782, %f1608;
	fma.rn.f32 	%f1610, %f837, %f786, %f1609;
	ld.shared.f32 	%f1611, [%r70+2880];
	fma.rn.f32 	%f1612, %f1611, %f789, %f1610;
	ld.shared.f32 	%f1613, [%r70+2884];
	fma.rn.f32 	%f1614, %f1613, %f793, %f1612;
	ld.shared.f32 	%f1615, [%r70+2888];
	fma.rn.f32 	%f1616, %f1615, %f796, %f1614;
	ld.shared.f32 	%f1617, [%r70+2892];
	fma.rn.f32 	%f1618, %f1617, %f800, %f1616;
	ld.shared.f32 	%f1619, [%r70+2896];
	fma.rn.f32 	%f1620, %f1619, %f803, %f1618;
	ld.shared.f32 	%f1621, [%r70+2900];
	fma.rn.f32 	%f1622, %f1621, %f807, %f1620;
	ld.shared.f32 	%f1623, [%r70+2904];
	fma.rn.f32 	%f1624, %f1623, %f810, %f1622;
	ld.shared.f32 	%f1625, [%r70+2908];
	fma.rn.f32 	%f1626, %f1625, %f814, %f1624;
	ld.shared.f32 	%f1627, [%r70+2912];
	fma.rn.f32 	%f1628, %f1627, %f817, %f1626;
	ld.shared.f32 	%f1629, [%r70+2916];
	fma.rn.f32 	%f1630, %f1629, %f821, %f1628;
	ld.shared.f32 	%f1631, [%r70+2920];
	fma.rn.f32 	%f1632, %f1631, %f824, %f1630;
	ld.shared.f32 	%f1633, [%r70+2924];
	fma.rn.f32 	%f1634, %f1633, %f828, %f1632;
	ld.shared.f32 	%f1635, [%r70+2928];
	fma.rn.f32 	%f1636, %f1635, %f831, %f1634;
	ld.shared.f32 	%f1637, [%r70+2932];
	fma.rn.f32 	%f1638, %f1637, %f835, %f1636;
	ld.shared.f32 	%f1639, [%r70+2936];
	fma.rn.f32 	%f3495, %f1639, %f838, %f1638;
	fma.rn.f32 	%f1640, %f105, %f840, %f3494;
	fma.rn.f32 	%f1641, %f109, %f842, %f1640;
	fma.rn.f32 	%f1642, %f112, %f845, %f1641;
	fma.rn.f32 	%f1643, %f116, %f847, %f1642;
	fma.rn.f32 	%f1644, %f119, %f850, %f1643;
	fma.rn.f32 	%f1645, %f123, %f852, %f1644;
	fma.rn.f32 	%f1646, %f126, %f855, %f1645;
	fma.rn.f32 	%f1647, %f130, %f857, %f1646;
	fma.rn.f32 	%f1648, %f133, %f860, %f1647;
	fma.rn.f32 	%f1649, %f137, %f862, %f1648;
	fma.rn.f32 	%f1650, %f140, %f865, %f1649;
	fma.rn.f32 	%f1651, %f144, %f867, %f1650;
	fma.rn.f32 	%f1652, %f147, %f870, %f1651;
	fma.rn.f32 	%f1653, %f151, %f872, %f1652;
	fma.rn.f32 	%f1654, %f154, %f875, %f1653;
	fma.rn.f32 	%f1655, %f158, %f877, %f1654;
	fma.rn.f32 	%f1656, %f161, %f880, %f1655;
	fma.rn.f32 	%f1657, %f165, %f882, %f1656;
	fma.rn.f32 	%f1658, %f168, %f885, %f1657;
	fma.rn.f32 	%f1659, %f172, %f887, %f1658;
	fma.rn.f32 	%f1660, %f175, %f890, %f1659;
	fma.rn.f32 	%f1661, %f179, %f892, %f1660;
	fma.rn.f32 	%f1662, %f182, %f895, %f1661;
	fma.rn.f32 	%f1663, %f186, %f897, %f1662;
	fma.rn.f32 	%f1664, %f189, %f900, %f1663;
	fma.rn.f32 	%f1665, %f193, %f902, %f1664;
	fma.rn.f32 	%f1666, %f196, %f905, %f1665;
	fma.rn.f32 	%f1667, %f200, %f907, %f1666;
	fma.rn.f32 	%f1668, %f203, %f910, %f1667;
	fma.rn.f32 	%f1669, %f207, %f912, %f1668;
	fma.rn.f32 	%f1670, %f210, %f915, %f1669;
	fma.rn.f32 	%f1671, %f214, %f917, %f1670;
	fma.rn.f32 	%f1672, %f217, %f920, %f1671;
	fma.rn.f32 	%f1673, %f221, %f922, %f1672;
	fma.rn.f32 	%f1674, %f224, %f925, %f1673;
	fma.rn.f32 	%f1675, %f228, %f927, %f1674;
	fma.rn.f32 	%f1676, %f231, %f930, %f1675;
	fma.rn.f32 	%f1677, %f235, %f932, %f1676;
	fma.rn.f32 	%f1678, %f238, %f935, %f1677;
	fma.rn.f32 	%f1679, %f242, %f937, %f1678;
	fma.rn.f32 	%f1680, %f245, %f940, %f1679;
	fma.rn.f32 	%f1681, %f249, %f942, %f1680;
	fma.rn.f32 	%f1682, %f252, %f945, %f1681;
	fma.rn.f32 	%f1683, %f256, %f947, %f1682;
	fma.rn.f32 	%f1684, %f259, %f950, %f1683;
	fma.rn.f32 	%f1685, %f263, %f952, %f1684;
	fma.rn.f32 	%f1686, %f266, %f955, %f1685;
	fma.rn.f32 	%f1687, %f270, %f957, %f1686;
	fma.rn.f32 	%f1688, %f273, %f960, %f1687;
	fma.rn.f32 	%f1689, %f277, %f962, %f1688;
	fma.rn.f32 	%f1690, %f280, %f965, %f1689;
	fma.rn.f32 	%f1691, %f284, %f967, %f1690;
	fma.rn.f32 	%f1692, %f287, %f970, %f1691;
	fma.rn.f32 	%f1693, %f291, %f972, %f1692;
	fma.rn.f32 	%f1694, %f294, %f975, %f1693;
	fma.rn.f32 	%f1695, %f298, %f977, %f1694;
	fma.rn.f32 	%f1696, %f301, %f980, %f1695;
	fma.rn.f32 	%f1697, %f305, %f982, %f1696;
	fma.rn.f32 	%f1698, %f308, %f985, %f1697;
	fma.rn.f32 	%f1699, %f312, %f987, %f1698;
	fma.rn.f32 	%f1700, %f315, %f990, %f1699;
	fma.rn.f32 	%f1701, %f319, %f992, %f1700;
	fma.rn.f32 	%f1702, %f322, %f995, %f1701;
	fma.rn.f32 	%f1703, %f326, %f997, %f1702;
	fma.rn.f32 	%f1704, %f329, %f1000, %f1703;
	fma.rn.f32 	%f1705, %f333, %f1002, %f1704;
	fma.rn.f32 	%f1706, %f336, %f1005, %f1705;
	fma.rn.f32 	%f1707, %f340, %f1007, %f1706;
	fma.rn.f32 	%f1708, %f343, %f1010, %f1707;
	fma.rn.f32 	%f1709, %f347, %f1012, %f1708;
	fma.rn.f32 	%f1710, %f350, %f1015, %f1709;
	fma.rn.f32 	%f1711, %f354, %f1017, %f1710;
	fma.rn.f32 	%f1712, %f357, %f1020, %f1711;
	fma.rn.f32 	%f1713, %f361, %f1022, %f1712;
	fma.rn.f32 	%f1714, %f364, %f1025, %f1713;
	fma.rn.f32 	%f1715, %f368, %f1027, %f1714;
	fma.rn.f32 	%f1716, %f371, %f1030, %f1715;
	fma.rn.f32 	%f1717, %f375, %f1032, %f1716;
	fma.rn.f32 	%f1718, %f378, %f1035, %f1717;
	fma.rn.f32 	%f1719, %f382, %f1037, %f1718;
	fma.rn.f32 	%f1720, %f385, %f1040, %f1719;
	fma.rn.f32 	%f1721, %f389, %f1042, %f1720;
	fma.rn.f32 	%f1722, %f392, %f1045, %f1721;
	fma.rn.f32 	%f1723, %f396, %f1047, %f1722;
	fma.rn.f32 	%f1724, %f399, %f1050, %f1723;
	fma.rn.f32 	%f1725, %f403, %f1052, %f1724;
	fma.rn.f32 	%f1726, %f406, %f1055, %f1725;
	fma.rn.f32 	%f1727, %f410, %f1057, %f1726;
	fma.rn.f32 	%f1728, %f413, %f1060, %f1727;
	fma.rn.f32 	%f1729, %f417, %f1062, %f1728;
	fma.rn.f32 	%f1730, %f420, %f1065, %f1729;
	fma.rn.f32 	%f1731, %f424, %f1067, %f1730;
	fma.rn.f32 	%f1732, %f427, %f1070, %f1731;
	fma.rn.f32 	%f1733, %f431, %f1072, %f1732;
	fma.rn.f32 	%f1734, %f434, %f1075, %f1733;
	fma.rn.f32 	%f1735, %f438, %f1077, %f1734;
	fma.rn.f32 	%f1736, %f441, %f1080, %f1735;
	fma.rn.f32 	%f1737, %f445, %f1082, %f1736;
	fma.rn.f32 	%f1738, %f448, %f1085, %f1737;
	fma.rn.f32 	%f1739, %f452, %f1087, %f1738;
	fma.rn.f32 	%f1740, %f455, %f1090, %f1739;
	fma.rn.f32 	%f1741, %f459, %f1092, %f1740;
	fma.rn.f32 	%f1742, %f462, %f1095, %f1741;
	fma.rn.f32 	%f1743, %f466, %f1097, %f1742;
	fma.rn.f32 	%f1744, %f469, %f1100, %f1743;
	fma.rn.f32 	%f1745, %f473, %f1102, %f1744;
	fma.rn.f32 	%f1746, %f476, %f1105, %f1745;
	fma.rn.f32 	%f1747, %f480, %f1107, %f1746;
	fma.rn.f32 	%f1748, %f483, %f1110, %f1747;
	fma.rn.f32 	%f1749, %f487, %f1112, %f1748;
	fma.rn.f32 	%f1750, %f490, %f1115, %f1749;
	fma.rn.f32 	%f1751, %f494, %f1117, %f1750;
	fma.rn.f32 	%f1752, %f497, %f1120, %f1751;
	fma.rn.f32 	%f1753, %f501, %f1122, %f1752;
	fma.rn.f32 	%f1754, %f504, %f1125, %f1753;
	fma.rn.f32 	%f1755, %f508, %f1127, %f1754;
	fma.rn.f32 	%f1756, %f511, %f1130, %f1755;
	fma.rn.f32 	%f1757, %f515, %f1132, %f1756;
	fma.rn.f32 	%f1758, %f518, %f1135, %f1757;
	fma.rn.f32 	%f1759, %f522, %f1137, %f1758;
	fma.rn.f32 	%f1760, %f525, %f1140, %f1759;
	fma.rn.f32 	%f1761, %f529, %f1142, %f1760;
	fma.rn.f32 	%f1762, %f532, %f1145, %f1761;
	fma.rn.f32 	%f1763, %f536, %f1147, %f1762;
	fma.rn.f32 	%f1764, %f539, %f1150, %f1763;
	fma.rn.f32 	%f1765, %f543, %f1152, %f1764;
	fma.rn.f32 	%f1766, %f546, %f1155, %f1765;
	fma.rn.f32 	%f1767, %f550, %f1157, %f1766;
	fma.rn.f32 	%f1768, %f553, %f1160, %f1767;
	fma.rn.f32 	%f1769, %f557, %f1162, %f1768;
	fma.rn.f32 	%f1770, %f560, %f1165, %f1769;
	fma.rn.f32 	%f1771, %f564, %f1167, %f1770;
	fma.rn.f32 	%f1772, %f567, %f1170, %f1771;
	fma.rn.f32 	%f1773, %f571, %f1172, %f1772;
	fma.rn.f32 	%f1774, %f574, %f1175, %f1773;
	fma.rn.f32 	%f1775, %f578, %f1177, %f1774;
	fma.rn.f32 	%f1776, %f581, %f1180, %f1775;
	fma.rn.f32 	%f1777, %f585, %f1182, %f1776;
	fma.rn.f32 	%f1778, %f588, %f1185, %f1777;
	fma.rn.f32 	%f1779, %f592, %f1187, %f1778;
	fma.rn.f32 	%f1780, %f595, %f1190, %f1779;
	fma.rn.f32 	%f1781, %f599, %f1192, %f1780;
	fma.rn.f32 	%f1782, %f602, %f1195, %f1781;
	fma.rn.f32 	%f1783, %f606, %f1197, %f1782;
	fma.rn.f32 	%f1784, %f609, %f1200, %f1783;
	fma.rn.f32 	%f1785, %f613, %f1202, %f1784;
	fma.rn.f32 	%f1786, %f616, %f1205, %f1785;
	fma.rn.f32 	%f1787, %f620, %f1207, %f1786;
	fma.rn.f32 	%f1788, %f623, %f1210, %f1787;
	fma.rn.f32 	%f1789, %f627, %f1212, %f1788;
	fma.rn.f32 	%f1790, %f630, %f1215, %f1789;
	fma.rn.f32 	%f1791, %f634, %f1217, %f1790;
	fma.rn.f32 	%f1792, %f637, %f1220, %f1791;
	fma.rn.f32 	%f1793, %f641, %f1222, %f1792;
	fma.rn.f32 	%f1794, %f644, %f1225, %f1793;
	fma.rn.f32 	%f1795, %f648, %f1227, %f1794;
	fma.rn.f32 	%f1796, %f651, %f1230, %f1795;
	fma.rn.f32 	%f1797, %f655, %f1232, %f1796;
	fma.rn.f32 	%f1798, %f658, %f1235, %f1797;
	fma.rn.f32 	%f1799, %f662, %f1237, %f1798;
	fma.rn.f32 	%f1800, %f665, %f1240, %f1799;
	fma.rn.f32 	%f1801, %f669, %f1242, %f1800;
	fma.rn.f32 	%f1802, %f672, %f1245, %f1801;
	fma.rn.f32 	%f1803, %f676, %f1247, %f1802;
	fma.rn.f32 	%f1804, %f679, %f1250, %f1803;
	fma.rn.f32 	%f1805, %f683, %f1252, %f1804;
	fma.rn.f32 	%f1806, %f686, %f1255, %f1805;
	fma.rn.f32 	%f1807, %f690, %f1257, %f1806;
	fma.rn.f32 	%f1808, %f693, %f1260, %f1807;
	fma.rn.f32 	%f1809, %f697, %f1262, %f1808;
	fma.rn.f32 	%f1810, %f700, %f1265, %f1809;
	fma.rn.f32 	%f1811, %f704, %f1267, %f1810;
	fma.rn.f32 	%f1812, %f707, %f1270, %f1811;
	fma.rn.f32 	%f1813, %f711, %f1272, %f1812;
	fma.rn.f32 	%f1814, %f714, %f1275, %f1813;
	fma.rn.f32 	%f1815, %f718, %f1277, %f1814;
	fma.rn.f32 	%f1816, %f721, %f1280, %f1815;
	fma.rn.f32 	%f1817, %f725, %f1282, %f1816;
	fma.rn.f32 	%f1818, %f728, %f1285, %f1817;
	fma.rn.f32 	%f1819, %f732, %f1287, %f1818;
	fma.rn.f32 	%f1820, %f735, %f1290, %f1819;
	fma.rn.f32 	%f1821, %f739, %f1292, %f1820;
	fma.rn.f32 	%f1822, %f742, %f1295, %f1821;
	fma.rn.f32 	%f1823, %f746, %f1297, %f1822;
	fma.rn.f32 	%f1824, %f749, %f1300, %f1823;
	fma.rn.f32 	%f1825, %f753, %f1302, %f1824;
	fma.rn.f32 	%f1826, %f756, %f1305, %f1825;
	fma.rn.f32 	%f1827, %f760, %f1307, %f1826;
	fma.rn.f32 	%f1828, %f763, %f1310, %f1827;
	fma.rn.f32 	%f1829, %f767, %f1312, %f1828;
	fma.rn.f32 	%f1830, %f770, %f1315, %f1829;
	fma.rn.f32 	%f1831, %f774, %f1317, %f1830;
	fma.rn.f32 	%f1832, %f777, %f1320, %f1831;
	fma.rn.f32 	%f1833, %f781, %f1322, %f1832;
	fma.rn.f32 	%f1834, %f784, %f1325, %f1833;
	fma.rn.f32 	%f1835, %f788, %f1327, %f1834;
	fma.rn.f32 	%f1836, %f791, %f1330, %f1835;
	fma.rn.f32 	%f1837, %f795, %f1332, %f1836;
	fma.rn.f32 	%f1838, %f798, %f1335, %f1837;
	fma.rn.f32 	%f1839, %f802, %f1337, %f1838;
	fma.rn.f32 	%f1840, %f805, %f1340, %f1839;
	fma.rn.f32 	%f1841, %f809, %f1342, %f1840;
	fma.rn.f32 	%f1842, %f812, %f1345, %f1841;
	fma.rn.f32 	%f1843, %f816, %f1347, %f1842;
	fma.rn.f32 	%f1844, %f819, %f1350, %f1843;
	fma.rn.f32 	%f1845, %f823, %f1352, %f1844;
	fma.rn.f32 	%f1846, %f826, %f1355, %f1845;
	fma.rn.f32 	%f1847, %f830, %f1357, %f1846;
	fma.rn.f32 	%f1848, %f833, %f1360, %f1847;
	fma.rn.f32 	%f1849, %f837, %f1362, %f1848;
	fma.rn.f32 	%f1850, %f1611, %f1365, %f1849;
	fma.rn.f32 	%f1851, %f1613, %f1367, %f1850;
	fma.rn.f32 	%f1852, %f1615, %f1370, %f1851;
	fma.rn.f32 	%f1853, %f1617, %f1372, %f1852;
	fma.rn.f32 	%f1854, %f1619, %f1375, %f1853;
	fma.rn.f32 	%f1855, %f1621, %f1377, %f1854;
	fma.rn.f32 	%f1856, %f1623, %f1380, %f1855;
	fma.rn.f32 	%f1857, %f1625, %f1382, %f1856;
	fma.rn.f32 	%f1858, %f1627, %f1385, %f1857;
	fma.rn.f32 	%f1859, %f1629, %f1387, %f1858;
	fma.rn.f32 	%f1860, %f1631, %f1390, %f1859;
	fma.rn.f32 	%f1861, %f1633, %f1392, %f1860;
	fma.rn.f32 	%f1862, %f1635, %f1395, %f1861;
	fma.rn.f32 	%f1863, %f1637, %f1397, %f1862;
	fma.rn.f32 	%f3494, %f1639, %f1400, %f1863;
	fma.rn.f32 	%f1864, %f158, %f57, %f3493;
	{ .reg .b32 tmp; mov.b64 {tmp, %r458}, %rd15; }
	mov.b32 	%f1865, %r458;
	fma.rn.f32 	%f1866, %f161, %f1865, %f1864;
	fma.rn.f32 	%f1867, %f165, %f64, %f1866;
	{ .reg .b32 tmp; mov.b64 {tmp, %r459}, %rd16; }
	mov.b32 	%f1868, %r459;
	fma.rn.f32 	%f1869, %f168, %f1868, %f1867;
	fma.rn.f32 	%f1870, %f172, %f71, %f1869;
	{ .reg .b32 tmp; mov.b64 {tmp, %r460}, %rd17; }
	mov.b32 	%f1871, %r460;
	fma.rn.f32 	%f1872, %f175, %f1871, %f1870;
	fma.rn.f32 	%f1873, %f179, %f78, %f1872;
	{ .reg .b32 tmp; mov.b64 {tmp, %r461}, %rd18; }
	mov.b32 	%f1874, %r461;
	fma.rn.f32 	%f1875, %f182, %f1874, %f1873;
	fma.rn.f32 	%f1876, %f186, %f85, %f1875;
	{ .reg .b32 tmp; mov.b64 {tmp, %r462}, %rd19; }
	mov.b32 	%f1877, %r462;
	fma.rn.f32 	%f1878, %f189, %f1877, %f1876;
	fma.rn.f32 	%f1879, %f193, %f92, %f1878;
	{ .reg .b32 tmp; mov.b64 {tmp, %r463}, %rd20; }
	mov.b32 	%f1880, %r463;
	fma.rn.f32 	%f1881, %f196, %f1880, %f1879;
	fma.rn.f32 	%f1882, %f200, %f99, %f1881;
	{ .reg .b32 tmp; mov.b64 {tmp, %r464}, %rd21; }
	mov.b32 	%f1883, %r464;
	fma.rn.f32 	%f1884, %f203, %f1883, %f1882;
	fma.rn.f32 	%f1885, %f207, %f106, %f1884;
	{ .reg .b32 tmp; mov.b64 {tmp, %r465}, %rd22; }
	mov.b32 	%f1886, %r465;
	fma.rn.f32 	%f1887, %f210, %f1886, %f1885;
	fma.rn.f32 	%f1888, %f214, %f113, %f1887;
	{ .reg .b32 tmp; mov.b64 {tmp, %r466}, %rd23; }
	mov.b32 	%f1889, %r466;
	fma.rn.f32 	%f1890, %f217, %f1889, %f1888;
	fma.rn.f32 	%f1891, %f221, %f120, %f1890;
	{ .reg .b32 tmp; mov.b64 {tmp, %r467}, %rd24; }
	mov.b32 	%f1892, %r467;
	fma.rn.f32 	%f1893, %f224, %f1892, %f1891;
	fma.rn.f32 	%f1894, %f228, %f127, %f1893;
	{ .reg .b32 tmp; mov.b64 {tmp, %r468}, %rd25; }
	mov.b32 	%f1895, %r468;
	fma.rn.f32 	%f1896, %f231, %f1895, %f1894;
	fma.rn.f32 	%f1897, %f235, %f134, %f1896;
	{ .reg .b32 tmp; mov.b64 {tmp, %r469}, %rd26; }
	mov.b32 	%f1898, %r469;
	fma.rn.f32 	%f1899, %f238, %f1898, %f1897;
	fma.rn.f32 	%f1900, %f242, %f141, %f1899;
	{ .reg .b32 tmp; mov.b64 {tmp, %r470}, %rd27; }
	mov.b32 	%f1901, %r470;
	fma.rn.f32 	%f1902, %f245, %f1901, %f1900;
	fma.rn.f32 	%f1903, %f249, %f148, %f1902;
	{ .reg .b32 tmp; mov.b64 {tmp, %r471}, %rd28; }
	mov.b32 	%f1904, %r471;
	fma.rn.f32 	%f1905, %f252, %f1904, %f1903;
	fma.rn.f32 	%f1906, %f256, %f155, %f1905;
	{ .reg .b32 tmp; mov.b64 {tmp, %r472}, %rd29; }
	mov.b32 	%f1907, %r472;
	fma.rn.f32 	%f1908, %f259, %f1907, %f1906;
	fma.rn.f32 	%f1909, %f263, %f162, %f1908;
	{ .reg .b32 tmp; mov.b64 {tmp, %r473}, %rd30; }
	mov.b32 	%f1910, %r473;
	fma.rn.f32 	%f1911, %f266, %f1910, %f1909;
	fma.rn.f32 	%f1912, %f270, %f169, %f1911;
	{ .reg .b32 tmp; mov.b64 {tmp, %r474}, %rd31; }
	mov.b32 	%f1913, %r474;
	fma.rn.f32 	%f1914, %f273, %f1913, %f1912;
	fma.rn.f32 	%f1915, %f277, %f176, %f1914;
	{ .reg .b32 tmp; mov.b64 {tmp, %r475}, %rd32; }
	mov.b32 	%f1916, %r475;
	fma.rn.f32 	%f1917, %f280, %f1916, %f1915;
	fma.rn.f32 	%f1918, %f284, %f183, %f1917;
	{ .reg .b32 tmp; mov.b64 {tmp, %r476}, %rd33; }
	mov.b32 	%f1919, %r476;
	fma.rn.f32 	%f1920, %f287, %f1919, %f1918;
	fma.rn.f32 	%f1921, %f291, %f190, %f1920;
	{ .reg .b32 tmp; mov.b64 {tmp, %r477}, %rd34; }
	mov.b32 	%f1922, %r477;
	fma.rn.f32 	%f1923, %f294, %f1922, %f1921;
	fma.rn.f32 	%f1924, %f298, %f197, %f1923;
	{ .reg .b32 tmp; mov.b64 {tmp, %r478}, %rd35; }
	mov.b32 	%f1925, %r478;
	fma.rn.f32 	%f1926, %f301, %f1925, %f1924;
	fma.rn.f32 	%f1927, %f305, %f204, %f1926;
	{ .reg .b32 tmp; mov.b64 {tmp, %r479}, %rd36; }
	mov.b32 	%f1928, %r479;
	fma.rn.f32 	%f1929, %f308, %f1928, %f1927;
	fma.rn.f32 	%f1930, %f312, %f211, %f1929;
	{ .reg .b32 tmp; mov.b64 {tmp, %r480}, %rd37; }
	mov.b32 	%f1931, %r480;
	fma.rn.f32 	%f1932, %f315, %f1931, %f1930;
	fma.rn.f32 	%f1933, %f319, %f218, %f1932;
	{ .reg .b32 tmp; mov.b64 {tmp, %r481}, %rd38; }
	mov.b32 	%f1934, %r481;
	fma.rn.f32 	%f1935, %f322, %f1934, %f1933;
	fma.rn.f32 	%f1936, %f326, %f225, %f1935;
	{ .reg .b32 tmp; mov.b64 {tmp, %r482}, %rd39; }
	mov.b32 	%f1937, %r482;
	fma.rn.f32 	%f1938, %f329, %f1937, %f1936;
	fma.rn.f32 	%f1939, %f333, %f232, %f1938;
	{ .reg .b32 tmp; mov.b64 {tmp, %r483}, %rd40; }
	mov.b32 	%f1940, %r483;
	fma.rn.f32 	%f1941, %f336, %f1940, %f1939;
	fma.rn.f32 	%f1942, %f340, %f239, %f1941;
	{ .reg .b32 tmp; mov.b64 {tmp, %r484}, %rd41; }
	mov.b32 	%f1943, %r484;
	fma.rn.f32 	%f1944, %f343, %f1943, %f1942;
	fma.rn.f32 	%f1945, %f347, %f246, %f1944;
	{ .reg .b32 tmp; mov.b64 {tmp, %r485}, %rd42; }
	mov.b32 	%f1946, %r485;
	fma.rn.f32 	%f1947, %f350, %f1946, %f1945;
	fma.rn.f32 	%f1948, %f354, %f253, %f1947;
	{ .reg .b32 tmp; mov.b64 {tmp, %r486}, %rd43; }
	mov.b32 	%f1949, %r486;
	fma.rn.f32 	%f1950, %f357, %f1949, %f1948;
	fma.rn.f32 	%f1951, %f361, %f260, %f1950;
	{ .reg .b32 tmp; mov.b64 {tmp, %r487}, %rd44; }
	mov.b32 	%f1952, %r487;
	fma.rn.f32 	%f1953, %f364, %f1952, %f1951;
	fma.rn.f32 	%f1954, %f368, %f267, %f1953;
	{ .reg .b32 tmp; mov.b64 {tmp, %r488}, %rd45; }
	mov.b32 	%f1955, %r488;
	fma.rn.f32 	%f1956, %f371, %f1955, %f1954;
	fma.rn.f32 	%f1957, %f375, %f274, %f1956;
	{ .reg .b32 tmp; mov.b64 {tmp, %r489}, %rd46; }
	mov.b32 	%f1958, %r489;
	fma.rn.f32 	%f1959, %f378, %f1958, %f1957;
	fma.rn.f32 	%f1960, %f382, %f281, %f1959;
	{ .reg .b32 tmp; mov.b64 {tmp, %r490}, %rd47; }
	mov.b32 	%f1961, %r490;
	fma.rn.f32 	%f1962, %f385, %f1961, %f1960;
	fma.rn.f32 	%f1963, %f389, %f288, %f1962;
	{ .reg .b32 tmp; mov.b64 {tmp, %r491}, %rd48; }
	mov.b32 	%f1964, %r491;
	fma.rn.f32 	%f1965, %f392, %f1964, %f1963;
	fma.rn.f32 	%f1966, %f396, %f295, %f1965;
	{ .reg .b32 tmp; mov.b64 {tmp, %r492}, %rd49; }
	mov.b32 	%f1967, %r492;
	fma.rn.f32 	%f1968, %f399, %f1967, %f1966;
	fma.rn.f32 	%f1969, %f403, %f302, %f1968;
	{ .reg .b32 tmp; mov.b64 {tmp, %r493}, %rd50; }
	mov.b32 	%f1970, %r493;
	fma.rn.f32 	%f1971, %f406, %f1970, %f1969;
	fma.rn.f32 	%f1972, %f410, %f309, %f1971;
	{ .reg .b32 tmp; mov.b64 {tmp, %r494}, %rd51; }
	mov.b32 	%f1973, %r494;
	fma.rn.f32 	%f1974, %f413, %f1973, %f1972;
	fma.rn.f32 	%f1975, %f417, %f316, %f1974;
	{ .reg .b32 tmp; mov.b64 {tmp, %r495}, %rd52; }
	mov.b32 	%f1976, %r495;
	fma.rn.f32 	%f1977, %f420, %f1976, %f1975;
	fma.rn.f32 	%f1978, %f424, %f323, %f1977;
	{ .reg .b32 tmp; mov.b64 {tmp, %r496}, %rd53; }
	mov.b32 	%f1979, %r496;
	fma.rn.f32 	%f1980, %f427, %f1979, %f1978;
	fma.rn.f32 	%f1981, %f431, %f330, %f1980;
	{ .reg .b32 tmp; mov.b64 {tmp, %r497}, %rd54; }
	mov.b32 	%f1982, %r497;
	fma.rn.f32 	%f1983, %f434, %f1982, %f1981;
	fma.rn.f32 	%f1984, %f438, %f337, %f1983;
	{ .reg .b32 tmp; mov.b64 {tmp, %r498}, %rd55; }
	mov.b32 	%f1985, %r498;
	fma.rn.f32 	%f1986, %f441, %f1985, %f1984;
	fma.rn.f32 	%f1987, %f445, %f344, %f1986;
	{ .reg .b32 tmp; mov.b64 {tmp, %r499}, %rd56; }
	mov.b32 	%f1988, %r499;
	fma.rn.f32 	%f1989, %f448, %f1988, %f1987;
	fma.rn.f32 	%f1990, %f452, %f351, %f1989;
	{ .reg .b32 tmp; mov.b64 {tmp, %r500}, %rd57; }
	mov.b32 	%f1991, %r500;
	fma.rn.f32 	%f1992, %f455, %f1991, %f1990;
	fma.rn.f32 	%f1993, %f459, %f358, %f1992;
	{ .reg .b32 tmp; mov.b64 {tmp, %r501}, %rd58; }
	mov.b32 	%f1994, %r501;
	fma.rn.f32 	%f1995, %f462, %f1994, %f1993;
	fma.rn.f32 	%f1996, %f466, %f365, %f1995;
	{ .reg .b32 tmp; mov.b64 {tmp, %r502}, %rd59; }
	mov.b32 	%f1997, %r502;
	fma.rn.f32 	%f1998, %f469, %f1997, %f1996;
	fma.rn.f32 	%f1999, %f473, %f372, %f1998;
	{ .reg .b32 tmp; mov.b64 {tmp, %r503}, %rd60; }
	mov.b32 	%f2000, %r503;
	fma.rn.f32 	%f2001, %f476, %f2000, %f1999;
	fma.rn.f32 	%f2002, %f480, %f379, %f2001;
	{ .reg .b32 tmp; mov.b64 {tmp, %r504}, %rd61; }
	mov.b32 	%f2003, %r504;
	fma.rn.f32 	%f2004, %f483, %f2003, %f2002;
	fma.rn.f32 	%f2005, %f487, %f386, %f2004;
	{ .reg .b32 tmp; mov.b64 {tmp, %r505}, %rd62; }
	mov.b32 	%f2006, %r505;
	fma.rn.f32 	%f2007, %f490, %f2006, %f2005;
	fma.rn.f32 	%f2008, %f494, %f393, %f2007;
	{ .reg .b32 tmp; mov.b64 {tmp, %r506}, %rd63; }
	mov.b32 	%f2009, %r506;
	fma.rn.f32 	%f2010, %f497, %f2009, %f2008;
	fma.rn.f32 	%f2011, %f501, %f400, %f2010;
	{ .reg .b32 tmp; mov.b64 {tmp, %r507}, %rd64; }
	mov.b32 	%f2012, %r507;
	fma.rn.f32 	%f2013, %f504, %f2012, %f2011;
	fma.rn.f32 	%f2014, %f508, %f407, %f2013;
	{ .reg .b32 tmp; mov.b64 {tmp, %r508}, %rd65; }
	mov.b32 	%f2015, %r508;
	fma.rn.f32 	%f2016, %f511, %f2015, %f2014;
	fma.rn.f32 	%f2017, %f515, %f414, %f2016;
	{ .reg .b32 tmp; mov.b64 {tmp, %r509}, %rd66; }
	mov.b32 	%f2018, %r509;
	fma.rn.f32 	%f2019, %f518, %f2018, %f2017;
	fma.rn.f32 	%f2020, %f522, %f421, %f2019;
	{ .reg .b32 tmp; mov.b64 {tmp, %r510}, %rd67; }
	mov.b32 	%f2021, %r510;
	fma.rn.f32 	%f2022, %f525, %f2021, %f2020;
	fma.rn.f32 	%f2023, %f529, %f428, %f2022;
	{ .reg .b32 tmp; mov.b64 {tmp, %r511}, %rd68; }
	mov.b32 	%f2024, %r511;
	fma.rn.f32 	%f2025, %f532, %f2024, %f2023;
	fma.rn.f32 	%f2026, %f536, %f435, %f2025;
	{ .reg .b32 tmp; mov.b64 {tmp, %r512}, %rd69; }
	mov.b32 	%f2027, %r512;
	fma.rn.f32 	%f2028, %f539, %f2027, %f2026;
	fma.rn.f32 	%f2029, %f543, %f442, %f2028;
	{ .reg .b32 tmp; mov.b64 {tmp, %r513}, %rd70; }
	mov.b32 	%f2030, %r513;
	fma.rn.f32 	%f2031, %f546, %f2030, %f2029;
	fma.rn.f32 	%f2032, %f550, %f449, %f2031;
	{ .reg .b32 tmp; mov.b64 {tmp, %r514}, %rd71; }
	mov.b32 	%f2033, %r514;
	fma.rn.f32 	%f2034, %f553, %f2033, %f2032;
	fma.rn.f32 	%f2035, %f557, %f456, %f2034;
	{ .reg .b32 tmp; mov.b64 {tmp, %r515}, %rd72; }
	mov.b32 	%f2036, %r515;
	fma.rn.f32 	%f2037, %f560, %f2036, %f2035;
	fma.rn.f32 	%f2038, %f564, %f463, %f2037;
	{ .reg .b32 tmp; mov.b64 {tmp, %r516}, %rd73; }
	mov.b32 	%f2039, %r516;
	fma.rn.f32 	%f2040, %f567, %f2039, %f2038;
	fma.rn.f32 	%f2041, %f571, %f470, %f2040;
	{ .reg .b32 tmp; mov.b64 {tmp, %r517}, %rd74; }
	mov.b32 	%f2042, %r517;
	fma.rn.f32 	%f2043, %f574, %f2042, %f2041;
	fma.rn.f32 	%f2044, %f578, %f477, %f2043;
	{ .reg .b32 tmp; mov.b64 {tmp, %r518}, %rd75; }
	mov.b32 	%f2045, %r518;
	fma.rn.f32 	%f2046, %f581, %f2045, %f2044;
	fma.rn.f32 	%f2047, %f585, %f484, %f2046;
	{ .reg .b32 tmp; mov.b64 {tmp, %r519}, %rd76; }
	mov.b32 	%f2048, %r519;
	fma.rn.f32 	%f2049, %f588, %f2048, %f2047;
	fma.rn.f32 	%f2050, %f592, %f491, %f2049;
	{ .reg .b32 tmp; mov.b64 {tmp, %r520}, %rd77; }
	mov.b32 	%f2051, %r520;
	fma.rn.f32 	%f2052, %f595, %f2051, %f2050;
	fma.rn.f32 	%f2053, %f599, %f498, %f2052;
	{ .reg .b32 tmp; mov.b64 {tmp, %r521}, %rd78; }
	mov.b32 	%f2054, %r521;
	fma.rn.f32 	%f2055, %f602, %f2054, %f2053;
	fma.rn.f32 	%f2056, %f606, %f505, %f2055;
	{ .reg .b32 tmp; mov.b64 {tmp, %r522}, %rd79; }
	mov.b32 	%f2057, %r522;
	fma.rn.f32 	%f2058, %f609, %f2057, %f2056;
	fma.rn.f32 	%f2059, %f613, %f512, %f2058;
	{ .reg .b32 tmp; mov.b64 {tmp, %r523}, %rd80; }
	mov.b32 	%f2060, %r523;
	fma.rn.f32 	%f2061, %f616, %f2060, %f2059;
	fma.rn.f32 	%f2062, %f620, %f519, %f2061;
	{ .reg .b32 tmp; mov.b64 {tmp, %r524}, %rd81; }
	mov.b32 	%f2063, %r524;
	fma.rn.f32 	%f2064, %f623, %f2063, %f2062;
	fma.rn.f32 	%f2065, %f627, %f526, %f2064;
	{ .reg .b32 tmp; mov.b64 {tmp, %r525}, %rd82; }
	mov.b32 	%f2066, %r525;
	fma.rn.f32 	%f2067, %f630, %f2066, %f2065;
	fma.rn.f32 	%f2068, %f634, %f533, %f2067;
	{ .reg .b32 tmp; mov.b64 {tmp, %r526}, %rd83; }
	mov.b32 	%f2069, %r526;
	fma.rn.f32 	%f2070, %f637, %f2069, %f2068;
	fma.rn.f32 	%f2071, %f641, %f540, %f2070;
	{ .reg .b32 tmp; mov.b64 {tmp, %r527}, %rd84; }
	mov.b32 	%f2072, %r527;
	fma.rn.f32 	%f2073, %f644, %f2072, %f2071;
	fma.rn.f32 	%f2074, %f648, %f547, %f2073;
	{ .reg .b32 tmp; mov.b64 {tmp, %r528}, %rd85; }
	mov.b32 	%f2075, %r528;
	fma.rn.f32 	%f2076, %f651, %f2075, %f2074;
	fma.rn.f32 	%f2077, %f655, %f554, %f2076;
	{ .reg .b32 tmp; mov.b64 {tmp, %r529}, %rd86; }
	mov.b32 	%f2078, %r529;
	fma.rn.f32 	%f2079, %f658, %f2078, %f2077;
	fma.rn.f32 	%f2080, %f662, %f561, %f2079;
	{ .reg .b32 tmp; mov.b64 {tmp, %r530}, %rd87; }
	mov.b32 	%f2081, %r530;
	fma.rn.f32 	%f2082, %f665, %f2081, %f2080;
	fma.rn.f32 	%f2083, %f669, %f568, %f2082;
	{ .reg .b32 tmp; mov.b64 {tmp, %r531}, %rd88; }
	mov.b32 	%f2084, %r531;
	fma.rn.f32 	%f2085, %f672, %f2084, %f2083;
	fma.rn.f32 	%f2086, %f676, %f575, %f2085;
	{ .reg .b32 tmp; mov.b64 {tmp, %r532}, %rd89; }
	mov.b32 	%f2087, %r532;
	fma.rn.f32 	%f2088, %f679, %f2087, %f2086;
	fma.rn.f32 	%f2089, %f683, %f582, %f2088;
	{ .reg .b32 tmp; mov.b64 {tmp, %r533}, %rd90; }
	mov.b32 	%f2090, %r533;
	fma.rn.f32 	%f2091, %f686, %f2090, %f2089;
	fma.rn.f32 	%f2092, %f690, %f589, %f2091;
	{ .reg .b32 tmp; mov.b64 {tmp, %r534}, %rd91; }
	mov.b32 	%f2093, %r534;
	fma.rn.f32 	%f2094, %f693, %f2093, %f2092;
	fma.rn.f32 	%f2095, %f697, %f596, %f2094;
	{ .reg .b32 tmp; mov.b64 {tmp, %r535}, %rd92; }
	mov.b32 	%f2096, %r535;
	fma.rn.f32 	%f2097, %f700, %f2096, %f2095;
	fma.rn.f32 	%f2098, %f704, %f603, %f2097;
	{ .reg .b32 tmp; mov.b64 {tmp, %r536}, %rd93; }
	mov.b32 	%f2099, %r536;
	fma.rn.f32 	%f2100, %f707, %f2099, %f2098;
	fma.rn.f32 	%f2101, %f711, %f610, %f2100;
	{ .reg .b32 tmp; mov.b64 {tmp, %r537}, %rd94; }
	mov.b32 	%f2102, %r537;
	fma.rn.f32 	%f2103, %f714, %f2102, %f2101;
	fma.rn.f32 	%f2104, %f718, %f617, %f2103;
	{ .reg .b32 tmp; mov.b64 {tmp, %r538}, %rd95; }
	mov.b32 	%f2105, %r538;
	fma.rn.f32 	%f2106, %f721, %f2105, %f2104;
	fma.rn.f32 	%f2107, %f725, %f624, %f2106;
	{ .reg .b32 tmp; mov.b64 {tmp, %r539}, %rd96; }
	mov.b32 	%f2108, %r539;
	fma.rn.f32 	%f2109, %f728, %f2108, %f2107;
	fma.rn.f32 	%f2110, %f732, %f631, %f2109;
	{ .reg .b32 tmp; mov.b64 {tmp, %r540}, %rd97; }
	mov.b32 	%f2111, %r540;
	fma.rn.f32 	%f2112, %f735, %f2111, %f2110;
	fma.rn.f32 	%f2113, %f739, %f638, %f2112;
	{ .reg .b32 tmp; mov.b64 {tmp, %r541}, %rd98; }
	mov.b32 	%f2114, %r541;
	fma.rn.f32 	%f2115, %f742, %f2114, %f2113;
	fma.rn.f32 	%f2116, %f746, %f645, %f2115;
	{ .reg .b32 tmp; mov.b64 {tmp, %r542}, %rd99; }
	mov.b32 	%f2117, %r542;
	fma.rn.f32 	%f2118, %f749, %f2117, %f2116;
	fma.rn.f32 	%f2119, %f753, %f652, %f2118;
	{ .reg .b32 tmp; mov.b64 {tmp, %r543}, %rd100; }
	mov.b32 	%f2120, %r543;
	fma.rn.f32 	%f2121, %f756, %f2120, %f2119;
	fma.rn.f32 	%f2122, %f760, %f659, %f2121;
	{ .reg .b32 tmp; mov.b64 {tmp, %r544}, %rd101; }
	mov.b32 	%f2123, %r544;
	fma.rn.f32 	%f2124, %f763, %f2123, %f2122;
	fma.rn.f32 	%f2125, %f767, %f666, %f2124;
	{ .reg .b32 tmp; mov.b64 {tmp, %r545}, %rd102; }
	mov.b32 	%f2126, %r545;
	fma.rn.f32 	%f2127, %f770, %f2126, %f2125;
	fma.rn.f32 	%f2128, %f774, %f673, %f2127;
	{ .reg .b32 tmp; mov.b64 {tmp, %r546}, %rd103; }
	mov.b32 	%f2129, %r546;
	fma.rn.f32 	%f2130, %f777, %f2129, %f2128;
	fma.rn.f32 	%f2131, %f781, %f680, %f2130;
	fma.rn.f32 	%f2132, %f784, %f681, %f2131;
	fma.rn.f32 	%f2133, %f788, %f684, %f2132;
	fma.rn.f32 	%f2134, %f791, %f688, %f2133;
	fma.rn.f32 	%f2135, %f795, %f691, %f2134;
	fma.rn.f32 	%f2136, %f798, %f695, %f2135;
	fma.rn.f32 	%f2137, %f802, %f698, %f2136;
	fma.rn.f32 	%f2138, %f805, %f702, %f2137;
	fma.rn.f32 	%f2139, %f809, %f705, %f2138;
	fma.rn.f32 	%f2140, %f812, %f709, %f2139;
	fma.rn.f32 	%f2141, %f816, %f712, %f2140;
	fma.rn.f32 	%f2142, %f819, %f716, %f2141;
	fma.rn.f32 	%f2143, %f823, %f719, %f2142;
	fma.rn.f32 	%f2144, %f826, %f723, %f2143;
	fma.rn.f32 	%f2145, %f830, %f726, %f2144;
	fma.rn.f32 	%f2146, %f833, %f730, %f2145;
	fma.rn.f32 	%f2147, %f837, %f733, %f2146;
	fma.rn.f32 	%f2148, %f1611, %f737, %f2147;
	fma.rn.f32 	%f2149, %f1613, %f740, %f2148;
	fma.rn.f32 	%f2150, %f1615, %f744, %f2149;
	fma.rn.f32 	%f2151, %f1617, %f747, %f2150;
	fma.rn.f32 	%f2152, %f1619, %f751, %f2151;
	fma.rn.f32 	%f2153, %f1621, %f754, %f2152;
	fma.rn.f32 	%f2154, %f1623, %f758, %f2153;
	fma.rn.f32 	%f2155, %f1625, %f761, %f2154;
	fma.rn.f32 	%f2156, %f1627, %f765, %f2155;
	fma.rn.f32 	%f2157, %f1629, %f768, %f2156;
	fma.rn.f32 	%f2158, %f1631, %f772, %f2157;
	fma.rn.f32 	%f2159, %f1633, %f775, %f2158;
	fma.rn.f32 	%f2160, %f1635, %f779, %f2159;
	fma.rn.f32 	%f2161, %f1637, %f782, %f2160;
	fma.rn.f32 	%f2162, %f1639, %f786, %f2161;
	ld.shared.f32 	%f2163, [%r70+3072];
	fma.rn.f32 	%f2164, %f2163, %f789, %f2162;
	ld.shared.f32 	%f2165, [%r70+3076];
	fma.rn.f32 	%f2166, %f2165, %f793, %f2164;
	ld.shared.f32 	%f2167, [%r70+3080];
	fma.rn.f32 	%f2168, %f2167, %f796, %f2166;
	ld.shared.f32 	%f2169, [%r70+3084];
	fma.rn.f32 	%f2170, %f2169, %f800, %f2168;
	ld.shared.f32 	%f2171, [%r70+3088];
	fma.rn.f32 	%f2172, %f2171, %f803, %f2170;
	ld.shared.f32 	%f2173, [%r70+3092];
	fma.rn.f32 	%f2174, %f2173, %f807, %f2172;
	ld.shared.f32 	%f2175, [%r70+3096];
	fma.rn.f32 	%f2176, %f2175, %f810, %f2174;
	ld.shared.f32 	%f2177, [%r70+3100];
	fma.rn.f32 	%f2178, %f2177, %f814, %f2176;
	ld.shared.f32 	%f2179, [%r70+3104];
	fma.rn.f32 	%f2180, %f2179, %f817, %f2178;
	ld.shared.f32 	%f2181, [%r70+3108];
	fma.rn.f32 	%f2182, %f2181, %f821, %f2180;
	ld.shared.f32 	%f2183, [%r70+3112];
	fma.rn.f32 	%f2184, %f2183, %f824, %f2182;
	ld.shared.f32 	%f2185, [%r70+3116];
	fma.rn.f32 	%f2186, %f2185, %f828, %f2184;
	ld.shared.f32 	%f2187, [%r70+3120];
	fma.rn.f32 	%f2188, %f2187, %f831, %f2186;
	ld.shared.f32 	%f2189, [%r70+3124];
	fma.rn.f32 	%f2190, %f2189, %f835, %f2188;
	ld.shared.f32 	%f2191, [%r70+3128];
	fma.rn.f32 	%f3493, %f2191, %f838, %f2190;
	fma.rn.f32 	%f2192, %f158, %f840, %f3492;
	fma.rn.f32 	%f2193, %f161, %f842, %f2192;
	fma.rn.f32 	%f2194, %f165, %f845, %f2193;
	fma.rn.f32 	%f2195, %f168, %f847, %f2194;
	fma.rn.f32 	%f2196, %f172, %f850, %f2195;
	fma.rn.f32 	%f2197, %f175, %f852, %f2196;
	fma.rn.f32 	%f2198, %f179, %f855, %f2197;
	fma.rn.f32 	%f2199, %f182, %f857, %f2198;
	fma.rn.f32 	%f2200, %f186, %f860, %f2199;
	fma.rn.f32 	%f2201, %f189, %f862, %f2200;
	fma.rn.f32 	%f2202, %f193, %f865, %f2201;
	fma.rn.f32 	%f2203, %f196, %f867, %f2202;
	fma.rn.f32 	%f2204, %f200, %f870, %f2203;
	fma.rn.f32 	%f2205, %f203, %f872, %f2204;
	fma.rn.f32 	%f2206, %f207, %f875, %f2205;
	fma.rn.f32 	%f2207, %f210, %f877, %f2206;
	fma.rn.f32 	%f2208, %f214, %f880, %f2207;
	fma.rn.f32 	%f2209, %f217, %f882, %f2208;
	fma.rn.f32 	%f2210, %f221, %f885, %f2209;
	fma.rn.f32 	%f2211, %f224, %f887, %f2210;
	fma.rn.f32 	%f2212, %f228, %f890, %f2211;
	fma.rn.f32 	%f2213, %f231, %f892, %f2212;
	fma.rn.f32 	%f2214, %f235, %f895, %f2213;
	fma.rn.f32 	%f2215, %f238, %f897, %f2214;
	fma.rn.f32 	%f2216, %f242, %f900, %f2215;
	fma.rn.f32 	%f2217, %f245, %f902, %f2216;
	fma.rn.f32 	%f2218, %f249, %f905, %f2217;
	fma.rn.f32 	%f2219, %f252, %f907, %f2218;
	fma.rn.f32 	%f2220, %f256, %f910, %f2219;
	fma.rn.f32 	%f2221, %f259, %f912, %f2220;
	fma.rn.f32 	%f2222, %f263, %f915, %f2221;
	fma.rn.f32 	%f2223, %f266, %f917, %f2222;
	fma.rn.f32 	%f2224, %f270, %f920, %f2223;
	fma.rn.f32 	%f2225, %f273, %f922, %f2224;
	fma.rn.f32 	%f2226, %f277, %f925, %f2225;
	fma.rn.f32 	%f2227, %f280, %f927, %f2226;
	fma.rn.f32 	%f2228, %f284, %f930, %f2227;
	fma.rn.f32 	%f2229, %f287, %f932, %f2228;
	fma.rn.f32 	%f2230, %f291, %f935, %f2229;
	fma.rn.f32 	%f2231, %f294, %f937, %f2230;
	fma.rn.f32 	%f2232, %f298, %f940, %f2231;
	fma.rn.f32 	%f2233, %f301, %f942, %f2232;
	fma.rn.f32 	%f2234, %f305, %f945, %f2233;
	fma.rn.f32 	%f2235, %f308, %f947, %f2234;
	fma.rn.f32 	%f2236, %f312, %f950, %f2235;
	fma.rn.f32 	%f2237, %f315, %f952, %f2236;
	fma.rn.f32 	%f2238, %f319, %f955, %f2237;
	fma.rn.f32 	%f2239, %f322, %f957, %f2238;
	fma.rn.f32 	%f2240, %f326, %f960, %f2239;
	fma.rn.f32 	%f2241, %f329, %f962, %f2240;
	fma.rn.f32 	%f2242, %f333, %f965, %f2241;
	fma.rn.f32 	%f2243, %f336, %f967, %f2242;
	fma.rn.f32 	%f2244, %f340, %f970, %f2243;
	fma.rn.f32 	%f2245, %f343, %f972, %f2244;
	fma.rn.f32 	%f2246, %f347, %f975, %f2245;
	fma.rn.f32 	%f2247, %f350, %f977, %f2246;
	fma.rn.f32 	%f2248, %f354, %f980, %f2247;
	fma.rn.f32 	%f2249, %f357, %f982, %f2248;
	fma.rn.f32 	%f2250, %f361, %f985, %f2249;
	fma.rn.f32 	%f2251, %f364, %f987, %f2250;
	fma.rn.f32 	%f2252, %f368, %f990, %f2251;
	fma.rn.f32 	%f2253, %f371, %f992, %f2252;
	fma.rn.f32 	%f2254, %f375, %f995, %f2253;
	fma.rn.f32 	%f2255, %f378, %f997, %f2254;
	fma.rn.f32 	%f2256, %f382, %f1000, %f2255;
	fma.rn.f32 	%f2257, %f385, %f1002, %f2256;
	fma.rn.f32 	%f2258, %f389, %f1005, %f2257;
	fma.rn.f32 	%f2259, %f392, %f1007, %f2258;
	fma.rn.f32 	%f2260, %f396, %f1010, %f2259;
	fma.rn.f32 	%f2261, %f399, %f1012, %f2260;
	fma.rn.f32 	%f2262, %f403, %f1015, %f2261;
	fma.rn.f32 	%f2263, %f406, %f1017, %f2262;
	fma.rn.f32 	%f2264, %f410, %f1020, %f2263;
	fma.rn.f32 	%f2265, %f413, %f1022, %f2264;
	fma.rn.f32 	%f2266, %f417, %f1025, %f2265;
	fma.rn.f32 	%f2267, %f420, %f1027, %f2266;
	fma.rn.f32 	%f2268, %f424, %f1030, %f2267;
	fma.rn.f32 	%f2269, %f427, %f1032, %f2268;
	fma.rn.f32 	%f2270, %f431, %f1035, %f2269;
	fma.rn.f32 	%f2271, %f434, %f1037, %f2270;
	fma.rn.f32 	%f2272, %f438, %f1040, %f2271;
	fma.rn.f32 	%f2273, %f441, %f1042, %f2272;
	fma.rn.f32 	%f2274, %f445, %f1045, %f2273;
	fma.rn.f32 	%f2275, %f448, %f1047, %f2274;
	fma.rn.f32 	%f2276, %f452, %f1050, %f2275;
	fma.rn.f32 	%f2277, %f455, %f1052, %f2276;
	fma.rn.f32 	%f2278, %f459, %f1055, %f2277;
	fma.rn.f32 	%f2279, %f462, %f1057, %f2278;
	fma.rn.f32 	%f2280, %f466, %f1060, %f2279;
	fma.rn.f32 	%f2281, %f469, %f1062, %f2280;
	fma.rn.f32 	%f2282, %f473, %f1065, %f2281;
	fma.rn.f32 	%f2283, %f476, %f1067, %f2282;
	fma.rn.f32 	%f2284, %f480, %f1070, %f2283;
	fma.rn.f32 	%f2285, %f483, %f1072, %f2284;
	fma.rn.f32 	%f2286, %f487, %f1075, %f2285;
	fma.rn.f32 	%f2287, %f490, %f1077, %f2286;
	fma.rn.f32 	%f2288, %f494, %f1080, %f2287;
	fma.rn.f32 	%f2289, %f497, %f1082, %f2288;
	fma.rn.f32 	%f2290, %f501, %f1085, %f2289;
	fma.rn.f32 	%f2291, %f504, %f1087, %f2290;
	fma.rn.f32 	%f2292, %f508, %f1090, %f2291;
	fma.rn.f32 	%f2293, %f511, %f1092, %f2292;
	fma.rn.f32 	%f2294, %f515, %f1095, %f2293;
	fma.rn.f32 	%f2295, %f518, %f1097, %f2294;
	fma.rn.f32 	%f2296, %f522, %f1100, %f2295;
	fma.rn.f32 	%f2297, %f525, %f1102, %f2296;
	fma.rn.f32 	%f2298, %f529, %f1105, %f2297;
	fma.rn.f32 	%f2299, %f532, %f1107, %f2298;
	fma.rn.f32 	%f2300, %f536, %f1110, %f2299;
	fma.rn.f32 	%f2301, %f539, %f1112, %f2300;
	fma.rn.f32 	%f2302, %f543, %f1115, %f2301;
	fma.rn.f32 	%f2303, %f546, %f1117, %f2302;
	fma.rn.f32 	%f2304, %f550, %f1120, %f2303;
	fma.rn.f32 	%f2305, %f553, %f1122, %f2304;
	fma.rn.f32 	%f2306, %f557, %f1125, %f2305;
	fma.rn.f32 	%f2307, %f560, %f1127, %f2306;
	fma.rn.f32 	%f2308, %f564, %f1130, %f2307;
	fma.rn.f32 	%f2309, %f567, %f1132, %f2308;
	fma.rn.f32 	%f2310, %f571, %f1135, %f2309;
	fma.rn.f32 	%f2311, %f574, %f1137, %f2310;
	fma.rn.f32 	%f2312, %f578, %f1140, %f2311;
	fma.rn.f32 	%f2313, %f581, %f1142, %f2312;
	fma.rn.f32 	%f2314, %f585, %f1145, %f2313;
	fma.rn.f32 	%f2315, %f588, %f1147, %f2314;
	fma.rn.f32 	%f2316, %f592, %f1150, %f2315;
	fma.rn.f32 	%f2317, %f595, %f1152, %f2316;
	fma.rn.f32 	%f2318, %f599, %f1155, %f2317;
	fma.rn.f32 	%f2319, %f602, %f1157, %f2318;
	fma.rn.f32 	%f2320, %f606, %f1160, %f2319;
	fma.rn.f32 	%f2321, %f609, %f1162, %f2320;
	fma.rn.f32 	%f2322, %f613, %f1165, %f2321;
	fma.rn.f32 	%f2323, %f616, %f1167, %f2322;
	fma.rn.f32 	%f2324, %f620, %f1170, %f2323;
	fma.rn.f32 	%f2325, %f623, %f1172, %f2324;
	fma.rn.f32 	%f2326, %f627, %f1175, %f2325;
	fma.rn.f32 	%f2327, %f630, %f1177, %f2326;
	fma.rn.f32 	%f2328, %f634, %f1180, %f2327;
	fma.rn.f32 	%f2329, %f637, %f1182, %f2328;
	fma.rn.f32 	%f2330, %f641, %f1185, %f2329;
	fma.rn.f32 	%f2331, %f644, %f1187, %f2330;
	fma.rn.f32 	%f2332, %f648, %f1190, %f2331;
	fma.rn.f32 	%f2333, %f651, %f1192, %f2332;
	fma.rn.f32 	%f2334, %f655, %f1195, %f2333;
	fma.rn.f32 	%f2335, %f658, %f1197, %f2334;
	fma.rn.f32 	%f2336, %f662, %f1200, %f2335;
	fma.rn.f32 	%f2337, %f665, %f1202, %f2336;
	fma.rn.f32 	%f2338, %f669, %f1205, %f2337;
	fma.rn.f32 	%f2339, %f672, %f1207, %f2338;
	fma.rn.f32 	%f2340, %f676, %f1210, %f2339;
	fma.rn.f32 	%f2341, %f679, %f1212, %f2340;
	fma.rn.f32 	%f2342, %f683, %f1215, %f2341;
	fma.rn.f32 	%f2343, %f686, %f1217, %f2342;
	fma.rn.f32 	%f2344, %f690, %f1220, %f2343;
	fma.rn.f32 	%f2345, %f693, %f1222, %f2344;
	fma.rn.f32 	%f2346, %f697, %f1225, %f2345;
	fma.rn.f32 	%f2347, %f700, %f1227, %f2346;
	fma.rn.f32 	%f2348, %f704, %f1230, %f2347;
	fma.rn.f32 	%f2349, %f707, %f1232, %f2348;
	fma.rn.f32 	%f2350, %f711, %f1235, %f2349;
	fma.rn.f32 	%f2351, %f714, %f1237, %f2350;
	fma.rn.f32 	%f2352, %f718, %f1240, %f2351;
	fma.rn.f32 	%f2353, %f721, %f1242, %f2352;
	fma.rn.f32 	%f2354, %f725, %f1245, %f2353;
	fma.rn.f32 	%f2355, %f728, %f1247, %f2354;
	fma.rn.f32 	%f2356, %f732, %f1250, %f2355;
	fma.rn.f32 	%f2357, %f735, %f1252, %f2356;
	fma.rn.f32 	%f2358, %f739, %f1255, %f2357;
	fma.rn.f32 	%f2359, %f742, %f1257, %f2358;
	fma.rn.f32 	%f2360, %f746, %f1260, %f2359;
	fma.rn.f32 	%f2361, %f749, %f1262, %f2360;
	fma.rn.f32 	%f2362, %f753, %f1265, %f2361;
	fma.rn.f32 	%f2363, %f756, %f1267, %f2362;
	fma.rn.f32 	%f2364, %f760, %f1270, %f2363;
	fma.rn.f32 	%f2365, %f763, %f1272, %f2364;
	fma.rn.f32 	%f2366, %f767, %f1275, %f2365;
	fma.rn.f32 	%f2367, %f770, %f1277, %f2366;
	fma.rn.f32 	%f2368, %f774, %f1280, %f2367;
	fma.rn.f32 	%f2369, %f777, %f1282, %f2368;
	fma.rn.f32 	%f2370, %f781, %f1285, %f2369;
	fma.rn.f32 	%f2371, %f784, %f1287, %f2370;
	fma.rn.f32 	%f2372, %f788, %f1290, %f2371;
	fma.rn.f32 	%f2373, %f791, %f1292, %f2372;
	fma.rn.f32 	%f2374, %f795, %f1295, %f2373;
	fma.rn.f32 	%f2375, %f798, %f1297, %f2374;
	fma.rn.f32 	%f2376, %f802, %f1300, %f2375;
	fma.rn.f32 	%f2377, %f805, %f1302, %f2376;
	fma.rn.f32 	%f2378, %f809, %f1305, %f2377;
	fma.rn.f32 	%f2379, %f812, %f1307, %f2378;
	fma.rn.f32 	%f2380, %f816, %f1310, %f2379;
	fma.rn.f32 	%f2381, %f819, %f1312, %f2380;
	fma.rn.f32 	%f2382, %f823, %f1315, %f2381;
	fma.rn.f32 	%f2383, %f826, %f1317, %f2382;
	fma.rn.f32 	%f2384, %f830, %f1320, %f2383;
	fma.rn.f32 	%f2385, %f833, %f1322, %f2384;
	fma.rn.f32 	%f2386, %f837, %f1325, %f2385;
	fma.rn.f32 	%f2387, %f1611, %f1327, %f2386;
	fma.rn.f32 	%f2388, %f1613, %f1330, %f2387;
	fma.rn.f32 	%f2389, %f1615, %f1332, %f2388;
	fma.rn.f32 	%f2390, %f1617, %f1335, %f2389;
	fma.rn.f32 	%f2391, %f1619, %f1337, %f2390;
	fma.rn.f32 	%f2392, %f1621, %f1340, %f2391;
	fma.rn.f32 	%f2393, %f1623, %f1342, %f2392;
	fma.rn.f32 	%f2394, %f1625, %f1345, %f2393;
	fma.rn.f32 	%f2395, %f1627, %f1347, %f2394;
	fma.rn.f32 	%f2396, %f1629, %f1350, %f2395;
	fma.rn.f32 	%f2397, %f1631, %f1352, %f2396;
	fma.rn.f32 	%f2398, %f1633, %f1355, %f2397;
	fma.rn.f32 	%f2399, %f1635, %f1357, %f2398;
	fma.rn.f32 	%f2400, %f1637, %f1360, %f2399;
	fma.rn.f32 	%f2401, %f1639, %f1362, %f2400;
	fma.rn.f32 	%f2402, %f2163, %f1365, %f2401;
	fma.rn.f32 	%f2403, %f2165, %f1367, %f2402;
	fma.rn.f32 	%f2404, %f2167, %f1370, %f2403;
	fma.rn.f32 	%f2405, %f2169, %f1372, %f2404;
	fma.rn.f32 	%f2406, %f2171, %f1375, %f2405;
	fma.rn.f32 	%f2407, %f2173, %f1377, %f2406;
	fma.rn.f32 	%f2408, %f2175, %f1380, %f2407;
	fma.rn.f32 	%f2409, %f2177, %f1382, %f2408;
	fma.rn.f32 	%f2410, %f2179, %f1385, %f2409;
	fma.rn.f32 	%f2411, %f2181, %f1387, %f2410;
	fma.rn.f32 	%f2412, %f2183, %f1390, %f2411;
	fma.rn.f32 	%f2413, %f2185, %f1392, %f2412;
	fma.rn.f32 	%f2414, %f2187, %f1395, %f2413;
	fma.rn.f32 	%f2415, %f2189, %f1397, %f2414;
	fma.rn.f32 	%f3492, %f2191, %f1400, %f2415;
	fma.rn.f32 	%f2416, %f210, %f57, %f3491;
	fma.rn.f32 	%f2417, %f214, %f1865, %f2416;
	fma.rn.f32 	%f2418, %f217, %f64, %f2417;
	fma.rn.f32 	%f2419, %f221, %f1868, %f2418;
	fma.rn.f32 	%f2420, %f224, %f71, %f2419;
	fma.rn.f32 	%f2421, %f228, %f1871, %f2420;
	fma.rn.f32 	%f2422, %f231, %f78, %f2421;
	fma.rn.f32 	%f2423, %f235, %f1874, %f2422;
	fma.rn.f32 	%f2424, %f238, %f85, %f2423;
	fma.rn.f32 	%f2425, %f242, %f1877, %f2424;
	fma.rn.f32 	%f2426, %f245, %f92, %f2425;
	fma.rn.f32 	%f2427, %f249, %f1880, %f2426;
	fma.rn.f32 	%f2428, %f252, %f99, %f2427;
	fma.rn.f32 	%f2429, %f256, %f1883, %f2428;
	fma.rn.f32 	%f2430, %f259, %f106, %f2429;
	fma.rn.f32 	%f2431, %f263, %f1886, %f2430;
	fma.rn.f32 	%f2432, %f266, %f113, %f2431;
	fma.rn.f32 	%f2433, %f270, %f1889, %f2432;
	fma.rn.f32 	%f2434, %f273, %f120, %f2433;
	fma.rn.f32 	%f2435, %f277, %f1892, %f2434;
	fma.rn.f32 	%f2436, %f280, %f127, %f2435;
	fma.rn.f32 	%f2437, %f284, %f1895, %f2436;
	fma.rn.f32 	%f2438, %f287, %f134, %f2437;
	fma.rn.f32 	%f2439, %f291, %f1898, %f2438;
	fma.rn.f32 	%f2440, %f294, %f141, %f2439;
	fma.rn.f32 	%f2441, %f298, %f1901, %f2440;
	fma.rn.f32 	%f2442, %f301, %f148, %f2441;
	fma.rn.f32 	%f2443, %f305, %f1904, %f2442;
	fma.rn.f32 	%f2444, %f308, %f155, %f2443;
	fma.rn.f32 	%f2445, %f312, %f1907, %f2444;
	fma.rn.f32 	%f2446, %f315, %f162, %f2445;
	fma.rn.f32 	%f2447, %f319, %f1910, %f2446;
	fma.rn.f32 	%f2448, %f322, %f169, %f2447;
	fma.rn.f32 	%f2449, %f326, %f1913, %f2448;
	fma.rn.f32 	%f2450, %f329, %f176, %f2449;
	fma.rn.f32 	%f2451, %f333, %f1916, %f2450;
	fma.rn.f32 	%f2452, %f336, %f183, %f2451;
	fma.rn.f32 	%f2453, %f340, %f1919, %f2452;
	fma.rn.f32 	%f2454, %f343, %f190, %f2453;
	fma.rn.f32 	%f2455, %f347, %f1922, %f2454;
	fma.rn.f32 	%f2456, %f350, %f197, %f2455;
	fma.rn.f32 	%f2457, %f354, %f1925, %f2456;
	fma.rn.f32 	%f2458, %f357, %f204, %f2457;
	fma.rn.f32 	%f2459, %f361, %f1928, %f2458;
	fma.rn.f32 	%f2460, %f364, %f211, %f2459;
	fma.rn.f32 	%f2461, %f368, %f1931, %f2460;
	fma.rn.f32 	%f2462, %f371, %f218, %f2461;
	fma.rn.f32 	%f2463, %f375, %f1934, %f2462;
	fma.rn.f32 	%f2464, %f378, %f225, %f2463;
	fma.rn.f32 	%f2465, %f382, %f1937, %f2464;
	fma.rn.f32 	%f2466, %f385, %f232, %f2465;
	fma.rn.f32 	%f2467, %f389, %f1940, %f2466;
	fma.rn.f32 	%f2468, %f392, %f239, %f2467;
	fma.rn.f32 	%f2469, %f396, %f1943, %f2468;
	fma.rn.f32 	%f2470, %f399, %f246, %f2469;
	fma.rn.f32 	%f2471, %f403, %f1946, %f2470;
	fma.rn.f32 	%f2472, %f406, %f253, %f2471;
	fma.rn.f32 	%f2473, %f410, %f1949, %f2472;
	fma.rn.f32 	%f2474, %f413, %f260, %f2473;
	fma.rn.f32 	%f2475, %f417, %f1952, %f2474;
	fma.rn.f32 	%f2476, %f420, %f267, %f2475;
	fma.rn.f32 	%f2477, %f424, %f1955, %f2476;
	fma.rn.f32 	%f2478, %f427, %f274, %f2477;
	fma.rn.f32 	%f2479, %f431, %f1958, %f2478;
	fma.rn.f32 	%f2480, %f434, %f281, %f2479;
	fma.rn.f32 	%f2481, %f438, %f1961, %f2480;
	fma.rn.f32 	%f2482, %f441, %f288, %f2481;
	fma.rn.f32 	%f2483, %f445, %f1964, %f2482;
	fma.rn.f32 	%f2484, %f448, %f295, %f2483;
	fma.rn.f32 	%f2485, %f452, %f1967, %f2484;
	fma.rn.f32 	%f2486, %f455, %f302, %f2485;
	fma.rn.f32 	%f2487, %f459, %f1970, %f2486;
	fma.rn.f32 	%f2488, %f462, %f309, %f2487;
	fma.rn.f32 	%f2489, %f466, %f1973, %f2488;
	fma.rn.f32 	%f2490, %f469, %f316, %f2489;
	fma.rn.f32 	%f2491, %f473, %f1976, %f2490;
	fma.rn.f32 	%f2492, %f476, %f323, %f2491;
	fma.rn.f32 	%f2493, %f480, %f1979, %f2492;
	fma.rn.f32 	%f2494, %f483, %f330, %f2493;
	fma.rn.f32 	%f2495, %f487, %f1982, %f2494;
	fma.rn.f32 	%f2496, %f490, %f337, %f2495;
	fma.rn.f32 	%f2497, %f494, %f1985, %f2496;
	fma.rn.f32 	%f2498, %f497, %f344, %f2497;
	fma.rn.f32 	%f2499, %f501, %f1988, %f2498;
	fma.rn.f32 	%f2500, %f504, %f351, %f2499;
	fma.rn.f32 	%f2501, %f508, %f1991, %f2500;
	fma.rn.f32 	%f2502, %f511, %f358, %f2501;
	fma.rn.f32 	%f2503, %f515, %f1994, %f2502;
	fma.rn.f32 	%f2504, %f518, %f365, %f2503;
	fma.rn.f32 	%f2505, %f522, %f1997, %f2504;
	fma.rn.f32 	%f2506, %f525, %f372, %f2505;
	fma.rn.f32 	%f2507, %f529, %f2000, %f2506;
	fma.rn.f32 	%f2508, %f532, %f379, %f2507;
	fma.rn.f32 	%f2509, %f536, %f2003, %f2508;
	fma.rn.f32 	%f2510, %f539, %f386, %f2509;
	fma.rn.f32 	%f2511, %f543, %f2006, %f2510;
	fma.rn.f32 	%f2512, %f546, %f393, %f2511;
	fma.rn.f32 	%f2513, %f550, %f2009, %f2512;
	fma.rn.f32 	%f2514, %f553, %f400, %f2513;
	fma.rn.f32 	%f2515, %f557, %f2012, %f2514;
	fma.rn.f32 	%f2516, %f560, %f407, %f2515;
	fma.rn.f32 	%f2517, %f564, %f2015, %f2516;
	fma.rn.f32 	%f2518, %f567, %f414, %f2517;
	fma.rn.f32 	%f2519, %f571, %f2018, %f2518;
	fma.rn.f32 	%f2520, %f574, %f421, %f2519;
	fma.rn.f32 	%f2521, %f578, %f2021, %f2520;
	fma.rn.f32 	%f2522, %f581, %f428, %f2521;
	fma.rn.f32 	%f2523, %f585, %f2024, %f2522;
	fma.rn.f32 	%f2524, %f588, %f435, %f2523;
	fma.rn.f32 	%f2525, %f592, %f2027, %f2524;
	fma.rn.f32 	%f2526, %f595, %f442, %f2525;
	fma.rn.f32 	%f2527, %f599, %f2030, %f2526;
	fma.rn.f32 	%f2528, %f602, %f449, %f2527;
	fma.rn.f32 	%f2529, %f606, %f2033, %f2528;
	fma.rn.f32 	%f2530, %f609, %f456, %f2529;
	fma.rn.f32 	%f2531, %f613, %f2036, %f2530;
	fma.rn.f32 	%f2532, %f616, %f463, %f2531;
	fma.rn.f32 	%f2533, %f620, %f2039, %f2532;
	fma.rn.f32 	%f2534, %f623, %f470, %f2533;
	fma.rn.f32 	%f2535, %f627, %f2042, %f2534;
	fma.rn.f32 	%f2536, %f630, %f477, %f2535;
	fma.rn.f32 	%f2537, %f634, %f2045, %f2536;
	fma.rn.f32 	%f2538, %f637, %f484, %f2537;
	fma.rn.f32 	%f2539, %f641, %f2048, %f2538;
	fma.rn.f32 	%f2540, %f644, %f491, %f2539;
	fma.rn.f32 	%f2541, %f648, %f2051, %f2540;
	fma.rn.f32 	%f2542, %f651, %f498, %f2541;
	fma.rn.f32 	%f2543, %f655, %f2054, %f2542;
	fma.rn.f32 	%f2544, %f658, %f505, %f2543;
	fma.rn.f32 	%f2545, %f662, %f2057, %f2544;
	fma.rn.f32 	%f2546, %f665, %f512, %f2545;
	fma.rn.f32 	%f2547, %f669, %f2060, %f2546;
	fma.rn.f32 	%f2548, %f672, %f519, %f2547;
	fma.rn.f32 	%f2549, %f676, %f2063, %f2548;
	fma.rn.f32 	%f2550, %f679, %f526, %f2549;
	fma.rn.f32 	%f2551, %f683, %f2066, %f2550;
	fma.rn.f32 	%f2552, %f686, %f533, %f2551;
	fma.rn.f32 	%f2553, %f690, %f2069, %f2552;
	fma.rn.f32 	%f2554, %f693, %f540, %f2553;
	fma.rn.f32 	%f2555, %f697, %f2072, %f2554;
	fma.rn.f32 	%f2556, %f700, %f547, %f2555;
	fma.rn.f32 	%f2557, %f704, %f2075, %f2556;
	fma.rn.f32 	%f2558, %f707, %f554, %f2557;
	fma.rn.f32 	%f2559, %f711, %f2078, %f2558;
	fma.rn.f32 	%f2560, %f714, %f561, %f2559;
	fma.rn.f32 	%f2561, %f718, %f2081, %f2560;
	fma.rn.f32 	%f2562, %f721, %f568, %f2561;
	fma.rn.f32 	%f2563, %f725, %f2084, %f2562;
	fma.rn.f32 	%f2564, %f728, %f575, %f2563;
	fma.rn.f32 	%f2565, %f732, %f2087, %f2564;
	fma.rn.f32 	%f2566, %f735, %f582, %f2565;
	fma.rn.f32 	%f2567, %f739, %f2090, %f2566;
	fma.rn.f32 	%f2568, %f742, %f589, %f2567;
	fma.rn.f32 	%f2569, %f746, %f2093, %f2568;
	fma.rn.f32 	%f2570, %f749, %f596, %f2569;
	fma.rn.f32 	%f2571, %f753, %f2096, %f2570;
	fma.rn.f32 	%f2572, %f756, %f603, %f2571;
	fma.rn.f32 	%f2573, %f760, %f2099, %f2572;
	fma.rn.f32 	%f2574, %f763, %f610, %f2573;
	fma.rn.f32 	%f2575, %f767, %f2102, %f2574;
	fma.rn.f32 	%f2576, %f770, %f617, %f2575;
	fma.rn.f32 	%f2577, %f774, %f2105, %f2576;
	fma.rn.f32 	%f2578, %f777, %f624, %f2577;
	fma.rn.f32 	%f2579, %f781, %f2108, %f2578;
	fma.rn.f32 	%f2580, %f784, %f631, %f2579;
	fma.rn.f32 	%f2581, %f788, %f2111, %f2580;
	fma.rn.f32 	%f2582, %f791, %f638, %f2581;
	fma.rn.f32 	%f2583, %f795, %f2114, %f2582;
	fma.rn.f32 	%f2584, %f798, %f645, %f2583;
	fma.rn.f32 	%f2585, %f802, %f2117, %f2584;
	fma.rn.f32 	%f2586, %f805, %f652, %f2585;
	fma.rn.f32 	%f2587, %f809, %f2120, %f2586;
	fma.rn.f32 	%f2588, %f812, %f659, %f2587;
	fma.rn.f32 	%f2589, %f816, %f2123, %f2588;
	fma.rn.f32 	%f2590, %f819, %f666, %f2589;
	fma.rn.f32 	%f2591, %f823, %f2126, %f2590;
	fma.rn.f32 	%f2592, %f826, %f673, %f2591;
	fma.rn.f32 	%f2593, %f830, %f2129, %f2592;
	fma.rn.f32 	%f2594, %f833, %f680, %f2593;
	{ .reg .b32 tmp; mov.b64 {tmp, %r547}, %rd104; }
	mov.b32 	%f2595, %r547;
	fma.rn.f32 	%f2596, %f837, %f2595, %f2594;
	fma.rn.f32 	%f2597, %f1611, %f687, %f2596;
	{ .reg .b32 tmp; mov.b64 {tmp, %r548}, %rd105; }
	mov.b32 	%f2598, %r548;
	fma.rn.f32 	%f2599, %f1613, %f2598, %f2597;
	fma.rn.f32 	%f2600, %f1615, %f694, %f2599;
	{ .reg .b32 tmp; mov.b64 {tmp, %r549}, %rd106; }
	mov.b32 	%f2601, %r549;
	fma.rn.f32 	%f2602, %f1617, %f2601, %f2600;
	fma.rn.f32 	%f2603, %f1619, %f701, %f2602;
	ld.shared.f32 	%f2604, [%r71+6884];
	fma.rn.f32 	%f2605, %f1621, %f2604, %f2603;
	fma.rn.f32 	%f2606, %f1623, %f708, %f2605;
	{ .reg .b32 tmp; mov.b64 {tmp, %r550}, %rd107; }
	mov.b32 	%f2607, %r550;
	fma.rn.f32 	%f2608, %f1625, %f2607, %f2606;
	fma.rn.f32 	%f2609, %f1627, %f715, %f2608;
	{ .reg .b32 tmp; mov.b64 {tmp, %r551}, %rd108; }
	mov.b32 	%f2610, %r551;
	fma.rn.f32 	%f2611, %f1629, %f2610, %f2609;
	fma.rn.f32 	%f2612, %f1631, %f722, %f2611;
	{ .reg .b32 tmp; mov.b64 {tmp, %r552}, %rd109; }
	mov.b32 	%f2613, %r552;
	fma.rn.f32 	%f2614, %f1633, %f2613, %f2612;
	fma.rn.f32 	%f2615, %f1635, %f729, %f2614;
	ld.shared.f32 	%f2616, [%r71+6916];
	fma.rn.f32 	%f2617, %f1637, %f2616, %f2615;
	fma.rn.f32 	%f2618, %f1639, %f736, %f2617;
	{ .reg .b32 tmp; mov.b64 {tmp, %r553}, %rd110; }
	mov.b32 	%f2619, %r553;
	fma.rn.f32 	%f2620, %f2163, %f2619, %f2618;
	fma.rn.f32 	%f2621, %f2165, %f743, %f2620;
	{ .reg .b32 tmp; mov.b64 {tmp, %r554}, %rd111; }
	mov.b32 	%f2622, %r554;
	fma.rn.f32 	%f2623, %f2167, %f2622, %f2621;
	fma.rn.f32 	%f2624, %f2169, %f750, %f2623;
	{ .reg .b32 tmp; mov.b64 {tmp, %r555}, %rd112; }
	mov.b32 	%f2625, %r555;
	fma.rn.f32 	%f2626, %f2171, %f2625, %f2624;
	fma.rn.f32 	%f2627, %f2173, %f757, %f2626;
	ld.shared.f32 	%f2628, [%r71+6948];
	fma.rn.f32 	%f2629, %f2175, %f2628, %f2627;
	fma.rn.f32 	%f2630, %f2177, %f764, %f2629;
	{ .reg .b32 tmp; mov.b64 {tmp, %r556}, %rd113; }
	mov.b32 	%f2631, %r556;
	fma.rn.f32 	%f2632, %f2179, %f2631, %f2630;
	fma.rn.f32 	%f2633, %f2181, %f771, %f2632;
	{ .reg .b32 tmp; mov.b64 {tmp, %r557}, %rd114; }
	mov.b32 	%f2634, %r557;
	fma.rn.f32 	%f2635, %f2183, %f2634, %f2633;
	fma.rn.f32 	%f2636, %f2185, %f778, %f2635;
	{ .reg .b32 tmp; mov.b64 {tmp, %r558}, %rd115; }
	mov.b32 	%f2637, %r558;
	fma.rn.f32 	%f2638, %f2187, %f2637, %f2636;
	fma.rn.f32 	%f2639, %f2189, %f785, %f2638;
	ld.shared.f32 	%f2640, [%r71+6980];
	fma.rn.f32 	%f2641, %f2191, %f2640, %f2639;
	ld.shared.f32 	%f2642, [%r70+3264];
	fma.rn.f32 	%f2643, %f2642, %f792, %f2641;
	ld.shared.f32 	%f2644, [%r70+3268];
	{ .reg .b32 tmp; mov.b64 {tmp, %r559}, %rd116; }
	mov.b32 	%f2645, %r559;
	fma.rn.f32 	%f2646, %f2644, %f2645, %f2643;
	ld.shared.f32 	%f2647, [%r70+3272];
	fma.rn.f32 	%f2648, %f2647, %f799, %f2646;
	ld.shared.f32 	%f2649, [%r70+3276];
	{ .reg .b32 tmp; mov.b64 {tmp, %r560}, %rd117; }
	mov.b32 	%f2650, %r560;
	fma.rn.f32 	%f2651, %f2649, %f2650, %f2648;
	ld.shared.f32 	%f2652, [%r70+3280];
	fma.rn.f32 	%f2653, %f2652, %f806, %f2651;
	ld.shared.f32 	%f2654, [%r70+3284];
	{ .reg .b32 tmp; mov.b64 {tmp, %r561}, %rd118; }
	mov.b32 	%f2655, %r561;
	fma.rn.f32 	%f2656, %f2654, %f2655, %f2653;
	ld.shared.f32 	%f2657, [%r70+3288];
	fma.rn.f32 	%f2658, %f2657, %f813, %f2656;
	ld.shared.f32 	%f2659, [%r70+3292];
	{ .reg .b32 tmp; mov.b64 {tmp, %r562}, %rd119; }
	mov.b32 	%f2660, %r562;
	fma.rn.f32 	%f2661, %f2659, %f2660, %f2658;
	ld.shared.f32 	%f2662, [%r70+3296];
	fma.rn.f32 	%f2663, %f2662, %f820, %f2661;
	ld.shared.f32 	%f2664, [%r70+3300];
	{ .reg .b32 tmp; mov.b64 {tmp, %r563}, %rd120; }
	mov.b32 	%f2665, %r563;
	fma.rn.f32 	%f2666, %f2664, %f2665, %f2663;
	ld.shared.f32 	%f2667, [%r70+3304];
	fma.rn.f32 	%f2668, %f2667, %f827, %f2666;
	ld.shared.f32 	%f2669, [%r70+3308];
	{ .reg .b32 tmp; mov.b64 {tmp, %r564}, %rd121; }
	mov.b32 	%f2670, %r564;
	fma.rn.f32 	%f2671, %f2669, %f2670, %f2668;
	ld.shared.f32 	%f2672, [%r70+3312];
	fma.rn.f32 	%f2673, %f2672, %f834, %f2671;
	ld.shared.f32 	%f2674, [%r70+3316];
	{ .reg .b32 tmp; mov.b64 {tmp, %r565}, %rd122; }
	mov.b32 	%f2675, %r565;
	fma.rn.f32 	%f2676, %f2674, %f2675, %f2673;
	ld.shared.f32 	%f2677, [%r70+3320];
	fma.rn.f32 	%f3491, %f2677, %f839, %f2676;
	{ .reg .b32 tmp; mov.b64 {tmp, %r566}, %rd123; }
	mov.b32 	%f2678, %r566;
	fma.rn.f32 	%f2679, %f210, %f2678, %f3490;
	fma.rn.f32 	%f2680, %f214, %f844, %f2679;
	{ .reg .b32 tmp; mov.b64 {tmp, %r567}, %rd124; }
	mov.b32 	%f2681, %r567;
	fma.rn.f32 	%f2682, %f217, %f2681, %f2680;
	fma.rn.f32 	%f2683, %f221, %f849, %f2682;
	{ .reg .b32 tmp; mov.b64 {tmp, %r568}, %rd125; }
	mov.b32 	%f2684, %r568;
	fma.rn.f32 	%f2685, %f224, %f2684, %f2683;
	fma.rn.f32 	%f2686, %f228, %f854, %f2685;
	ld.shared.f32 	%f2687, [%r71+7068];
	fma.rn.f32 	%f2688, %f231, %f2687, %f2686;
	fma.rn.f32 	%f2689, %f235, %f859, %f2688;
	{ .reg .b32 tmp; mov.b64 {tmp, %r569}, %rd126; }
	mov.b32 	%f2690, %r569;
	fma.rn.f32 	%f2691, %f238, %f2690, %f2689;
	fma.rn.f32 	%f2692, %f242, %f864, %f2691;
	{ .reg .b32 tmp; mov.b64 {tmp, %r570}, %rd127; }
	mov.b32 	%f2693, %r570;
	fma.rn.f32 	%f2694, %f245, %f2693, %f2692;
	fma.rn.f32 	%f2695, %f249, %f869, %f2694;
	{ .reg .b32 tmp; mov.b64 {tmp, %r571}, %rd128; }
	mov.b32 	%f2696, %r571;
	fma.rn.f32 	%f2697, %f252, %f2696, %f2695;
	fma.rn.f32 	%f2698, %f256, %f874, %f2697;
	ld.shared.f32 	%f2699, [%r71+7100];
	fma.rn.f32 	%f2700, %f259, %f2699, %f2698;
	fma.rn.f32 	%f2701, %f263, %f879, %f2700;
	{ .reg .b32 tmp; mov.b64 {tmp, %r572}, %rd129; }
	mov.b32 	%f2702, %r572;
	fma.rn.f32 	%f2703, %f266, %f2702, %f2701;
	fma.rn.f32 	%f2704, %f270, %f884, %f2703;
	{ .reg .b32 tmp; mov.b64 {tmp, %r573}, %rd130; }
	mov.b32 	%f2705, %r573;
	fma.rn.f32 	%f2706, %f273, %f2705, %f2704;
	fma.rn.f32 	%f2707, %f277, %f889, %f2706;
	{ .reg .b32 tmp; mov.b64 {tmp, %r574}, %rd131; }
	mov.b32 	%f2708, %r574;
	fma.rn.f32 	%f2709, %f280, %f2708, %f2707;
	fma.rn.f32 	%f2710, %f284, %f894, %f2709;
	ld.shared.f32 	%f2711, [%r71+7132];
	fma.rn.f32 	%f2712, %f287, %f2711, %f2710;
	fma.rn.f32 	%f2713, %f291, %f899, %f2712;
	{ .reg .b32 tmp; mov.b64 {tmp, %r575}, %rd132; }
	mov.b32 	%f2714, %r575;
	fma.rn.f32 	%f2715, %f294, %f2714, %f2713;
	fma.rn.f32 	%f2716, %f298, %f904, %f2715;
	{ .reg .b32 tmp; mov.b64 {tmp, %r576}, %rd133; }
	mov.b32 	%f2717, %r576;
	fma.rn.f32 	%f2718, %f301, %f2717, %f2716;
	fma.rn.f32 	%f2719, %f305, %f909, %f2718;
	{ .reg .b32 tmp; mov.b64 {tmp, %r577}, %rd134; }
	mov.b32 	%f2720, %r577;
	fma.rn.f32 	%f2721, %f308, %f2720, %f2719;
	fma.rn.f32 	%f2722, %f312, %f914, %f2721;
	ld.shared.f32 	%f2723, [%r71+7164];
	fma.rn.f32 	%f2724, %f315, %f2723, %f2722;
	fma.rn.f32 	%f2725, %f319, %f919, %f2724;
	{ .reg .b32 tmp; mov.b64 {tmp, %r578}, %rd135; }
	mov.b32 	%f2726, %r578;
	fma.rn.f32 	%f2727, %f322, %f2726, %f2725;
	fma.rn.f32 	%f2728, %f326, %f924, %f2727;
	{ .reg .b32 tmp; mov.b64 {tmp, %r579}, %rd136; }
	mov.b32 	%f2729, %r579;
	fma.rn.f32 	%f2730, %f329, %f2729, %f2728;
	fma.rn.f32 	%f2731, %f333, %f929, %f2730;
	{ .reg .b32 tmp; mov.b64 {tmp, %r580}, %rd137; }
	mov.b32 	%f2732, %r580;
	fma.rn.f32 	%f2733, %f336, %f2732, %f2731;
	fma.rn.f32 	%f2734, %f340, %f934, %f2733;
	ld.shared.f32 	%f2735, [%r71+7196];
	fma.rn.f32 	%f2736, %f343, %f2735, %f2734;
	fma.rn.f32 	%f2737, %f347, %f939, %f2736;
	{ .reg .b32 tmp; mov.b64 {tmp, %r581}, %rd138; }
	mov.b32 	%f2738, %r581;
	fma.rn.f32 	%f2739, %f350, %f2738, %f2737;
	fma.rn.f32 	%f2740, %f354, %f944, %f2739;
	{ .reg .b32 tmp; mov.b64 {tmp, %r582}, %rd139; }
	mov.b32 	%f2741, %r582;
	fma.rn.f32 	%f2742, %f357, %f2741, %f2740;
	fma.rn.f32 	%f2743, %f361, %f949, %f2742;
	{ .reg .b32 tmp; mov.b64 {tmp, %r583}, %rd140; }
	mov.b32 	%f2744, %r583;
	fma.rn.f32 	%f2745, %f364, %f2744, %f2743;
	fma.rn.f32 	%f2746, %f368, %f954, %f2745;
	ld.shared.f32 	%f2747, [%r71+7228];
	fma.rn.f32 	%f2748, %f371, %f2747, %f2746;
	fma.rn.f32 	%f2749, %f375, %f959, %f2748;
	{ .reg .b32 tmp; mov.b64 {tmp, %r584}, %rd141; }
	mov.b32 	%f2750, %r584;
	fma.rn.f32 	%f2751, %f378, %f2750, %f2749;
	fma.rn.f32 	%f2752, %f382, %f964, %f2751;
	{ .reg .b32 tmp; mov.b64 {tmp, %r585}, %rd142; }
	mov.b32 	%f2753, %r585;
	fma.rn.f32 	%f2754, %f385, %f2753, %f2752;
	fma.rn.f32 	%f2755, %f389, %f969, %f2754;
	{ .reg .b32 tmp; mov.b64 {tmp, %r586}, %rd143; }
	mov.b32 	%f2756, %r586;
	fma.rn.f32 	%f2757, %f392, %f2756, %f2755;
	fma.rn.f32 	%f2758, %f396, %f974, %f2757;
	ld.shared.f32 	%f2759, [%r71+7260];
	fma.rn.f32 	%f2760, %f399, %f2759, %f2758;
	fma.rn.f32 	%f2761, %f403, %f979, %f2760;
	{ .reg .b32 tmp; mov.b64 {tmp, %r587}, %rd144; }
	mov.b32 	%f2762, %r587;
	fma.rn.f32 	%f2763, %f406, %f2762, %f2761;
	fma.rn.f32 	%f2764, %f410, %f984, %f2763;
	{ .reg .b32 tmp; mov.b64 {tmp, %r588}, %rd145; }
	mov.b32 	%f2765, %r588;
	fma.rn.f32 	%f2766, %f413, %f2765, %f2764;
	fma.rn.f32 	%f2767, %f417, %f989, %f2766;
	{ .reg .b32 tmp; mov.b64 {tmp, %r589}, %rd146; }
	mov.b32 	%f2768, %r589;
	fma.rn.f32 	%f2769, %f420, %f2768, %f2767;
	fma.rn.f32 	%f2770, %f424, %f994, %f2769;
	ld.shared.f32 	%f2771, [%r71+7292];
	fma.rn.f32 	%f2772, %f427, %f2771, %f2770;
	fma.rn.f32 	%f2773, %f431, %f999, %f2772;
	{ .reg .b32 tmp; mov.b64 {tmp, %r590}, %rd147; }
	mov.b32 	%f2774, %r590;
	fma.rn.f32 	%f2775, %f434, %f2774, %f2773;
	fma.rn.f32 	%f2776, %f438, %f1004, %f2775;
	{ .reg .b32 tmp; mov.b64 {tmp, %r591}, %rd148; }
	mov.b32 	%f2777, %r591;
	fma.rn.f32 	%f2778, %f441, %f2777, %f2776;
	fma.rn.f32 	%f2779, %f445, %f1009, %f2778;
	{ .reg .b32 tmp; mov.b64 {tmp, %r592}, %rd149; }
	mov.b32 	%f2780, %r592;
	fma.rn.f32 	%f2781, %f448, %f2780, %f2779;
	fma.rn.f32 	%f2782, %f452, %f1014, %f2781;
	ld.shared.f32 	%f2783, [%r71+7324];
	fma.rn.f32 	%f2784, %f455, %f2783, %f2782;
	fma.rn.f32 	%f2785, %f459, %f1019, %f2784;
	{ .reg .b32 tmp; mov.b64 {tmp, %r593}, %rd150; }
	mov.b32 	%f2786, %r593;
	fma.rn.f32 	%f2787, %f462, %f2786, %f2785;
	fma.rn.f32 	%f2788, %f466, %f1024, %f2787;
	{ .reg .b32 tmp; mov.b64 {tmp, %r594}, %rd151; }
	mov.b32 	%f2789, %r594;
	fma.rn.f32 	%f2790, %f469, %f2789, %f2788;
	fma.rn.f32 	%f2791, %f473, %f1029, %f2790;
	{ .reg .b32 tmp; mov.b64 {tmp, %r595}, %rd152; }
	mov.b32 	%f2792, %r595;
	fma.rn.f32 	%f2793, %f476, %f2792, %f2791;
	fma.rn.f32 	%f2794, %f480, %f1034, %f2793;
	ld.shared.f32 	%f2795, [%r71+7356];
	fma.rn.f32 	%f2796, %f483, %f2795, %f2794;
	fma.rn.f32 	%f2797, %f487, %f1039, %f2796;
	{ .reg .b32 tmp; mov.b64 {tmp, %r596}, %rd153; }
	mov.b32 	%f2798, %r596;
	fma.rn.f32 	%f2799, %f490, %f2798, %f2797;
	fma.rn.f32 	%f2800, %f494, %f1044, %f2799;
	{ .reg .b32 tmp; mov.b64 {tmp, %r597}, %rd154; }
	mov.b32 	%f2801, %r597;
	fma.rn.f32 	%f2802, %f497, %f2801, %f2800;
	fma.rn.f32 	%f2803, %f501, %f1049, %f2802;
	{ .reg .b32 tmp; mov.b64 {tmp, %r598}, %rd155; }
	mov.b32 	%f2804, %r598;
	fma.rn.f32 	%f2805, %f504, %f2804, %f2803;
	fma.rn.f32 	%f2806, %f508, %f1054, %f2805;
	ld.shared.f32 	%f2807, [%r71+7388];
	fma.rn.f32 	%f2808, %f511, %f2807, %f2806;
	fma.rn.f32 	%f2809, %f515, %f1059, %f2808;
	{ .reg .b32 tmp; mov.b64 {tmp, %r599}, %rd156; }
	mov.b32 	%f2810, %r599;
	fma.rn.f32 	%f2811, %f518, %f2810, %f2809;
	fma.rn.f32 	%f2812, %f522, %f1064, %f2811;
	{ .reg .b32 tmp; mov.b64 {tmp, %r600}, %rd157; }
	mov.b32 	%f2813, %r600;
	fma.rn.f32 	%f2814, %f525, %f2813, %f2812;
	fma.rn.f32 	%f2815, %f529, %f1069, %f2814;
	{ .reg .b32 tmp; mov.b64 {tmp, %r601}, %rd158; }
	mov.b32 	%f2816, %r601;
	fma.rn.f32 	%f2817, %f532, %f2816, %f2815;
	fma.rn.f32 	%f2818, %f536, %f1074, %f2817;
	ld.shared.f32 	%f2819, [%r71+7420];
	fma.rn.f32 	%f2820, %f539, %f2819, %f2818;
	fma.rn.f32 	%f2821, %f543, %f1079, %f2820;
	{ .reg .b32 tmp; mov.b64 {tmp, %r602}, %rd159; }
	mov.b32 	%f2822, %r602;
	fma.rn.f32 	%f2823, %f546, %f2822, %f2821;
	fma.rn.f32 	%f2824, %f550, %f1084, %f2823;
	{ .reg .b32 tmp; mov.b64 {tmp, %r603}, %rd160; }
	mov.b32 	%f2825, %r603;
	fma.rn.f32 	%f2826, %f553, %f2825, %f2824;
	fma.rn.f32 	%f2827, %f557, %f1089, %f2826;
	{ .reg .b32 tmp; mov.b64 {tmp, %r604}, %rd161; }
	mov.b32 	%f2828, %r604;
	fma.rn.f32 	%f2829, %f560, %f2828, %f2827;
	fma.rn.f32 	%f2830, %f564, %f1094, %f2829;
	ld.shared.f32 	%f2831, [%r71+7452];
	fma.rn.f32 	%f2832, %f567, %f2831, %f2830;
	fma.rn.f32 	%f2833, %f571, %f1099, %f2832;
	{ .reg .b32 tmp; mov.b64 {tmp, %r605}, %rd162; }
	mov.b32 	%f2834, %r605;
	fma.rn.f32 	%f2835, %f574, %f2834, %f2833;
	fma.rn.f32 	%f2836, %f578, %f1104, %f2835;
	{ .reg .b32 tmp; mov.b64 {tmp, %r606}, %rd163; }
	mov.b32 	%f2837, %r606;
	fma.rn.f32 	%f2838, %f581, %f2837, %f2836;
	fma.rn.f32 	%f2839, %f585, %f1109, %f2838;
	{ .reg .b32 tmp; mov.b64 {tmp, %r607}, %rd164; }
	mov.b32 	%f2840, %r607;
	fma.rn.f32 	%f2841, %f588, %f2840, %f2839;
	fma.rn.f32 	%f2842, %f592, %f1114, %f2841;
	ld.shared.f32 	%f2843, [%r71+7484];
	fma.rn.f32 	%f2844, %f595, %f2843, %f2842;
	fma.rn.f32 	%f2845, %f599, %f1119, %f2844;
	{ .reg .b32 tmp; mov.b64 {tmp, %r608}, %rd165; }
	mov.b32 	%f2846, %r608;
	fma.rn.f32 	%f2847, %f602, %f2846, %f2845;
	fma.rn.f32 	%f2848, %f606, %f1124, %f2847;
	{ .reg .b32 tmp; mov.b64 {tmp, %r609}, %rd166; }
	mov.b32 	%f2849, %r609;
	fma.rn.f32 	%f2850, %f609, %f2849, %f2848;
	fma.rn.f32 	%f2851, %f613, %f1129, %f2850;
	{ .reg .b32 tmp; mov.b64 {tmp, %r610}, %rd167; }
	mov.b32 	%f2852, %r610;
	fma.rn.f32 	%f2853, %f616, %f2852, %f2851;
	fma.rn.f32 	%f2854, %f620, %f1134, %f2853;
	ld.shared.f32 	%f2855, [%r71+7516];
	fma.rn.f32 	%f2856, %f623, %f2855, %f2854;
	fma.rn.f32 	%f2857, %f627, %f1139, %f2856;
	{ .reg .b32 tmp; mov.b64 {tmp, %r611}, %rd168; }
	mov.b32 	%f2858, %r611;
	fma.rn.f32 	%f2859, %f630, %f2858, %f2857;
	fma.rn.f32 	%f2860, %f634, %f1144, %f2859;
	{ .reg .b32 tmp; mov.b64 {tmp, %r612}, %rd169; }
	mov.b32 	%f2861, %r612;
	fma.rn.f32 	%f2862, %f637, %f2861, %f2860;
	fma.rn.f32 	%f2863, %f641, %f1149, %f2862;
	{ .reg .b32 tmp; mov.b64 {tmp, %r613}, %rd170; }
	mov.b32 	%f2864, %r613;
	fma.rn.f32 	%f2865, %f644, %f2864, %f2863;
	fma.rn.f32 	%f2866, %f648, %f1154, %f2865;
	ld.shared.f32 	%f2867, [%r71+7548];
	fma.rn.f32 	%f2868, %f651, %f2867, %f2866;
	fma.rn.f32 	%f2869, %f655, %f1159, %f2868;
	{ .reg .b32 tmp; mov.b64 {tmp, %r614}, %rd171; }
	mov.b32 	%f2870, %r614;
	fma.rn.f32 	%f2871, %f658, %f2870, %f2869;
	fma.rn.f32 	%f2872, %f662, %f1164, %f2871;
	{ .reg .b32 tmp; mov.b64 {tmp, %r615}, %rd172; }
	mov.b32 	%f2873, %r615;
	fma.rn.f32 	%f2874, %f665, %f2873, %f2872;
	fma.rn.f32 	%f2875, %f669, %f1169, %f2874;
	{ .reg .b32 tmp; mov.b64 {tmp, %r616}, %rd173; }
	mov.b32 	%f2876, %r616;
	fma.rn.f32 	%f2877, %f672, %f2876, %f2875;
	fma.rn.f32 	%f2878, %f676, %f1174, %f2877;
	ld.shared.f32 	%f2879, [%r71+7580];
	fma.rn.f32 	%f2880, %f679, %f2879, %f2878;
	fma.rn.f32 	%f2881, %f683, %f1179, %f2880;
	{ .reg .b32 tmp; mov.b64 {tmp, %r617}, %rd174; }
	mov.b32 	%f2882, %r617;
	fma.rn.f32 	%f2883, %f686, %f2882, %f2881;
	fma.rn.f32 	%f2884, %f690, %f1184, %f2883;
	{ .reg .b32 tmp; mov.b64 {tmp, %r618}, %rd175; }
	mov.b32 	%f2885, %r618;
	fma.rn.f32 	%f2886, %f693, %f2885, %f2884;
	fma.rn.f32 	%f2887, %f697, %f1189, %f2886;
	{ .reg .b32 tmp; mov.b64 {tmp, %r619}, %rd176; }
	mov.b32 	%f2888, %r619;
	fma.rn.f32 	%f2889, %f700, %f2888, %f2887;
	fma.rn.f32 	%f2890, %f704, %f1194, %f2889;
	ld.shared.f32 	%f2891, [%r71+7612];
	fma.rn.f32 	%f2892, %f707, %f2891, %f2890;
	fma.rn.f32 	%f2893, %f711, %f1199, %f2892;
	{ .reg .b32 tmp; mov.b64 {tmp, %r620}, %rd177; }
	mov.b32 	%f2894, %r620;
	fma.rn.f32 	%f2895, %f714, %f2894, %f2893;
	fma.rn.f32 	%f2896, %f718, %f1204, %f2895;
	{ .reg .b32 tmp; mov.b64 {tmp, %r621}, %rd178; }
	mov.b32 	%f2897, %r621;
	fma.rn.f32 	%f2898, %f721, %f2897, %f2896;
	fma.rn.f32 	%f2899, %f725, %f1209, %f2898;
	{ .reg .b32 tmp; mov.b64 {tmp, %r622}, %rd179; }
	mov.b32 	%f2900, %r622;
	fma.rn.f32 	%f2901, %f728, %f2900, %f2899;
	fma.rn.f32 	%f2902, %f732, %f1214, %f2901;
	ld.shared.f32 	%f2903, [%r71+7644];
	fma.rn.f32 	%f2904, %f735, %f2903, %f2902;
	fma.rn.f32 	%f2905, %f739, %f1219, %f2904;
	{ .reg .b32 tmp; mov.b64 {tmp, %r623}, %rd180; }
	mov.b32 	%f2906, %r623;
	fma.rn.f32 	%f2907, %f742, %f2906, %f2905;
	fma.rn.f32 	%f2908, %f746, %f1224, %f2907;
	{ .reg .b32 tmp; mov.b64 {tmp, %r624}, %rd181; }
	mov.b32 	%f2909, %r624;
	fma.rn.f32 	%f2910, %f749, %f2909, %f2908;
	fma.rn.f32 	%f2911, %f753, %f1229, %f2910;
	{ .reg .b32 tmp; mov.b64 {tmp, %r625}, %rd182; }
	mov.b32 	%f2912, %r625;
	fma.rn.f32 	%f2913, %f756, %f2912, %f2911;
	fma.rn.f32 	%f2914, %f760, %f1234, %f2913;
	ld.shared.f32 	%f2915, [%r71+7676];
	fma.rn.f32 	%f2916, %f763, %f2915, %f2914;
	fma.rn.f32 	%f2917, %f767, %f1239, %f2916;
	{ .reg .b32 tmp; mov.b64 {tmp, %r626}, %rd183; }
	mov.b32 	%f2918, %r626;
	fma.rn.f32 	%f2919, %f770, %f2918, %f2917;
	fma.rn.f32 	%f2920, %f774, %f1244, %f2919;
	{ .reg .b32 tmp; mov.b64 {tmp, %r627}, %rd184; }
	mov.b32 	%f2921, %r627;
	fma.rn.f32 	%f2922, %f777, %f2921, %f2920;
	fma.rn.f32 	%f2923, %f781, %f1249, %f2922;
	{ .reg .b32 tmp; mov.b64 {tmp, %r628}, %rd185; }
	mov.b32 	%f2924, %r628;
	fma.rn.f32 	%f2925, %f784, %f2924, %f2923;
	fma.rn.f32 	%f2926, %f788, %f1254, %f2925;
	ld.shared.f32 	%f2927, [%r71+7708];
	fma.rn.f32 	%f2928, %f791, %f2927, %f2926;
	fma.rn.f32 	%f2929, %f795, %f1259, %f2928;
	{ .reg .b32 tmp; mov.b64 {tmp, %r629}, %rd186; }
	mov.b32 	%f2930, %r629;
	fma.rn.f32 	%f2931, %f798, %f2930, %f2929;
	fma.rn.f32 	%f2932, %f802, %f1264, %f2931;
	{ .reg .b32 tmp; mov.b64 {tmp, %r630}, %rd187; }
	mov.b32 	%f2933, %r630;
	fma.rn.f32 	%f2934, %f805, %f2933, %f2932;
	fma.rn.f32 	%f2935, %f809, %f1269, %f2934;
	{ .reg .b32 tmp; mov.b64 {tmp, %r631}, %rd188; }
	mov.b32 	%f2936, %r631;
	fma.rn.f32 	%f2937, %f812, %f2936, %f2935;
	fma.rn.f32 	%f2938, %f816, %f1274, %f2937;
	ld.shared.f32 	%f2939, [%r71+7740];
	fma.rn.f32 	%f2940, %f819, %f2939, %f2938;
	fma.rn.f32 	%f2941, %f823, %f1279, %f2940;
	{ .reg .b32 tmp; mov.b64 {tmp, %r632}, %rd189; }
	mov.b32 	%f2942, %r632;
	fma.rn.f32 	%f2943, %f826, %f2942, %f2941;
	fma.rn.f32 	%f2944, %f830, %f1284, %f2943;
	{ .reg .b32 tmp; mov.b64 {tmp, %r633}, %rd190; }
	mov.b32 	%f2945, %r633;
	fma.rn.f32 	%f2946, %f833, %f2945, %f2944;
	fma.rn.f32 	%f2947, %f837, %f1289, %f2946;
	{ .reg .b32 tmp; mov.b64 {tmp, %r634}, %rd191; }
	mov.b32 	%f2948, %r634;
	fma.rn.f32 	%f2949, %f1611, %f2948, %f2947;
	fma.rn.f32 	%f2950, %f1613, %f1294, %f2949;
	ld.shared.f32 	%f2951, [%r71+7772];
	fma.rn.f32 	%f2952, %f1615, %f2951, %f2950;
	fma.rn.f32 	%f2953, %f1617, %f1299, %f2952;
	{ .reg .b32 tmp; mov.b64 {tmp, %r635}, %rd192; }
	mov.b32 	%f2954, %r635;
	fma.rn.f32 	%f2955, %f1619, %f2954, %f2953;
	fma.rn.f32 	%f2956, %f1621, %f1304, %f2955;
	{ .reg .b32 tmp; mov.b64 {tmp, %r636}, %rd193; }
	mov.b32 	%f2957, %r636;
	fma.rn.f32 	%f2958, %f1623, %f2957, %f2956;
	fma.rn.f32 	%f2959, %f1625, %f1309, %f2958;
	{ .reg .b32 tmp; mov.b64 {tmp, %r637}, %rd194; }
	mov.b32 	%f2960, %r637;
	fma.rn.f32 	%f2961, %f1627, %f2960, %f2959;
	fma.rn.f32 	%f2962, %f1629, %f1314, %f2961;
	ld.shared.f32 	%f2963, [%r71+7804];
	fma.rn.f32 	%f2964, %f1631, %f2963, %f2962;
	fma.rn.f32 	%f2965, %f1633, %f1319, %f2964;
	{ .reg .b32 tmp; mov.b64 {tmp, %r638}, %rd195; }
	mov.b32 	%f2966, %r638;
	fma.rn.f32 	%f2967, %f1635, %f2966, %f2965;
	fma.rn.f32 	%f2968, %f1637, %f1324, %f2967;
	{ .reg .b32 tmp; mov.b64 {tmp, %r639}, %rd196; }
	mov.b32 	%f2969, %r639;
	fma.rn.f32 	%f2970, %f1639, %f2969, %f2968;
	fma.rn.f32 	%f2971, %f2163, %f1329, %f2970;
	{ .reg .b32 tmp; mov.b64 {tmp, %r640}, %rd197; }
	mov.b32 	%f2972, %r640;
	fma.rn.f32 	%f2973, %f2165, %f2972, %f2971;
	fma.rn.f32 	%f2974, %f2167, %f1334, %f2973;
	ld.shared.f32 	%f2975, [%r71+7836];
	fma.rn.f32 	%f2976, %f2169, %f2975, %f2974;
	fma.rn.f32 	%f2977, %f2171, %f1339, %f2976;
	{ .reg .b32 tmp; mov.b64 {tmp, %r641}, %rd198; }
	mov.b32 	%f2978, %r641;
	fma.rn.f32 	%f2979, %f2173, %f2978, %f2977;
	fma.rn.f32 	%f2980, %f2175, %f1344, %f2979;
	{ .reg .b32 tmp; mov.b64 {tmp, %r642}, %rd199; }
	mov.b32 	%f2981, %r642;
	fma.rn.f32 	%f2982, %f2177, %f2981, %f2980;
	fma.rn.f32 	%f2983, %f2179, %f1349, %f2982;
	{ .reg .b32 tmp; mov.b64 {tmp, %r643}, %rd200; }
	mov.b32 	%f2984, %r643;
	fma.rn.f32 	%f2985, %f2181, %f2984, %f2983;
	fma.rn.f32 	%f2986, %f2183, %f1354, %f2985;
	ld.shared.f32 	%f2987, [%r71+7868];
	fma.rn.f32 	%f2988, %f2185, %f2987, %f2986;
	fma.rn.f32 	%f2989, %f2187, %f1359, %f2988;
	{ .reg .b32 tmp; mov.b64 {tmp, %r644}, %rd201; }
	mov.b32 	%f2990, %r644;
	fma.rn.f32 	%f2991, %f2189, %f2990, %f2989;
	fma.rn.f32 	%f2992, %f2191, %f1364, %f2991;
	{ .reg .b32 tmp; mov.b64 {tmp, %r645}, %rd202; }
	mov.b32 	%f2993, %r645;
	fma.rn.f32 	%f2994, %f2642, %f2993, %f2992;
	fma.rn.f32 	%f2995, %f2644, %f1369, %f2994;
	{ .reg .b32 tmp; mov.b64 {tmp, %r646}, %rd203; }
	mov.b32 	%f2996, %r646;
	fma.rn.f32 	%f2997, %f2647, %f2996, %f2995;
	fma.rn.f32 	%f2998, %f2649, %f1374, %f2997;
	ld.shared.f32 	%f2999, [%r71+7900];
	fma.rn.f32 	%f3000, %f2652, %f2999, %f2998;
	fma.rn.f32 	%f3001, %f2654, %f1379, %f3000;
	{ .reg .b32 tmp; mov.b64 {tmp, %r647}, %rd204; }
	mov.b32 	%f3002, %r647;
	fma.rn.f32 	%f3003, %f2657, %f3002, %f3001;
	fma.rn.f32 	%f3004, %f2659, %f1384, %f3003;
	{ .reg .b32 tmp; mov.b64 {tmp, %r648}, %rd205; }
	mov.b32 	%f3005, %r648;
	fma.rn.f32 	%f3006, %f2662, %f3005, %f3004;
	fma.rn.f32 	%f3007, %f2664, %f1389, %f3006;
	{ .reg .b32 tmp; mov.b64 {tmp, %r649}, %rd206; }
	mov.b32 	%f3008, %r649;
	fma.rn.f32 	%f3009, %f2667, %f3008, %f3007;
	fma.rn.f32 	%f3010, %f2669, %f1394, %f3009;
	ld.shared.f32 	%f3011, [%r71+7932];
	fma.rn.f32 	%f3012, %f2672, %f3011, %f3010;
	fma.rn.f32 	%f3013, %f2674, %f1399, %f3012;
	{ .reg .b32 tmp; mov.b64 {tmp, %r650}, %rd207; }
	mov.b32 	%f3014, %r650;
	fma.rn.f32 	%f3490, %f2677, %f3014, %f3013;
	fma.rn.f32 	%f3015, %f263, %f57, %f3489;
	fma.rn.f32 	%f3016, %f266, %f1865, %f3015;
	fma.rn.f32 	%f3017, %f270, %f64, %f3016;
	fma.rn.f32 	%f3018, %f273, %f1868, %f3017;
	fma.rn.f32 	%f3019, %f277, %f71, %f3018;
	fma.rn.f32 	%f3020, %f280, %f1871, %f3019;
	fma.rn.f32 	%f3021, %f284, %f78, %f3020;
	fma.rn.f32 	%f3022, %f287, %f1874, %f3021;
	fma.rn.f32 	%f3023, %f291, %f85, %f3022;
	fma.rn.f32 	%f3024, %f294, %f1877, %f3023;
	fma.rn.f32 	%f3025, %f298, %f92, %f3024;
	fma.rn.f32 	%f3026, %f301, %f1880, %f3025;
	fma.rn.f32 	%f3027, %f305, %f99, %f3026;
	fma.rn.f32 	%f3028, %f308, %f1883, %f3027;
	fma.rn.f32 	%f3029, %f312, %f106, %f3028;
	fma.rn.f32 	%f3030, %f315, %f1886, %f3029;
	fma.rn.f32 	%f3031, %f319, %f113, %f3030;
	fma.rn.f32 	%f3032, %f322, %f1889, %f3031;
	fma.rn.f32 	%f3033, %f326, %f120, %f3032;
	fma.rn.f32 	%f3034, %f329, %f1892, %f3033;
	fma.rn.f32 	%f3035, %f333, %f127, %f3034;
	fma.rn.f32 	%f3036, %f336, %f1895, %f3035;
	fma.rn.f32 	%f3037, %f340, %f134, %f3036;
	fma.rn.f32 	%f3038, %f343, %f1898, %f3037;
	fma.rn.f32 	%f3039, %f347, %f141, %f3038;
	fma.rn.f32 	%f3040, %f350, %f1901, %f3039;
	fma.rn.f32 	%f3041, %f354, %f148, %f3040;
	fma.rn.f32 	%f3042, %f357, %f1904, %f3041;
	fma.rn.f32 	%f3043, %f361, %f155, %f3042;
	fma.rn.f32 	%f3044, %f364, %f1907, %f3043;
	fma.rn.f32 	%f3045, %f368, %f162, %f3044;
	fma.rn.f32 	%f3046, %f371, %f1910, %f3045;
	fma.rn.f32 	%f3047, %f375, %f169, %f3046;
	fma.rn.f32 	%f3048, %f378, %f1913, %f3047;
	fma.rn.f32 	%f3049, %f382, %f176, %f3048;
	fma.rn.f32 	%f3050, %f385, %f1916, %f3049;
	fma.rn.f32 	%f3051, %f389, %f183, %f3050;
	fma.rn.f32 	%f3052, %f392, %f1919, %f3051;
	fma.rn.f32 	%f3053, %f396, %f190, %f3052;
	fma.rn.f32 	%f3054, %f399, %f1922, %f3053;
	fma.rn.f32 	%f3055, %f403, %f197, %f3054;
	fma.rn.f32 	%f3056, %f406, %f1925, %f3055;
	fma.rn.f32 	%f3057, %f410, %f204, %f3056;
	fma.rn.f32 	%f3058, %f413, %f1928, %f3057;
	fma.rn.f32 	%f3059, %f417, %f211, %f3058;
	fma.rn.f32 	%f3060, %f420, %f1931, %f3059;
	fma.rn.f32 	%f3061, %f424, %f218, %f3060;
	fma.rn.f32 	%f3062, %f427, %f1934, %f3061;
	fma.rn.f32 	%f3063, %f431, %f225, %f3062;
	fma.rn.f32 	%f3064, %f434, %f1937, %f3063;
	fma.rn.f32 	%f3065, %f438, %f232, %f3064;
	fma.rn.f32 	%f3066, %f441, %f1940, %f3065;
	fma.rn.f32 	%f3067, %f445, %f239, %f3066;
	fma.rn.f32 	%f3068, %f448, %f1943, %f3067;
	fma.rn.f32 	%f3069, %f452, %f246, %f3068;
	fma.rn.f32 	%f3070, %f455, %f1946, %f3069;
	fma.rn.f32 	%f3071, %f459, %f253, %f3070;
	fma.rn.f32 	%f3072, %f462, %f1949, %f3071;
	fma.rn.f32 	%f3073, %f466, %f260, %f3072;
	fma.rn.f32 	%f3074, %f469, %f1952, %f3073;
	fma.rn.f32 	%f3075, %f473, %f267, %f3074;
	fma.rn.f32 	%f3076, %f476, %f1955, %f3075;
	fma.rn.f32 	%f3077, %f480, %f274, %f3076;
	fma.rn.f32 	%f3078, %f483, %f1958, %f3077;
	fma.rn.f32 	%f3079, %f487, %f281, %f3078;
	fma.rn.f32 	%f3080, %f490, %f1961, %f3079;
	fma.rn.f32 	%f3081, %f494, %f288, %f3080;
	fma.rn.f32 	%f3082, %f497, %f1964, %f3081;
	fma.rn.f32 	%f3083, %f501, %f295, %f3082;
	fma.rn.f32 	%f3084, %f504, %f1967, %f3083;
	fma.rn.f32 	%f3085, %f508, %f302, %f3084;
	fma.rn.f32 	%f3086, %f511, %f1970, %f3085;
	fma.rn.f32 	%f3087, %f515, %f309, %f3086;
	fma.rn.f32 	%f3088, %f518, %f1973, %f3087;
	fma.rn.f32 	%f3089, %f522, %f316, %f3088;
	fma.rn.f32 	%f3090, %f525, %f1976, %f3089;
	fma.rn.f32 	%f3091, %f529, %f323, %f3090;
	fma.rn.f32 	%f3092, %f532, %f1979, %f3091;
	fma.rn.f32 	%f3093, %f536, %f330, %f3092;
	fma.rn.f32 	%f3094, %f539, %f1982, %f3093;
	fma.rn.f32 	%f3095, %f543, %f337, %f3094;
	fma.rn.f32 	%f3096, %f546, %f1985, %f3095;
	fma.rn.f32 	%f3097, %f550, %f344, %f3096;
	fma.rn.f32 	%f3098, %f553, %f1988, %f3097;
	fma.rn.f32 	%f3099, %f557, %f351, %f3098;
	fma.rn.f32 	%f3100, %f560, %f1991, %f3099;
	fma.rn.f32 	%f3101, %f564, %f358, %f3100;
	fma.rn.f32 	%f3102, %f567, %f1994, %f3101;
	fma.rn.f32 	%f3103, %f571, %f365, %f3102;
	fma.rn.f32 	%f3104, %f574, %f1997, %f3103;
	fma.rn.f32 	%f3105, %f578, %f372, %f3104;
	fma.rn.f32 	%f3106, %f581, %f2000, %f3105;
	fma.rn.f32 	%f3107, %f585, %f379, %f3106;
	fma.rn.f32 	%f3108, %f588, %f2003, %f3107;
	fma.rn.f32 	%f3109, %f592, %f386, %f3108;
	fma.rn.f32 	%f3110, %f595, %f2006, %f3109;
	fma.rn.f32 	%f3111, %f599, %f393, %f3110;
	fma.rn.f32 	%f3112, %f602, %f2009, %f3111;
	fma.rn.f32 	%f3113, %f606, %f400, %f3112;
	fma.rn.f32 	%f3114, %f609, %f2012, %f3113;
	fma.rn.f32 	%f3115, %f613, %f407, %f3114;
	fma.rn.f32 	%f3116, %f616, %f2015, %f3115;
	fma.rn.f32 	%f3117, %f620, %f414, %f3116;
	fma.rn.f32 	%f3118, %f623, %f2018, %f3117;
	fma.rn.f32 	%f3119, %f627, %f421, %f3118;
	fma.rn.f32 	%f3120, %f630, %f2021, %f3119;
	fma.rn.f32 	%f3121, %f634, %f428, %f3120;
	fma.rn.f32 	%f3122, %f637, %f2024, %f3121;
	fma.rn.f32 	%f3123, %f641, %f435, %f3122;
	fma.rn.f32 	%f3124, %f644, %f2027, %f3123;
	fma.rn.f32 	%f3125, %f648, %f442, %f3124;
	fma.rn.f32 	%f3126, %f651, %f2030, %f3125;
	fma.rn.f32 	%f3127, %f655, %f449, %f3126;
	fma.rn.f32 	%f3128, %f658, %f2033, %f3127;
	fma.rn.f32 	%f3129, %f662, %f456, %f3128;
	fma.rn.f32 	%f3130, %f665, %f2036, %f3129;
	fma.rn.f32 	%f3131, %f669, %f463, %f3130;
	fma.rn.f32 	%f3132, %f672, %f2039, %f3131;
	fma.rn.f32 	%f3133, %f676, %f470, %f3132;
	fma.rn.f32 	%f3134, %f679, %f2042, %f3133;
	fma.rn.f32 	%f3135, %f683, %f477, %f3134;
	fma.rn.f32 	%f3136, %f686, %f2045, %f3135;
	fma.rn.f32 	%f3137, %f690, %f484, %f3136;
	fma.rn.f32 	%f3138, %f693, %f2048, %f3137;
	fma.rn.f32 	%f3139, %f697, %f491, %f3138;
	fma.rn.f32 	%f3140, %f700, %f2051, %f3139;
	fma.rn.f32 	%f3141, %f704, %f498, %f3140;
	fma.rn.f32 	%f3142, %f707, %f2054, %f3141;
	fma.rn.f32 	%f3143, %f711, %f505, %f3142;
	fma.rn.f32 	%f3144, %f714, %f2057, %f3143;
	fma.rn.f32 	%f3145, %f718, %f512, %f3144;
	fma.rn.f32 	%f3146, %f721, %f2060, %f3145;
	fma.rn.f32 	%f3147, %f725, %f519, %f3146;
	fma.rn.f32 	%f3148, %f728, %f2063, %f3147;
	fma.rn.f32 	%f3149, %f732, %f526, %f3148;
	fma.rn.f32 	%f3150, %f735, %f2066, %f3149;
	fma.rn.f32 	%f3151, %f739, %f533, %f3150;
	fma.rn.f32 	%f3152, %f742, %f2069, %f3151;
	fma.rn.f32 	%f3153, %f746, %f540, %f3152;
	fma.rn.f32 	%f3154, %f749, %f2072, %f3153;
	fma.rn.f32 	%f3155, %f753, %f547, %f3154;
	fma.rn.f32 	%f3156, %f756, %f2075, %f3155;
	fma.rn.f32 	%f3157, %f760, %f554, %f3156;
	fma.rn.f32 	%f3158, %f763, %f2078, %f3157;
	fma.rn.f32 	%f3159, %f767, %f561, %f3158;
	fma.rn.f32 	%f3160, %f770, %f2081, %f3159;
	fma.rn.f32 	%f3161, %f774, %f568, %f3160;
	fma.rn.f32 	%f3162, %f777, %f2084, %f3161;
	fma.rn.f32 	%f3163, %f781, %f575, %f3162;
	fma.rn.f32 	%f3164, %f784, %f2087, %f3163;
	fma.rn.f32 	%f3165, %f788, %f582, %f3164;
	fma.rn.f32 	%f3166, %f791, %f2090, %f3165;
	fma.rn.f32 	%f3167, %f795, %f589, %f3166;
	fma.rn.f32 	%f3168, %f798, %f2093, %f3167;
	fma.rn.f32 	%f3169, %f802, %f596, %f3168;
	fma.rn.f32 	%f3170, %f805, %f2096, %f3169;
	fma.rn.f32 	%f3171, %f809, %f603, %f3170;
	fma.rn.f32 	%f3172, %f812, %f2099, %f3171;
	fma.rn.f32 	%f3173, %f816, %f610, %f3172;
	fma.rn.f32 	%f3174, %f819, %f2102, %f3173;
	fma.rn.f32 	%f3175, %f823, %f617, %f3174;
	fma.rn.f32 	%f3176, %f826, %f2105, %f3175;
	fma.rn.f32 	%f3177, %f830, %f624, %f3176;
	fma.rn.f32 	%f3178, %f833, %f2108, %f3177;
	fma.rn.f32 	%f3179, %f837, %f631, %f3178;
	fma.rn.f32 	%f3180, %f1611, %f2111, %f3179;
	fma.rn.f32 	%f3181, %f1613, %f638, %f3180;
	fma.rn.f32 	%f3182, %f1615, %f2114, %f3181;
	fma.rn.f32 	%f3183, %f1617, %f645, %f3182;
	fma.rn.f32 	%f3184, %f1619, %f2117, %f3183;
	fma.rn.f32 	%f3185, %f1621, %f652, %f3184;
	fma.rn.f32 	%f3186, %f1623, %f2120, %f3185;
	fma.rn.f32 	%f3187, %f1625, %f659, %f3186;
	fma.rn.f32 	%f3188, %f1627, %f2123, %f3187;
	fma.rn.f32 	%f3189, %f1629, %f666, %f3188;
	fma.rn.f32 	%f3190, %f1631, %f2126, %f3189;
	fma.rn.f32 	%f3191, %f1633, %f673, %f3190;
	fma.rn.f32 	%f3192, %f1635, %f2129, %f3191;
	fma.rn.f32 	%f3193, %f1637, %f680, %f3192;
	fma.rn.f32 	%f3194, %f1639, %f2595, %f3193;
	fma.rn.f32 	%f3195, %f2163, %f687, %f3194;
	fma.rn.f32 	%f3196, %f2165, %f2598, %f3195;
	fma.rn.f32 	%f3197, %f2167, %f694, %f3196;
	fma.rn.f32 	%f3198, %f2169, %f2601, %f3197;
	fma.rn.f32 	%f3199, %f2171, %f701, %f3198;
	fma.rn.f32 	%f3200, %f2173, %f2604, %f3199;
	fma.rn.f32 	%f3201, %f2175, %f708, %f3200;
	fma.rn.f32 	%f3202, %f2177, %f2607, %f3201;
	fma.rn.f32 	%f3203, %f2179, %f715, %f3202;
	fma.rn.f32 	%f3204, %f2181, %f2610, %f3203;
	fma.rn.f32 	%f3205, %f2183, %f722, %f3204;
	fma.rn.f32 	%f3206, %f2185, %f2613, %f3205;
	fma.rn.f32 	%f3207, %f2187, %f729, %f3206;
	fma.rn.f32 	%f3208, %f2189, %f2616, %f3207;
	fma.rn.f32 	%f3209, %f2191, %f736, %f3208;
	fma.rn.f32 	%f3210, %f2642, %f2619, %f3209;
	fma.rn.f32 	%f3211, %f2644, %f743, %f3210;
	fma.rn.f32 	%f3212, %f2647, %f2622, %f3211;
	fma.rn.f32 	%f3213, %f2649, %f750, %f3212;
	fma.rn.f32 	%f3214, %f2652, %f2625, %f3213;
	fma.rn.f32 	%f3215, %f2654, %f757, %f3214;
	fma.rn.f32 	%f3216, %f2657, %f2628, %f3215;
	fma.rn.f32 	%f3217, %f2659, %f764, %f3216;
	fma.rn.f32 	%f3218, %f2662, %f2631, %f3217;
	fma.rn.f32 	%f3219, %f2664, %f771, %f3218;
	fma.rn.f32 	%f3220, %f2667, %f2634, %f3219;
	fma.rn.f32 	%f3221, %f2669, %f778, %f3220;
	fma.rn.f32 	%f3222, %f2672, %f2637, %f3221;
	fma.rn.f32 	%f3223, %f2674, %f785, %f3222;
	fma.rn.f32 	%f3224, %f2677, %f2640, %f3223;
	ld.shared.f32 	%f3225, [%r70+3456];
	fma.rn.f32 	%f3226, %f3225, %f792, %f3224;
	ld.shared.f32 	%f3227, [%r70+3460];
	fma.rn.f32 	%f3228, %f3227, %f2645, %f3226;
	ld.shared.f32 	%f3229, [%r70+3464];
	fma.rn.f32 	%f3230, %f3229, %f799, %f3228;
	ld.shared.f32 	%f3231, [%r70+3468];
	fma.rn.f32 	%f3232, %f3231, %f2650, %f3230;
	ld.shared.f32 	%f3233, [%r70+3472];
	fma.rn.f32 	%f3234, %f3233, %f806, %f3232;
	ld.shared.f32 	%f3235, [%r70+3476];
	fma.rn.f32 	%f3236, %f3235, %f2655, %f3234;
	ld.shared.f32 	%f3237, [%r70+3480];
	fma.rn.f32 	%f3238, %f3237, %f813, %f3236;
	ld.shared.f32 	%f3239, [%r70+3484];
	fma.rn.f32 	%f3240, %f3239, %f2660, %f3238;
	ld.shared.f32 	%f3241, [%r70+3488];
	fma.rn.f32 	%f3242, %f3241, %f820, %f3240;
	ld.shared.f32 	%f3243, [%r70+3492];
	fma.rn.f32 	%f3244, %f3243, %f2665, %f3242;
	ld.shared.f32 	%f3245, [%r70+3496];
	fma.rn.f32 	%f3246, %f3245, %f827, %f3244;
	ld.shared.f32 	%f3247, [%r70+3500];
	fma.rn.f32 	%f3248, %f3247, %f2670, %f3246;
	ld.shared.f32 	%f3249, [%r70+3504];
	fma.rn.f32 	%f3250, %f3249, %f834, %f3248;
	ld.shared.f32 	%f3251, [%r70+3508];
	fma.rn.f32 	%f3252, %f3251, %f2675, %f3250;
	ld.shared.f32 	%f3253, [%r70+3512];
	fma.rn.f32 	%f3489, %f3253, %f839, %f3252;
	fma.rn.f32 	%f3254, %f263, %f2678, %f3488;
	fma.rn.f32 	%f3255, %f266, %f844, %f3254;
	fma.rn.f32 	%f3256, %f270, %f2681, %f3255;
	fma.rn.f32 	%f3257, %f273, %f849, %f3256;
	fma.rn.f32 	%f3258, %f277, %f2684, %f3257;
	fma.rn.f32 	%f3259, %f280, %f854, %f3258;
	fma.rn.f32 	%f3260, %f284, %f2687, %f3259;
	fma.rn.f32 	%f3261, %f287, %f859, %f3260;
	fma.rn.f32 	%f3262, %f291, %f2690, %f3261;
	fma.rn.f32 	%f3263, %f294, %f864, %f3262;
	fma.rn.f32 	%f3264, %f298, %f2693, %f3263;
	fma.rn.f32 	%f3265, %f301, %f869, %f3264;
	fma.rn.f32 	%f3266, %f305, %f2696, %f3265;
	fma.rn.f32 	%f3267, %f308, %f874, %f3266;
	fma.rn.f32 	%f3268, %f312, %f2699, %f3267;
	fma.rn.f32 	%f3269, %f315, %f879, %f3268;
	fma.rn.f32 	%f3270, %f319, %f2702, %f3269;
	fma.rn.f32 	%f3271, %f322, %f884, %f3270;
	fma.rn.f32 	%f3272, %f326, %f2705, %f3271;
	fma.rn.f32 	%f3273, %f329, %f889, %f3272;
	fma.rn.f32 	%f3274, %f333, %f2708, %f3273;
	fma.rn.f32 	%f3275, %f336, %f894, %f3274;
	fma.rn.f32 	%f3276, %f340, %f2711, %f3275;
	fma.rn.f32 	%f3277, %f343, %f899, %f3276;
	fma.rn.f32 	%f3278, %f347, %f2714, %f3277;
	fma.rn.f32 	%f3279, %f350, %f904, %f3278;
	fma.rn.f32 	%f3280, %f354, %f2717, %f3279;
	fma.rn.f32 	%f3281, %f357, %f909, %f3280;
	fma.rn.f32 	%f3282, %f361, %f2720, %f3281;
	fma.rn.f32 	%f3283, %f364, %f914, %f3282;
	fma.rn.f32 	%f3284, %f368, %f2723, %f3283;
	fma.rn.f32 	%f3285, %f371, %f919, %f3284;
	fma.rn.f32 	%f3286, %f375, %f2726, %f3285;
	fma.rn.f32 	%f3287, %f378, %f924, %f3286;
	fma.rn.f32 	%f3288, %f382, %f2729, %f3287;
	fma.rn.f32 	%f3289, %f385, %f929, %f3288;
	fma.rn.f32 	%f3290, %f389, %f2732, %f3289;
	fma.rn.f32 	%f3291, %f392, %f934, %f3290;
	fma.rn.f32 	%f3292, %f396, %f2735, %f3291;
	fma.rn.f32 	%f3293, %f399, %f939, %f3292;
	fma.rn.f32 	%f3294, %f403, %f2738, %f3293;
	fma.rn.f32 	%f3295, %f406, %f944, %f3294;
	fma.rn.f32 	%f3296, %f410, %f2741, %f3295;
	fma.rn.f32 	%f3297, %f413, %f949, %f3296;
	fma.rn.f32 	%f3298, %f417, %f2744, %f3297;
	fma.rn.f32 	%f3299, %f420, %f954, %f3298;
	fma.rn.f32 	%f3300, %f424, %f2747, %f3299;
	fma.rn.f32 	%f3301, %f427, %f959, %f3300;
	fma.rn.f32 	%f3302, %f431, %f2750, %f3301;
	fma.rn.f32 	%f3303, %f434, %f964, %f3302;
	fma.rn.f32 	%f3304, %f438, %f2753, %f3303;
	fma.rn.f32 	%f3305, %f441, %f969, %f3304;
	fma.rn.f32 	%f3306, %f445, %f2756, %f3305;
	fma.rn.f32 	%f3307, %f448, %f974, %f3306;
	fma.rn.f32 	%f3308, %f452, %f2759, %f3307;
	fma.rn.f32 	%f3309, %f455, %f979, %f3308;
	fma.rn.f32 	%f3310, %f459, %f2762, %f3309;
	fma.rn.f32 	%f3311, %f462, %f984, %f3310;
	fma.rn.f32 	%f3312, %f466, %f2765, %f3311;
	fma.rn.f32 	%f3313, %f469, %f989, %f3312;
	fma.rn.f32 	%f3314, %f473, %f2768, %f3313;
	fma.rn.f32 	%f3315, %f476, %f994, %f3314;
	fma.rn.f32 	%f3316, %f480, %f2771, %f3315;
	fma.rn.f32 	%f3317, %f483, %f999, %f3316;
	fma.rn.f32 	%f3318, %f487, %f2774, %f3317;
	fma.rn.f32 	%f3319, %f490, %f1004, %f3318;
	fma.rn.f32 	%f3320, %f494, %f2777, %f3319;
	fma.rn.f32 	%f3321, %f497, %f1009, %f3320;
	fma.rn.f32 	%f3322, %f501, %f2780, %f3321;
	fma.rn.f32 	%f3323, %f504, %f1014, %f3322;
	fma.rn.f32 	%f3324, %f508, %f2783, %f3323;
	fma.rn.f32 	%f3325, %f511, %f1019, %f3324;
	fma.rn.f32 	%f3326, %f515, %f2786, %f3325;
	fma.rn.f32 	%f3327, %f518, %f1024, %f3326;
	fma.rn.f32 	%f3328, %f522, %f2789, %f3327;
	fma.rn.f32 	%f3329, %f525, %f1029, %f3328;
	fma.rn.f32 	%f3330, %f529, %f2792, %f3329;
	fma.rn.f32 	%f3331, %f532, %f1034, %f3330;
	fma.rn.f32 	%f3332, %f536, %f2795, %f3331;
	fma.rn.f32 	%f3333, %f539, %f1039, %f3332;
	fma.rn.f32 	%f3334, %f543, %f2798, %f3333;
	fma.rn.f32 	%f3335, %f546, %f1044, %f3334;
	fma.rn.f32 	%f3336, %f550, %f2801, %f3335;
	fma.rn.f32 	%f3337, %f553, %f1049, %f3336;
	fma.rn.f32 	%f3338, %f557, %f2804, %f3337;
	fma.rn.f32 	%f3339, %f560, %f1054, %f3338;
	fma.rn.f32 	%f3340, %f564, %f2807, %f3339;
	fma.rn.f32 	%f3341, %f567, %f1059, %f3340;
	fma.rn.f32 	%f3342, %f571, %f2810, %f3341;
	fma.rn.f32 	%f3343, %f574, %f1064, %f3342;
	fma.rn.f32 	%f3344, %f578, %f2813, %f3343;
	fma.rn.f32 	%f3345, %f581, %f1069, %f3344;
	fma.rn.f32 	%f3346, %f585, %f2816, %f3345;
	fma.rn.f32 	%f3347, %f588, %f1074, %f3346;
	fma.rn.f32 	%f3348, %f592, %f2819, %f3347;
	fma.rn.f32 	%f3349, %f595, %f1079, %f3348;
	fma.rn.f32 	%f3350, %f599, %f2822, %f3349;
	fma.rn.f32 	%f3351, %f602, %f1084, %f3350;
	fma.rn.f32 	%f3352, %f606, %f2825, %f3351;
	fma.rn.f32 	%f3353, %f609, %f1089, %f3352;
	fma.rn.f32 	%f3354, %f613, %f2828, %f3353;
	fma.rn.f32 	%f3355, %f616, %f1094, %f3354;
	fma.rn.f32 	%f3356, %f620, %f2831, %f3355;
	fma.rn.f32 	%f3357, %f623, %f1099, %f3356;
	fma.rn.f32 	%f3358, %f627, %f2834, %f3357;
	fma.rn.f32 	%f3359, %f630, %f1104, %f3358;
	fma.rn.f32 	%f3360, %f634, %f2837, %f3359;
	fma.rn.f32 	%f3361, %f637, %f1109, %f3360;
	fma.rn.f32 	%f3362, %f641, %f2840, %f3361;
	fma.rn.f32 	%f3363, %f644, %f1114, %f3362;
	fma.rn.f32 	%f3364, %f648, %f2843, %f3363;
	fma.rn.f32 	%f3365, %f651, %f1119, %f3364;
	fma.rn.f32 	%f3366, %f655, %f2846, %f3365;
	fma.rn.f32 	%f3367, %f658, %f1124, %f3366;
	fma.rn.f32 	%f3368, %f662, %f2849, %f3367;
	fma.rn.f32 	%f3369, %f665, %f1129, %f3368;
	fma.rn.f32 	%f3370, %f669, %f2852, %f3369;
	fma.rn.f32 	%f3371, %f672, %f1134, %f3370;
	fma.rn.f32 	%f3372, %f676, %f2855, %f3371;
	fma.rn.f32 	%f3373, %f679, %f1139, %f3372;
	fma.rn.f32 	%f3374, %f683, %f2858, %f3373;
	fma.rn.f32 	%f3375, %f686, %f1144, %f3374;
	fma.rn.f32 	%f3376, %f690, %f2861, %f3375;
	fma.rn.f32 	%f3377, %f693, %f1149, %f3376;
	fma.rn.f32 	%f3378, %f697, %f2864, %f3377;
	fma.rn.f32 	%f3379, %f700, %f1154, %f3378;
	fma.rn.f32 	%f3380, %f704, %f2867, %f3379;
	fma.rn.f32 	%f3381, %f707, %f1159, %f3380;
	fma.rn.f32 	%f3382, %f711, %f2870, %f3381;
	fma.rn.f32 	%f3383, %f714, %f1164, %f3382;
	fma.rn.f32 	%f3384, %f718, %f2873, %f3383;
	fma.rn.f32 	%f3385, %f721, %f1169, %f3384;
	fma.rn.f32 	%f3386, %f725, %f2876, %f3385;
	fma.rn.f32 	%f3387, %f728, %f1174, %f3386;
	fma.rn.f32 	%f3388, %f732, %f2879, %f3387;
	fma.rn.f32 	%f3389, %f735, %f1179, %f3388;
	fma.rn.f32 	%f3390, %f739, %f2882, %f3389;
	fma.rn.f32 	%f3391, %f742, %f1184, %f3390;
	fma.rn.f32 	%f3392, %f746, %f2885, %f3391;
	fma.rn.f32 	%f3393, %f749, %f1189, %f3392;
	fma.rn.f32 	%f3394, %f753, %f2888, %f3393;
	fma.rn.f32 	%f3395, %f756, %f1194, %f3394;
	fma.rn.f32 	%f3396, %f760, %f2891, %f3395;
	fma.rn.f32 	%f3397, %f763, %f1199, %f3396;
	fma.rn.f32 	%f3398, %f767, %f2894, %f3397;
	fma.rn.f32 	%f3399, %f770, %f1204, %f3398;
	fma.rn.f32 	%f3400, %f774, %f2897, %f3399;
	fma.rn.f32 	%f3401, %f777, %f1209, %f3400;
	fma.rn.f32 	%f3402, %f781, %f2900, %f3401;
	fma.rn.f32 	%f3403, %f784, %f1214, %f3402;
	fma.rn.f32 	%f3404, %f788, %f2903, %f3403;
	fma.rn.f32 	%f3405, %f791, %f1219, %f3404;
	fma.rn.f32 	%f3406, %f795, %f2906, %f3405;
	fma.rn.f32 	%f3407, %f798, %f1224, %f3406;
	fma.rn.f32 	%f3408, %f802, %f2909, %f3407;
	fma.rn.f32 	%f3409, %f805, %f1229, %f3408;
	fma.rn.f32 	%f3410, %f809, %f2912, %f3409;
	fma.rn.f32 	%f3411, %f812, %f1234, %f3410;
	fma.rn.f32 	%f3412, %f816, %f2915, %f3411;
	fma.rn.f32 	%f3413, %f819, %f1239, %f3412;
	fma.rn.f32 	%f3414, %f823, %f2918, %f3413;
	fma.rn.f32 	%f3415, %f826, %f1244, %f3414;
	fma.rn.f32 	%f3416, %f830, %f2921, %f3415;
	fma.rn.f32 	%f3417, %f833, %f1249, %f3416;
	fma.rn.f32 	%f3418, %f837, %f2924, %f3417;
	fma.rn.f32 	%f3419, %f1611, %f1254, %f3418;
	fma.rn.f32 	%f3420, %f1613, %f2927, %f3419;
	fma.rn.f32 	%f3421, %f1615, %f1259, %f3420;
	fma.rn.f32 	%f3422, %f1617, %f2930, %f3421;
	fma.rn.f32 	%f3423, %f1619, %f1264, %f3422;
	fma.rn.f32 	%f3424, %f1621, %f2933, %f3423;
	fma.rn.f32 	%f3425, %f1623, %f1269, %f3424;
	fma.rn.f32 	%f3426, %f1625, %f2936, %f3425;
	fma.rn.f32 	%f3427, %f1627, %f1274, %f3426;
	fma.rn.f32 	%f3428, %f1629, %f2939, %f3427;
	fma.rn.f32 	%f3429, %f1631, %f1279, %f3428;
	fma.rn.f32 	%f3430, %f1633, %f2942, %f3429;
	fma.rn.f32 	%f3431, %f1635, %f1284, %f3430;
	fma.rn.f32 	%f3432, %f1637, %f2945, %f3431;
	fma.rn.f32 	%f3433, %f1639, %f1289, %f3432;
	fma.rn.f32 	%f3434, %f2163, %f2948, %f3433;
	fma.rn.f32 	%f3435, %f2165, %f1294, %f3434;
	fma.rn.f32 	%f3436, %f2167, %f2951, %f3435;
	fma.rn.f32 	%f3437, %f2169, %f1299, %f3436;
	fma.rn.f32 	%f3438, %f2171, %f2954, %f3437;
	fma.rn.f32 	%f3439, %f2173, %f1304, %f3438;
	fma.rn.f32 	%f3440, %f2175, %f2957, %f3439;
	fma.rn.f32 	%f3441, %f2177, %f1309, %f3440;
	fma.rn.f32 	%f3442, %f2179, %f2960, %f3441;
	fma.rn.f32 	%f3443, %f2181, %f1314, %f3442;
	fma.rn.f32 	%f3444, %f2183, %f2963, %f3443;
	fma.rn.f32 	%f3445, %f2185, %f1319, %f3444;
	fma.rn.f32 	%f3446, %f2187, %f2966, %f3445;
	fma.rn.f32 	%f3447, %f2189, %f1324, %f3446;
	fma.rn.f32 	%f3448, %f2191, %f2969, %f3447;
	fma.rn.f32 	%f3449, %f2642, %f1329, %f3448;
	fma.rn.f32 	%f3450, %f2644, %f2972, %f3449;
	fma.rn.f32 	%f3451, %f2647, %f1334, %f3450;
	fma.rn.f32 	%f3452, %f2649, %f2975, %f3451;
	fma.rn.f32 	%f3453, %f2652, %f1339, %f3452;
	fma.rn.f32 	%f3454, %f2654, %f2978, %f3453;
	fma.rn.f32 	%f3455, %f2657, %f1344, %f3454;
	fma.rn.f32 	%f3456, %f2659, %f2981, %f3455;
	fma.rn.f32 	%f3457, %f2662, %f1349, %f3456;
	fma.rn.f32 	%f3458, %f2664, %f2984, %f3457;
	fma.rn.f32 	%f3459, %f2667, %f1354, %f3458;
	fma.rn.f32 	%f3460, %f2669, %f2987, %f3459;
	fma.rn.f32 	%f3461, %f2672, %f1359, %f3460;
	fma.rn.f32 	%f3462, %f2674, %f2990, %f3461;
	fma.rn.f32 	%f3463, %f2677, %f1364, %f3462;
	fma.rn.f32 	%f3464, %f3225, %f2993, %f3463;
	fma.rn.f32 	%f3465, %f3227, %f1369, %f3464;
	fma.rn.f32 	%f3466, %f3229, %f2996, %f3465;
	fma.rn.f32 	%f3467, %f3231, %f1374, %f3466;
	fma.rn.f32 	%f3468, %f3233, %f2999, %f3467;
	fma.rn.f32 	%f3469, %f3235, %f1379, %f3468;
	fma.rn.f32 	%f3470, %f3237, %f3002, %f3469;
	fma.rn.f32 	%f3471, %f3239, %f1384, %f3470;
	fma.rn.f32 	%f3472, %f3241, %f3005, %f3471;
	fma.rn.f32 	%f3473, %f3243, %f1389, %f3472;
	fma.rn.f32 	%f3474, %f3245, %f3008, %f3473;
	fma.rn.f32 	%f3475, %f3247, %f1394, %f3474;
	fma.rn.f32 	%f3476, %f3249, %f3011, %f3475;
	fma.rn.f32 	%f3477, %f3251, %f1399, %f3476;
	fma.rn.f32 	%f3488, %f3253, %f3014, %f3477;
	bar.sync 	0;
	add.s32 	%r741, %r741, %r686;
	add.s32 	%r740, %r740, 1;
	setp.ne.s32 	%p2, %r740, 0;
	mul.lo.s32 	%r651, %r685, %r683;
	add.s32 	%r739, %r739, %r651;
	add.s32 	%r738, %r738, %r651;
	add.s32 	%r737, %r737, %r651;
	@%p2 bra 	$L__BB13_2;
$L__BB13_3:
	ld.param.u32 	%r707, [_Z33convolution_shared_with_reductionIf6float4Li7ELi32ELi2ELi2ELi2ELi5EEvPT_S2_S2_iiiiiiiii_param_10];
	ld.param.u32 	%r697, [_Z33convolution_shared_with_reductionIf6float4Li7ELi32ELi2ELi2ELi2ELi5EEvPT_S2_S2_iiiiiiiii_param_9];
	ld.param.u32 	%r687, [_Z33convolution_shared_with_reductionIf6float4Li7ELi32ELi2ELi2ELi2ELi5EEvPT_S2_S2_iiiiiiiii_param_8];
	ld.param.u64 	%rd230, [_Z33convolution_shared_with_reductionIf6float4Li7ELi32ELi2ELi2ELi2ELi5EEvPT_S2_S2_iiiiiiiii_param_2];
	cvta.to.global.u64 	%rd1, %rd230;
	mov.u32 	%r652, %tid.y;
	mul.lo.s32 	%r653, %r652, 5;
	mov.u32 	%r654, %ctaid.y;
	mad.lo.s32 	%r655, %r654, 10, %r653;
	mov.u32 	%r656, %ctaid.z;
	shl.b32 	%r657, %r656, 2;
	mov.u32 	%r658, %tid.z;
	shl.b32 	%r659, %r658, 1;
	add.s32 	%r23, %r657, %r659;
	mov.u32 	%r660, %tid.x;
	mov.u32 	%r661, %ctaid.x;
	shl.b32 	%r662, %r661, 5;
	add.s32 	%r24, %r662, %r660;
	setp.ge.u32 	%p3, %r24, %r697;
	setp.ge.s32 	%p4, %r655, %r707;
	setp.ge.s32 	%p5, %r23, %r687;
	or.pred  	%p6, %p5, %p4;
	or.pred  	%p7, %p3, %p6;
	@%p7 bra 	$L__BB13_5;
	ld.param.u32 	%r727, [_Z33convolution_shared_with_reductionIf6float4Li7ELi32ELi2ELi2ELi2ELi5EEvPT_S2_S2_iiiiiiiii_param_11];
	ld.param.u32 	%r708, [_Z33convolution_shared_with_reductionIf6float4Li7ELi32ELi2ELi2ELi2ELi5EEvPT_S2_S2_iiiiiiiii_param_10];
	mad.lo.s32 	%r663, %r23, %r708, %r655;
	mad.lo.s32 	%r664, %r663, %r727, %r24;
	mul.wide.s32 	%rd208, %r664, 4;
	add.s64 	%rd209, %rd1, %rd208;
	st.global.f32 	[%rd209], %f3497;
$L__BB13_5:
	ld.param.u32 	%r709, [_Z33convolution_shared_with_reductionIf6float4Li7ELi32ELi2ELi2ELi2ELi5EEvPT_S2_S2_iiiiiiiii_param_10];
	ld.param.u32 	%r698, [_Z33convolution_shared_with_reductionIf6float4Li7ELi32ELi2ELi2ELi2ELi5EEvPT_S2_S2_iiiiiiiii_param_9];
	ld.param.u32 	%r688, [_Z33convolution_shared_with_reductionIf6float4Li7ELi32ELi2ELi2ELi2ELi5EEvPT_S2_S2_iiiiiiiii_param_8];
	setp.ge.s32 	%p8, %r655, %r709;
	setp.ge.u32 	%p9, %r24, %r698;
	add.s32 	%r25, %r23, 1;
	setp.ge.s32 	%p10, %r25, %r688;
	or.pred  	%p11, %p10, %p8;
	or.pred  	%p12, %p9, %p11;
	@%p12 bra 	$L__BB13_7;
	ld.param.u32 	%r728, [_Z33convolution_shared_with_reductionIf6float4Li7ELi32ELi2ELi2ELi2ELi5EEvPT_S2_S2_iiiiiiiii_param_11];
	ld.param.u32 	%r710, [_Z33convolution_shared_with_reductionIf6float4Li7ELi32ELi2ELi2ELi2ELi5EEvPT_S2_S2_iiiiiiiii_param_10];
	mad.lo.s32 	%r665, %r25, %r710, %r655;
	mad.lo.s32 	%r666, %r665, %r728, %r24;
	mul.wide.s32 	%rd210, %r666, 4;
	add.s64 	%rd211, %rd1, %rd210;
	st.global.f32 	[%rd211], %f3496;
$L__BB13_7:
	ld.param.u32 	%r711, [_Z33convolution_shared_with_reductionIf6float4Li7ELi32ELi2ELi2ELi2ELi5EEvPT_S2_S2_iiiiiiiii_param_10];
	ld.param.u32 	%r699, [_Z33convolution_shared_with_reductionIf6float4Li7ELi32ELi2ELi2ELi2ELi5EEvPT_S2_S2_iiiiiiiii_param_9];
	ld.param.u32 	%r689, [_Z33convolution_shared_with_reductionIf6float4Li7ELi32ELi2ELi2ELi2ELi5EEvPT_S2_S2_iiiiiiiii_param_8];
	setp.ge.s32 	%p13, %r23, %r689;
	setp.ge.u32 	%p14, %r24, %r699;
	add.s32 	%r26, %r655, 1;
	setp.ge.s32 	%p15, %r26, %r711;
	or.pred  	%p16, %p13, %p15;
	or.pred  	%p17, %p14, %p16;
	@%p17 bra 	$L__BB13_9;
	ld.param.u32 	%r729, [_Z33convolution_shared_with_reductionIf6float4Li7ELi32ELi2ELi2ELi2ELi5EEvPT_S2_S2_iiiiiiiii_param_11];
	ld.param.u32 	%r712, [_Z33convolution_shared_with_reductionIf6float4Li7ELi32ELi2ELi2ELi2ELi5EEvPT_S2_S2_iiiiiiiii_param_10];
	mad.lo.s32 	%r667, %r23, %r712, %r26;
	mad.lo.s32 	%r668, %r667, %r729, %r24;
	mul.wide.s32 	%rd212, %r668, 4;
	add.s64 	%rd213, %rd1, %rd212;
	st.global.f32 	[%rd213], %f3495;
$L__BB13_9:
	ld.param.u32 	%r713, [_Z33convolution_shared_with_reductionIf6float4Li7ELi32ELi2ELi2ELi2ELi5EEvPT_S2_S2_iiiiiiiii_param_10];
	ld.param.u32 	%r700, [_Z33convolution_shared_with_reductionIf6float4Li7ELi32ELi2ELi2ELi2ELi5EEvPT_S2_S2_iiiiiiiii_param_9];
	ld.param.u32 	%r690, [_Z33convolution_shared_with_reductionIf6float4Li7ELi32ELi2ELi2ELi2ELi5EEvPT_S2_S2_iiiiiiiii_param_8];
	setp.ge.s32 	%p18, %r26, %r713;
	setp.ge.s32 	%p19, %r25, %r690;
	setp.ge.u32 	%p20, %r24, %r700;
	or.pred  	%p21, %p19, %p18;
	or.pred  	%p22, %p20, %p21;
	@%p22 bra 	$L__BB13_11;
	ld.param.u32 	%r730, [_Z33convolution_shared_with_reductionIf6float4Li7ELi32ELi2ELi2ELi2ELi5EEvPT_S2_S2_iiiiiiiii_param_11];
	ld.param.u32 	%r714, [_Z33convolution_shared_with_reductionIf6float4Li7ELi32ELi2ELi2ELi2ELi5EEvPT_S2_S2_iiiiiiiii_param_10];
	mad.lo.s32 	%r669, %r25, %r714, %r26;
	mad.lo.s32 	%r670, %r669, %r730, %r24;
	mul.wide.s32 	%rd214, %r670, 4;
	add.s64 	%rd215, %rd1, %rd214;
	st.global.f32 	[%rd215], %f3494;
$L__BB13_11:
	ld.param.u32 	%r715, [_Z33convolution_shared_with_reductionIf6float4Li7ELi32ELi2ELi2ELi2ELi5EEvPT_S2_S2_iiiiiiiii_param_10];
	ld.param.u32 	%r701, [_Z33convolution_shared_with_reductionIf6float4Li7ELi32ELi2ELi2ELi2ELi5EEvPT_S2_S2_iiiiiiiii_param_9];
	ld.param.u32 	%r691, [_Z33convolution_shared_with_reductionIf6float4Li7ELi32ELi2ELi2ELi2ELi5EEvPT_S2_S2_iiiiiiiii_param_8];
	setp.ge.s32 	%p23, %r23, %r691;
	setp.ge.u32 	%p24, %r24, %r701;
	add.s32 	%r27, %r655, 2;
	setp.ge.s32 	%p25, %r27, %r715;
	or.pred  	%p26, %p23, %p25;
	or.pred  	%p27, %p24, %p26;
	@%p27 bra 	$L__BB13_13;
	ld.param.u32 	%r731, [_Z33convolution_shared_with_reductionIf6float4Li7ELi32ELi2ELi2ELi2ELi5EEvPT_S2_S2_iiiiiiiii_param_11];
	ld.param.u32 	%r716, [_Z33convolution_shared_with_reductionIf6float4Li7ELi32ELi2ELi2ELi2ELi5EEvPT_S2_S2_iiiiiiiii_param_10];
	mad.lo.s32 	%r671, %r23, %r716, %r27;
	mad.lo.s32 	%r672, %r671, %r731, %r24;
	mul.wide.s32 	%rd216, %r672, 4;
	add.s64 	%rd217, %rd1, %rd216;
	st.global.f32 	[%rd217], %f3493;
$L__BB13_13:
	ld.param.u32 	%r717, [_Z33convolution_shared_with_reductionIf6float4Li7ELi32ELi2ELi2ELi2ELi5EEvPT_S2_S2_iiiiiiiii_param_10];
	ld.param.u32 	%r702, [_Z33convolution_shared_with_reductionIf6float4Li7ELi32ELi2ELi2ELi2ELi5EEvPT_S2_S2_iiiiiiiii_param_9];
	ld.param.u32 	%r692, [_Z33convolution_shared_with_reductionIf6float4Li7ELi32ELi2ELi2ELi2ELi5EEvPT_S2_S2_iiiiiiiii_param_8];
	setp.ge.s32 	%p28, %r27, %r717;
	setp.ge.s32 	%p29, %r25, %r692;
	setp.ge.u32 	%p30, %r24, %r702;
	or.pred  	%p31, %p29, %p28;
	or.pred  	%p32, %p30, %p31;
	@%p32 bra 	$L__BB13_15;
	ld.param.u32 	%r732, [_Z33convolution_shared_with_reductionIf6float4Li7ELi32ELi2ELi2ELi2ELi5EEvPT_S2_S2_iiiiiiiii_param_11];
	ld.param.u32 	%r718, [_Z33convolution_shared_with_reductionIf6float4Li7ELi32ELi2ELi2ELi2ELi5EEvPT_S2_S2_iiiiiiiii_param_10];
	mad.lo.s32 	%r673, %r25, %r718, %r27;
	mad.lo.s32 	%r674, %r673, %r732, %r24;
	mul.wide.s32 	%rd218, %r674, 4;
	add.s64 	%rd219, %rd1, %rd218;
	st.global.f32 	[%rd219], %f3492;
$L__BB13_15:
	ld.param.u32 	%r719, [_Z33convolution_shared_with_reductionIf6float4Li7ELi32ELi2ELi2ELi2ELi5EEvPT_S2_S2_iiiiiiiii_param_10];
	ld.param.u32 	%r703, [_Z33convolution_shared_with_reductionIf6float4Li7ELi32ELi2ELi2ELi2ELi5EEvPT_S2_S2_iiiiiiiii_param_9];
	ld.param.u32 	%r693, [_Z33convolution_shared_with_reductionIf6float4Li7ELi32ELi2ELi2ELi2ELi5EEvPT_S2_S2_iiiiiiiii_param_8];
	setp.ge.s32 	%p33, %r23, %r693;
	setp.ge.u32 	%p34, %r24, %r703;
	add.s32 	%r28, %r655, 3;
	setp.ge.s32 	%p35, %r28, %r719;
	or.pred  	%p36, %p33, %p35;
	or.pred  	%p37, %p34, %p36;
	@%p37 bra 	$L__BB13_17;
	ld.param.u32 	%r733, [_Z33convolution_shared_with_reductionIf6float4Li7ELi32ELi2ELi2ELi2ELi5EEvPT_S2_S2_iiiiiiiii_param_11];
	ld.param.u32 	%r720, [_Z33convolution_shared_with_reductionIf6float4Li7ELi32ELi2ELi2ELi2ELi5EEvPT_S2_S2_iiiiiiiii_param_10];
	mad.lo.s32 	%r675, %r23, %r720, %r28;
	mad.lo.s32 	%r676, %r675, %r733, %r24;
	mul.wide.s32 	%rd220, %r676, 4;
	add.s64 	%rd221, %rd1, %rd220;
	st.global.f32 	[%rd221], %f3491;
$L__BB13_17:
	ld.param.u32 	%r721, [_Z33convolution_shared_with_reductionIf6float4Li7ELi32ELi2ELi2ELi2ELi5EEvPT_S2_S2_iiiiiiiii_param_10];
	ld.param.u32 	%r704, [_Z33convolution_shared_with_reductionIf6float4Li7ELi32ELi2ELi2ELi2ELi5EEvPT_S2_S2_iiiiiiiii_param_9];
	ld.param.u32 	%r694, [_Z33convolution_shared_with_reductionIf6float4Li7ELi32ELi2ELi2ELi2ELi5EEvPT_S2_S2_iiiiiiiii_param_8];
	setp.ge.s32 	%p38, %r28, %r721;
	setp.ge.s32 	%p39, %r25, %r694;
	setp.ge.u32 	%p40, %r24, %r704;
	or.pred  	%p41, %p39, %p38;
	or.pred  	%p42, %p40, %p41;
	@%p42 bra 	$L__BB13_19;
	ld.param.u32 	%r734, [_Z33convolution_shared_with_reductionIf6float4Li7ELi32ELi2ELi2ELi2ELi5EEvPT_S2_S2_iiiiiiiii_param_11];
	ld.param.u32 	%r722, [_Z33convolution_shared_with_reductionIf6float4Li7ELi32ELi2ELi2ELi2ELi5EEvPT_S2_S2_iiiiiiiii_param_10];
	mad.lo.s32 	%r677, %r25, %r722, %r28;
	mad.lo.s32 	%r678, %r677, %r734, %r24;
	mul.wide.s32 	%rd222, %r678, 4;
	add.s64 	%rd223, %rd1, %rd222;
	st.global.f32 	[%rd223], %f3490;
$L__BB13_19:
	ld.param.u32 	%r723, [_Z33convolution_shared_with_reductionIf6float4Li7ELi32ELi2ELi2ELi2ELi5EEvPT_S2_S2_iiiiiiiii_param_10];
	ld.param.u32 	%r705, [_Z33convolution_shared_with_reductionIf6float4Li7ELi32ELi2ELi2ELi2ELi5EEvPT_S2_S2_iiiiiiiii_param_9];
	ld.param.u32 	%r695, [_Z33convolution_shared_with_reductionIf6float4Li7ELi32ELi2ELi2ELi2ELi5EEvPT_S2_S2_iiiiiiiii_param_8];
	setp.ge.s32 	%p43, %r23, %r695;
	setp.ge.u32 	%p44, %r24, %r705;
	add.s32 	%r29, %r655, 4;
	setp.ge.s32 	%p45, %r29, %r723;
	or.pred  	%p46, %p43, %p45;
	or.pred  	%p47, %p44, %p46;
	@%p47 bra 	$L__BB13_21;
	ld.param.u32 	%r735, [_Z33convolution_shared_with_reductionIf6float4Li7ELi32ELi2ELi2ELi2ELi5EEvPT_S2_S2_iiiiiiiii_param_11];
	ld.param.u32 	%r724, [_Z33convolution_shared_with_reductionIf6float4Li7ELi32ELi2ELi2ELi2ELi5EEvPT_S2_S2_iiiiiiiii_param_10];
	mad.lo.s32 	%r679, %r23, %r724, %r29;
	mad.lo.s32 	%r680, %r679, %r735, %r24;
	mul.wide.s32 	%rd224, %r680, 4;
	add.s64 	%rd225, %rd1, %rd224;
	st.global.f32 	[%rd225], %f3489;
$L__BB13_21:
	ld.param.u32 	%r725, [_Z33convolution_shared_with_reductionIf6float4Li7ELi32ELi2ELi2ELi2ELi5EEvPT_S2_S2_iiiiiiiii_param_10];
	ld.param.u32 	%r706, [_Z33convolution_shared_with_reductionIf6float4Li7ELi32ELi2ELi2ELi2ELi5EEvPT_S2_S2_iiiiiiiii_param_9];
	ld.param.u32 	%r696, [_Z33convolution_shared_with_reductionIf6float4Li7ELi32ELi2ELi2ELi2ELi5EEvPT_S2_S2_iiiiiiiii_param_8];
	setp.ge.s32 	%p48, %r29, %r725;
	setp.ge.s32 	%p49, %r25, %r696;
	setp.ge.u32 	%p50, %r24, %r706;
	or.pred  	%p51, %p49, %p48;
	or.pred  	%p52, %p50, %p51;
	@%p52 bra 	$L__BB13_23;
	ld.param.u32 	%r736, [_Z33convolution_shared_with_reductionIf6float4Li7ELi32ELi2ELi2ELi2ELi5EEvPT_S2_S2_iiiiiiiii_param_11];
	ld.param.u32 	%r726, [_Z33convolution_shared_with_reductionIf6float4Li7ELi32ELi2ELi2ELi2ELi5EEvPT_S2_S2_iiiiiiiii_param_10];
	mad.lo.s32 	%r681, %r25, %r726, %r29;
	mad.lo.s32 	%r682, %r681, %r736, %r24;
	mul.wide.s32 	%rd226, %r682, 4;
	add.s64 	%rd227, %rd1, %rd226;
	st.global.f32 	[%rd227], %f3488;
$L__BB13_23:
	ret;

}
	// .globl	_Z22convolution_validationIfLi7ELi32ELi2ELi2ELi2EEvPT_S1_S1_iiiiiiiii
.visible .entry _Z22convolution_validationIfLi7ELi32ELi2ELi2ELi2EEvPT_S1_S1_iiiiiiiii(
	.param .u64 .ptr .align 1 _Z22convolution_validationIfLi7ELi32ELi2ELi2ELi2EEvPT_S1_S1_iiiiiiiii_param_0,
	.param .u64 .ptr .align 1 _Z22convolution_validationIfLi7ELi32ELi2ELi2ELi2EEvPT_S1_S1_iiiiiiiii_param_1,
	.param .u64 .ptr .align 1 _Z22convolution_validationIfLi7ELi32ELi2ELi2ELi2EEvPT_S1_S1_iiiiiiiii_param_2,
	.param .u32 _Z22convolution_validationIfLi7ELi32ELi2ELi2ELi2EEvPT_S1_S1_iiiiiiiii_param_3,
	.param .u32 _Z22convolution_validationIfLi7ELi32ELi2ELi2ELi2EEvPT_S1_S1_iiiiiiiii_param_4,
	.param .u32 _Z22convolution_validationIfLi7ELi32ELi2ELi2ELi2EEvPT_S1_S1_iiiiiiiii_param_5,
	.param .u32 _Z22convolution_validationIfLi7ELi32ELi2ELi2ELi2EEvPT_S1_S1_iiiiiiiii_param_6,
	.param .u32 _Z22convolution_validationIfLi7ELi32ELi2ELi2ELi2EEvPT_S1_S1_iiiiiiiii_param_7,
	.param .u32 _Z22convolution_validationIfLi7ELi32ELi2ELi2ELi2EEvPT_S1_S1_iiiiiiiii_param_8,
	.param .u32 _Z22convolution_validationIfLi7ELi32ELi2ELi2ELi2EEvPT_S1_S1_iiiiiiiii_param_9,
	.param .u32 _Z22convolution_validationIfLi7ELi32ELi2ELi2ELi2EEvPT_S1_S1_iiiiiiiii_param_10,
	.param .u32 _Z22convolution_validationIfLi7ELi32ELi2ELi2ELi2EEvPT_S1_S1_iiiiiiiii_param_11
)
{
	.reg .pred 	%p<9>;
	.reg .b32 	%r<47>;
	.reg .b32 	%f<54>;
	.reg .b64 	%rd<14>;

	ld.param.u64 	%rd3, [_Z22convolution_validationIfLi7ELi32ELi2ELi2ELi2EEvPT_S1_S1_iiiiiiiii_param_0];
	ld.param.u64 	%rd4, [_Z22convolution_validationIfLi7ELi32ELi2ELi2ELi2EEvPT_S1_S1_iiiiiiiii_param_1];
	ld.param.u64 	%rd5, [_Z22convolution_validationIfLi7ELi32ELi2ELi2ELi2EEvPT_S1_S1_iiiiiiiii_param_2];
	ld.param.u32 	%r15, [_Z22convolution_validationIfLi7ELi32ELi2ELi2ELi2EEvPT_S1_S1_iiiiiiiii_param_3];
	ld.param.u32 	%r16, [_Z22convolution_validationIfLi7ELi32ELi2ELi2ELi2EEvPT_S1_S1_iiiiiiiii_param_4];
	ld.param.u32 	%r17, [_Z22convolution_validationIfLi7ELi32ELi2ELi2ELi2EEvPT_S1_S1_iiiiiiiii_param_5];
	ld.param.u32 	%r18, [_Z22convolution_validationIfLi7ELi32ELi2ELi2ELi2EEvPT_S1_S1_iiiiiiiii_param_6];
	ld.param.u32 	%r19, [_Z22convolution_validationIfLi7ELi32ELi2ELi2ELi2EEvPT_S1_S1_iiiiiiiii_param_7];
	ld.param.u32 	%r22, [_Z22convolution_validationIfLi7ELi32ELi2ELi2ELi2EEvPT_S1_S1_iiiiiiiii_param_8];
	ld.param.u32 	%r23, [_Z22convolution_validationIfLi7ELi32ELi2ELi2ELi2EEvPT_S1_S1_iiiiiiiii_param_9];
	ld.param.u32 	%r24, [_Z22convolution_validationIfLi7ELi32ELi2ELi2ELi2EEvPT_S1_S1_iiiiiiiii_param_10];
	ld.param.u32 	%r21, [_Z22convolution_validationIfLi7ELi32ELi2ELi2ELi2EEvPT_S1_S1_iiiiiiiii_param_11];
	mov.u32 	%r25, %tid.x;
	mov.u32 	%r26, %ctaid.x;
	shl.b32 	%r27, %r26, 5;
	add.s32 	%r1, %r27, %r25;
	mov.u32 	%r28, %tid.y;
	mov.u32 	%r29, %ctaid.y;
	shl.b32 	%r30, %r29, 1;
	add.s32 	%r31, %r30, %r28;
	mov.u32 	%r32, %tid.z;
	mov.u32 	%r33, %ctaid.z;
	shl.b32 	%r34, %r33, 1;
	add.s32 	%r3, %r34, %r32;
	setp.ge.s32 	%p1, %r3, %r22;
	setp.ge.s32 	%p2, %r31, %r24;
	or.pred  	%p3, %p1, %p2;
	setp.ge.s32 	%p4, %r1, %r23;
	or.pred  	%p5, %p4, %p3;
	@%p5 bra 	$L__BB14_7;
	setp.lt.s32 	%p6, %r15, 1;
	mov.f32 	%f52, 0f00000000;
	@%p6 bra 	$L__BB14_6;
	shr.u32 	%r36, %r3, 2;
	and.b32  	%r37, %r3, 3;
	mul.lo.s32 	%r38, %r19, %r36;
	mad.lo.s32 	%r4, %r37, 225, %r38;
	cvta.to.global.u64 	%rd6, %rd4;
	add.s64 	%rd1, %rd6, 28;
	cvta.to.global.u64 	%rd2, %rd3;
	mov.f32 	%f52, 0f00000000;
	mov.b32 	%r43, 0;
$L__BB14_3:
	mad.lo.s32 	%r44, %r43, %r18, %r4;
	mad.lo.s32 	%r40, %r43, %r16, %r31;
	mad.lo.s32 	%r45, %r17, %r40, %r1;
	mov.b32 	%r46, 0;
$L__BB14_4:
	mul.wide.s32 	%rd7, %r44, 4;
	add.s64 	%rd8, %rd1, %rd7;
	mul.wide.s32 	%rd9, %r45, 4;
	add.s64 	%rd10, %rd2, %rd9;
	ld.global.nc.f32 	%f7, [%rd10];
	ld.global.nc.f32 	%f8, [%rd8+-28];
	fma.rn.f32 	%f9, %f7, %f8, %f52;
	ld.global.nc.f32 	%f10, [%rd10+4];
	ld.global.nc.f32 	%f11, [%rd8+-24];
	fma.rn.f32 	%f12, %f10, %f11, %f9;
	ld.global.nc.f32 	%f13, [%rd10+8];
	ld.global.nc.f32 	%f14, [%rd8+-20];
	fma.rn.f32 	%f15, %f13, %f14, %f12;
	ld.global.nc.f32 	%f16, [%rd10+12];
	ld.global.nc.f32 	%f17, [%rd8+-16];
	fma.rn.f32 	%f18, %f16, %f17, %f15;
	ld.global.nc.f32 	%f19, [%rd10+16];
	ld.global.nc.f32 	%f20, [%rd8+-12];
	fma.rn.f32 	%f21, %f19, %f20, %f18;
	ld.global.nc.f32 	%f22, [%rd10+20];
	ld.global.nc.f32 	%f23, [%rd8+-8];
	fma.rn.f32 	%f24, %f22, %f23, %f21;
	ld.global.nc.f32 	%f25, [%rd10+24];
	ld.global.nc.f32 	%f26, [%rd8+-4];
	fma.rn.f32 	%f27, %f25, %f26, %f24;
	ld.global.nc.f32 	%f28, [%rd10+28];
	ld.global.nc.f32 	%f29, [%rd8];
	fma.rn.f32 	%f30, %f28, %f29, %f27;
	ld.global.nc.f32 	%f31, [%rd10+32];
	ld.global.nc.f32 	%f32, [%rd8+4];
	fma.rn.f32 	%f33, %f31, %f32, %f30;
	ld.global.nc.f32 	%f34, [%rd10+36];
	ld.global.nc.f32 	%f35, [%rd8+8];
	fma.rn.f32 	%f36, %f34, %f35, %f33;
	ld.global.nc.f32 	%f37, [%rd10+40];
	ld.global.nc.f32 	%f38, [%rd8+12];
	fma.rn.f32 	%f39, %f37, %f38, %f36;
	ld.global.nc.f32 	%f40, [%rd10+44];
	ld.global.nc.f32 	%f41, [%rd8+16];
	fma.rn.f32 	%f42, %f40, %f41, %f39;
	ld.global.nc.f32 	%f43, [%rd10+48];
	ld.global.nc.f32 	%f44, [%rd8+20];
	fma.rn.f32 	%f45, %f43, %f44, %f42;
	ld.global.nc.f32 	%f46, [%rd10+52];
	ld.global.nc.f32 	%f47, [%rd8+24];
	fma.rn.f32 	%f48, %f46, %f47, %f45;
	ld.global.nc.f32 	%f49, [%rd10+56];
	ld.global.nc.f32 	%f50, [%rd8+28];
	fma.rn.f32 	%f52, %f49, %f50, %f48;
	add.s32 	%r46, %r46, 1;
	add.s32 	%r45, %r45, %r17;
	add.s32 	%r44, %r44, 15;
	setp.ne.s32 	%p7, %r46, 15;
	@%p7 bra 	$L__BB14_4;
	add.s32 	%r43, %r43, 1;
	setp.ne.s32 	%p8, %r43, %r15;
	@%p8 bra 	$L__BB14_3;
$L__BB14_6:
	mad.lo.s32 	%r41, %r24, %r3, %r31;
	mad.lo.s32 	%r42, %r41, %r21, %r1;
	cvta.to.global.u64 	%rd11, %rd5;
	mul.wide.s32 	%rd12, %r42, 4;
	add.s64 	%rd13, %rd11, %rd12;
	st.global.f32 	[%rd13], %f52;
$L__BB14_7:
	ret;

}
	// .globl	_Z33convolution_shared_with_reductionIf6float4Li8ELi32ELi2ELi2ELi2ELi8EEvPT_S2_S2_iiiiiiiii
.visible .entry _Z33convolution_shared_with_reductionIf6float4Li8ELi32ELi2ELi2ELi2ELi8EEvPT_S2_S2_iiiiiiiii(
	.param .u64 .ptr .align 1 _Z33convolution_shared_with_reductionIf6float4Li8ELi32ELi2ELi2ELi2ELi8EEvPT_S2_S2_iiiiiiiii_param_0,
	.param .u64 .ptr .align 1 _Z33convolution_shared_with_reductionIf6float4Li8ELi32ELi2ELi2ELi2ELi8EEvPT_S2_S2_iiiiiiiii_param_1,
	.param .u64 .ptr .align 1 _Z33convolution_shared_with_reductionIf6float4Li8ELi32ELi2ELi2ELi2ELi8EEvPT_S2_S2_iiiiiiiii_param_2,
	.param .u32 _Z33convolution_shared_with_reductionIf6float4Li8ELi32ELi2ELi2ELi2ELi8EEvPT_S2_S2_iiiiiiiii_param_3,
	.param .u32 _Z33convolution_shared_with_reductionIf6float4Li8ELi32ELi2ELi2ELi2ELi8EEvPT_S2_S2_iiiiiiiii_param_4,
	.param .u32 _Z33convolution_shared_with_reductionIf6float4Li8ELi32ELi2ELi2ELi2ELi8EEvPT_S2_S2_iiiiiiiii_param_5,
	.param .u32 _Z33convolution_shared_with_reductionIf6float4Li8ELi32ELi2ELi2ELi2ELi8EEvPT_S2_S2_iiiiiiiii_param_6,
	.param .u32 _Z33convolution_shared_with_reductionIf6float4Li8ELi32ELi2ELi2ELi2ELi8EEvPT_S2_S2_iiiiiiiii_param_7,
	.param .u32 _Z33convolution_shared_with_reductionIf6float4Li8ELi32ELi2ELi2ELi2ELi8EEvPT_S2_S2_iiiiiiiii_param_8,
	.param .u32 _Z33convolution_shared_with_reductionIf6float4Li8ELi32ELi2ELi2ELi2ELi8EEvPT_S2_S2_iiiiiiiii_param_9,
	.param .u32 _Z33convolution_shared_with_reductionIf6float4Li8ELi32ELi2ELi2ELi2ELi8EEvPT_S2_S2_iiiiiiiii_param_10,
	.param .u32 _Z33convolution_shared_with_reductionIf6float4Li8ELi32ELi2ELi2ELi2ELi8EEvPT_S2_S2_iiiiiiiii_param_11
)
{
	.reg .pred 	%p<83>;
	.reg .b16 	%rs<19>;
	.reg .b32 	%r<1255>;
	.reg .b32 	%f<6633>;
	.reg .b64 	%rd<339>;

	ld.param.u32 	%r33, [_Z33convolution_shared_with_reductionIf6float4Li8ELi32ELi2ELi2ELi2ELi8EEvPT_S2_S2_iiiiiiiii_param_3];
	ld.param.u32 	%r37, [_Z33convolution_shared_with_reductionIf6float4Li8ELi32ELi2ELi2ELi2ELi8EEvPT_S2_S2_iiiiiiiii_param_7];
	mov.u32 	%r42, %ctaid.x;
	shl.b32 	%r1, %r42, 5;
	mov.u32 	%r43, %ctaid.y;
	shl.b32 	%r2, %r43, 4;
	mov.u32 	%r3, %ctaid.z;
	mov.u32 	%r4, %tid.x;
	mov.u32 	%r5, %tid.y;
	mov.u32 	%r6, %tid.z;
	setp.lt.s32 	%p1, %r33, 1;
	mov.f32 	%f6617, 0f00000000;
	mov.f32 	%f6618, %f6617;
	mov.f32 	%f6619, %f6617;
	mov.f32 	%f6620, %f6617;
	mov.f32 	%f6621, %f6617;
	mov.f32 	%f6622, %f6617;
	mov.f32 	%f6623, %f6617;
	mov.f32 	%f6624, %f6617;
	mov.f32 	%f6625, %f6617;
	mov.f32 	%f6626, %f6617;
	mov.f32 	%f6627, %f6617;
	mov.f32 	%f6628, %f6617;
	mov.f32 	%f6629, %f6617;
	mov.f32 	%f6630, %f6617;
	mov.f32 	%f6631, %f6617;
	mov.f32 	%f6632, %f6617;
	@%p1 bra 	$L__BB15_3;
	ld.param.u32 	%r1167, [_Z33convolution_shared_with_reductionIf6float4Li8ELi32ELi2ELi2ELi2ELi8EEvPT_S2_S2_iiiiiiiii_param_5];
	shl.b32 	%r44, %r5, 5;
	add.s32 	%r45, %r44, %r4;
	shl.b32 	%r46, %r6, 6;
	add.s32 	%r47, %r45, %r46;
	cvt.u16.u32 	%rs1, %r47;
	mul.hi.u16 	%rs2, %rs1, -21845;
	shr.u16 	%rs3, %rs2, 3;
	cvt.u32.u16 	%r48, %rs3;
	mul.lo.s16 	%rs4, %rs3, 12;
	sub.s16 	%rs5, %rs1, %rs4;
	shl.b16 	%rs6, %rs5, 2;
	cvt.u32.u16 	%r49, %rs6;
	add.s16 	%rs7, %rs1, 128;
	mul.hi.u16 	%rs8, %rs7, -21845;
	shr.u16 	%rs9, %rs8, 3;
	cvt.u32.u16 	%r50, %rs9;
	mul.lo.s16 	%rs10, %rs9, 12;
	sub.s16 	%rs11, %rs7, %rs10;
	shl.b16 	%rs12, %rs11, 2;
	cvt.u32.u16 	%r51, %rs12;
	add.s16 	%rs13, %rs1, 256;
	mul.hi.u16 	%rs14, %rs13, -21845;
	shr.u16 	%rs15, %rs14, 3;
	cvt.u32.u16 	%r52, %rs15;
	mul.lo.s16 	%rs16, %rs15, 12;
	sub.s16 	%rs17, %rs13, %rs16;
	shl.b16 	%rs18, %rs17, 2;
	cvt.u32.u16 	%r53, %rs18;
	shl.b32 	%r54, %r47, 2;
	mad.lo.s32 	%r1254, %r37, %r3, %r54;
	neg.s32 	%r1253, %r33;
	add.s32 	%r55, %r52, %r2;
	mad.lo.s32 	%r56, %r1167, %r55, %r1;
	add.s32 	%r1252, %r56, %r53;
	add.s32 	%r57, %r50, %r2;
	mad.lo.s32 	%r58, %r1167, %r57, %r1;
	add.s32 	%r1251, %r58, %r51;
	add.s32 	%r59, %r48, %r2;
	mad.lo.s32 	%r60, %r1167, %r59, %r1;
	add.s32 	%r1250, %r60, %r49;
	mov.f32 	%f6617, 0f00000000;
$L__BB15_2:
	ld.param.u32 	%r1169, [_Z33convolution_shared_with_reductionIf6float4Li8ELi32ELi2ELi2ELi2ELi8EEvPT_S2_S2_iiiiiiiii_param_6];
	ld.param.u32 	%r1168, [_Z33convolution_shared_with_reductionIf6float4Li8ELi32ELi2ELi2ELi2ELi8EEvPT_S2_S2_iiiiiiiii_param_5];
	ld.param.u32 	%r1166, [_Z33convolution_shared_with_reductionIf6float4Li8ELi32ELi2ELi2ELi2ELi8EEvPT_S2_S2_iiiiiiiii_param_4];
	ld.param.u64 	%rd337, [_Z33convolution_shared_with_reductionIf6float4Li8ELi32ELi2ELi2ELi2ELi8EEvPT_S2_S2_iiiiiiiii_param_1];
	ld.param.u64 	%rd336, [_Z33convolution_shared_with_reductionIf6float4Li8ELi32ELi2ELi2ELi2ELi8EEvPT_S2_S2_iiiiiiiii_param_0];
	cvta.to.global.u64 	%rd5, %rd336;
	mul.wide.s32 	%rd6, %r1250, 4;
	add.s64 	%rd7, %rd5, %rd6;
	ld.global.nc.v4.f32 	{%f51, %f52, %f53, %f54}, [%rd7];
	mov.u32 	%r61, %tid.y;
	shl.b32 	%r62, %r61, 5;
	mov.u32 	%r63, %tid.x;
	add.s32 	%r64, %r62, %r63;
	mov.u32 	%r65, %tid.z;
	shl.b32 	%r66, %r65, 6;
	add.s32 	%r67, %r64, %r66;
	shl.b32 	%r68, %r67, 4;
	mov.u32 	%r69, shared_convolution_shared_load_LoadType;
	add.s32 	%r70, %r69, %r68;
	st.shared.v4.f32 	[%r70], {%f51, %f52, %f53, %f54};
	mul.wide.s32 	%rd8, %r1251, 4;
	add.s64 	%rd9, %rd5, %rd8;
	ld.global.nc.v4.f32 	{%f55, %f56, %f57, %f58}, [%rd9];
	st.shared.v4.f32 	[%r70+2048], {%f55, %f56, %f57, %f58};
	mul.wide.s32 	%rd10, %r1252, 4;
	add.s64 	%rd11, %rd5, %rd10;
	ld.global.nc.v4.f32 	{%f59, %f60, %f61, %f62}, [%rd11];
	st.shared.v4.f32 	[%r70+4096], {%f59, %f60, %f61, %f62};
	cvta.to.global.u64 	%rd12, %rd337;
	mul.wide.s32 	%rd13, %r1254, 4;
	add.s64 	%rd14, %rd12, %rd13;
	ld.global.nc.v4.f32 	{%f63, %f64, %f65, %f66}, [%rd14];
	st.shared.v4.f32 	[%r70+6144], {%f63, %f64, %f65, %f66};
	ld.global.nc.v4.f32 	{%f67, %f68, %f69, %f70}, [%rd14+2048];
	st.shared.v4.f32 	[%r70+8192], {%f67, %f68, %f69, %f70};
	ld.global.nc.v4.f32 	{%f71, %f72, %f73, %f74}, [%rd14+4096];
	st.shared.v4.f32 	[%r70+10240], {%f71, %f72, %f73, %f74};
	bar.sync 	0;
	mad.lo.s32 	%r71, %r61, 352, %r64;
	shl.b32 	%r72, %r71, 2;
	add.s32 	%r73, %r69, %r72;
	ld.shared.f32 	%f75, [%r73];
	mad.lo.s32 	%r74, %r65, 2312, %r69;
	ld.shared.f32 	%f76, [%r74+6144];
	fma.rn.f32 	%f77, %f75, %f76, %f6632;
	ld.shared.f32 	%f78, [%r73+4];
	ld.shared.v2.f32 	{%f79, %f80}, [%r74+6144];
	mov.b32 	%r75, %f80;
	mov.b32 	%r76, %f79;
	mov.b64 	%rd15, {%r76, %r75};
	fma.rn.f32 	%f81, %f78, %f80, %f77;
	ld.shared.f32 	%f82, [%r73+8];
	ld.shared.f32 	%f83, [%r74+6152];
	fma.rn.f32 	%f84, %f82, %f83, %f81;
	ld.shared.f32 	%f85, [%r73+12];
	ld.shared.v2.f32 	{%f86, %f87}, [%r74+6152];
	mov.b32 	%r77, %f87;
	mov.b32 	%r78, %f86;
	mov.b64 	%rd16, {%r78, %r77};
	fma.rn.f32 	%f88, %f85, %f87, %f84;
	ld.shared.f32 	%f89, [%r73+16];
	ld.shared.f32 	%f90, [%r74+6160];
	fma.rn.f32 	%f91, %f89, %f90, %f88;
	ld.shared.f32 	%f92, [%r73+20];
	ld.shared.v2.f32 	{%f93, %f94}, [%r74+6160];
	mov.b32 	%r79, %f94;
	mov.b32 	%r80, %f93;
	mov.b64 	%rd17, {%r80, %r79};
	fma.rn.f32 	%f95, %f92, %f94, %f91;
	ld.shared.f32 	%f96, [%r73+24];
	ld.shared.f32 	%f97, [%r74+6168];
	fma.rn.f32 	%f98, %f96, %f97, %f95;
	ld.shared.f32 	%f99, [%r73+28];
	ld.shared.v2.f32 	{%f100, %f101}, [%r74+6168];
	mov.b32 	%r81, %f101;
	mov.b32 	%r82, %f100;
	mov.b64 	%rd18, {%r82, %r81};
	fma.rn.f32 	%f102, %f99, %f101, %f98;
	ld.shared.f32 	%f103, [%r73+32];
	ld.shared.f32 	%f104, [%r74+6176];
	fma.rn.f32 	%f105, %f103, %f104, %f102;
	ld.shared.f32 	%f106, [%r73+36];
	ld.shared.v2.f32 	{%f107, %f108}, [%r74+6176];
	mov.b32 	%r83, %f108;
	mov.b32 	%r84, %f107;
	mov.b64 	%rd19, {%r84, %r83};
	fma.rn.f32 	%f109, %f106, %f108, %f105;
	ld.shared.f32 	%f110, [%r73+40];
	ld.shared.f32 	%f111, [%r74+6184];
	fma.rn.f32 	%f112, %f110, %f111, %f109;
	ld.shared.f32 	%f113, [%r73+44];
	ld.shared.v2.f32 	{%f114, %f115}, [%r74+6184];
	mov.b32 	%r85, %f115;
	mov.b32 	%r86, %f114;
	mov.b64 	%rd20, {%r86, %r85};
	fma.rn.f32 	%f116, %f113, %f115, %f112;
	ld.shared.f32 	%f117, [%r73+48];
	ld.shared.f32 	%f118, [%r74+6192];
	fma.rn.f32 	%f119, %f117, %f118, %f116;
	ld.shared.f32 	%f120, [%r73+52];
	ld.shared.v2.f32 	{%f121, %f122}, [%r74+6192];
	mov.b32 	%r87, %f122;
	mov.b32 	%r88, %f121;
	mov.b64 	%rd21, {%r88, %r87};
	fma.rn.f32 	%f123, %f120, %f122, %f119;
	ld.shared.f32 	%f124, [%r73+56];
	ld.shared.f32 	%f125, [%r74+6200];
	fma.rn.f32 	%f126, %f124, %f125, %f123;
	ld.shared.f32 	%f127, [%r73+60];
	ld.shared.v2.f32 	{%f128, %f129}, [%r74+6200];
	mov.b32 	%r89, %f129;
	mov.b32 	%r90, %f128;
	mov.b64 	%rd22, {%r90, %r89};
	fma.rn.f32 	%f130, %f127, %f129, %f126;
	ld.shared.f32 	%f131, [%r73+64];
	ld.shared.f32 	%f132, [%r74+6208];
	fma.rn.f32 	%f133, %f131, %f132, %f130;
	ld.shared.f32 	%f134, [%r73+192];
	ld.shared.v2.f32 	{%f135, %f136}, [%r74+6208];
	mov.b32 	%r91, %f136;
	mov.b32 	%r92, %f135;
	mov.b64 	%rd23, {%r92, %r91};
	fma.rn.f32 	%f137, %f134, %f136, %f133;
	ld.shared.f32 	%f138, [%r73+196];
	ld.shared.f32 	%f139, [%r74+6216];
	fma.rn.f32 	%f140, %f138, %f139, %f137;
	ld.shared.f32 	%f141, [%r73+200];
	ld.shared.v2.f32 	{%f142, %f143}, [%r74+6216];
	mov.b32 	%r93, %f143;
	mov.b32 	%r94, %f142;
	mov.b64 	%rd24, {%r94, %r93};
	fma.rn.f32 	%f144, %f141, %f143, %f140;
	ld.shared.f32 	%f145, [%r73+204];
	ld.shared.f32 	%f146, [%r74+6224];
	fma.rn.f32 	%f147, %f145, %f146, %f144;
	ld.shared.f32 	%f148, [%r73+208];
	ld.shared.v2.f32 	{%f149, %f150}, [%r74+6224];
	mov.b32 	%r95, %f150;
	mov.b32 	%r96, %f149;
	mov.b64 	%rd25, {%r96, %r95};
	fma.rn.f32 	%f151, %f148, %f150, %f147;
	ld.shared.f32 	%f152, [%r73+212];
	ld.shared.f32 	%f153, [%r74+6232];
	fma.rn.f32 	%f154, %f152, %f153, %f151;
	ld.shared.f32 	%f155, [%r73+216];
	ld.shared.v2.f32 	{%f156, %f157}, [%r74+6232];
	mov.b32 	%r97, %f157;
	mov.b32 	%r98, %f156;
	mov.b64 	%rd26, {%r98, %r97};
	fma.rn.f32 	%f158, %f155, %f157, %f154;
	ld.shared.f32 	%f159, [%r73+220];
	ld.shared.f32 	%f160, [%r74+6240];
	fma.rn.f32 	%f161, %f159, %f160, %f158;
	ld.shared.f32 	%f162, [%r73+224];
	ld.shared.v2.f32 	{%f163, %f164}, [%r74+6240];
	mov.b32 	%r99, %f164;
	mov.b32 	%r100, %f163;
	mov.b64 	%rd27, {%r100, %r99};
	fma.rn.f32 	%f165, %f162, %f164, %f161;
	ld.shared.f32 	%f166, [%r73+228];
	ld.shared.f32 	%f167, [%r74+6248];
	fma.rn.f32 	%f168, %f166, %f167, %f165;
	ld.shared.f32 	%f169, [%r73+232];
	ld.shared.v2.f32 	{%f170, %f171}, [%r74+6248];
	mov.b32 	%r101, %f171;
	mov.b32 	%r102, %f170;
	mov.b64 	%rd28, {%r102, %r101};
	fma.rn.f32 	%f172, %f169, %f171, %f168;
	ld.shared.f32 	%f173, [%r73+236];
	ld.shared.f32 	%f174, [%r74+6256];
	fma.rn.f32 	%f175, %f173, %f174, %f172;
	ld.shared.f32 	%f176, [%r73+240];
	ld.shared.v2.f32 	{%f177, %f178}, [%r74+6256];
	mov.b32 	%r103, %f178;
	mov.b32 	%r104, %f177;
	mov.b64 	%rd29, {%r104, %r103};
	fma.rn.f32 	%f179, %f176, %f178, %f175;
	ld.shared.f32 	%f180, [%r73+244];
	ld.shared.f32 	%f181, [%r74+6264];
	fma.rn.f32 	%f182, %f180, %f181, %f179;
	ld.shared.f32 	%f183, [%r73+248];
	ld.shared.v2.f32 	{%f184, %f185}, [%r74+6264];
	mov.b32 	%r105, %f185;
	mov.b32 	%r106, %f184;
	mov.b64 	%rd30, {%r106, %r105};
	fma.rn.f32 	%f186, %f183, %f185, %f182;
	ld.shared.f32 	%f187, [%r73+252];
	ld.shared.f32 	%f188, [%r74+6272];
	fma.rn.f32 	%f189, %f187, %f188, %f186;
	ld.shared.f32 	%f190, [%r73+256];
	ld.shared.v2.f32 	{%f191, %f192}, [%r74+6272];
	mov.b32 	%r107, %f192;
	mov.b32 	%r108, %f191;
	mov.b64 	%rd31, {%r108, %r107};
	fma.rn.f32 	%f193, %f190, %f192, %f189;
	ld.shared.f32 	%f194, [%r73+384];
	ld.shared.f32 	%f195, [%r74+6280];
	fma.rn.f32 	%f196, %f194, %f195, %f193;
	ld.shared.f32 	%f197, [%r73+388];
	ld.shared.v2.f32 	{%f198, %f199}, [%r74+6280];
	mov.b32 	%r109, %f199;
	mov.b32 	%r110, %f198;
	mov.b64 	%rd32, {%r110, %r109};
	fma.rn.f32 	%f200, %f197, %f199, %f196;
	ld.shared.f32 	%f201, [%r73+392];
	ld.shared.f32 	%f202, [%r74+6288];
	fma.rn.f32 	%f203, %f201, %f202, %f200;
	ld.shared.f32 	%f204, [%r73+396];
	ld.shared.v2.f32 	{%f205, %f206}, [%r74+6288];
	mov.b32 	%r111, %f206;
	mov.b32 	%r112, %f205;
	mov.b64 	%rd33, {%r112, %r111};
	fma.rn.f32 	%f207, %f204, %f206, %f203;
	ld.shared.f32 	%f208, [%r73+400];
	ld.shared.f32 	%f209, [%r74+6296];
	fma.rn.f32 	%f210, %f208, %f209, %f207;
	ld.shared.f32 	%f211, [%r73+404];
	ld.shared.v2.f32 	{%f212, %f213}, [%r74+6296];
	mov.b32 	%r113, %f213;
	mov.b32 	%r114, %f212;
	mov.b64 	%rd34, {%r114, %r113};
	fma.rn.f32 	%f214, %f211, %f213, %f210;
	ld.shared.f32 	%f215, [%r73+408];
	ld.shared.f32 	%f216, [%r74+6304];
	fma.rn.f32 	%f217, %f215, %f216, %f214;
	ld.shared.f32 	%f218, [%r73+412];
	ld.shared.v2.f32 	{%f219, %f220}, [%r74+6304];
	mov.b32 	%r115, %f220;
	mov.b32 	%r116, %f219;
	mov.b64 	%rd35, {%r116, %r115};
	fma.rn.f32 	%f221, %f218, %f220, %f217;
	ld.shared.f32 	%f222, [%r73+416];
	ld.shared.f32 	%f223, [%r74+6312];
	fma.rn.f32 	%f224, %f222, %f223, %f221;
	ld.shared.f32 	%f225, [%r73+420];
	ld.shared.v2.f32 	{%f226, %f227}, [%r74+6312];
	mov.b32 	%r117, %f227;
	mov.b32 	%r118, %f226;
	mov.b64 	%rd36, {%r118, %r117};
	fma.rn.f32 	%f228, %f225, %f227, %f224;
	ld.shared.f32 	%f229, [%r73+424];
	ld.shared.f32 	%f230, [%r74+6320];
	fma.rn.f32 	%f231, %f229, %f230, %f228;
	ld.shared.f32 	%f232, [%r73+428];
	ld.shared.v2.f32 	{%f233, %f234}, [%r74+6320];
	mov.b32 	%r119, %f234;
	mov.b32 	%r120, %f233;
	mov.b64 	%rd37, {%r120, %r119};
	fma.rn.f32 	%f235, %f232, %f234, %f231;
	ld.shared.f32 	%f236, [%r73+432];
	ld.shared.f32 	%f237, [%r74+6328];
	fma.rn.f32 	%f238, %f236, %f237, %f235;
	ld.shared.f32 	%f239, [%r73+436];
	ld.shared.v2.f32 	{%f240, %f241}, [%r74+6328];
	mov.b32 	%r121, %f241;
	mov.b32 	%r122, %f240;
	mov.b64 	%rd38, {%r122, %r121};
	fma.rn.f32 	%f242, %f239, %f241, %f238;
	ld.shared.f32 	%f243, [%r73+440];
	ld.shared.f32 	%f244, [%r74+6336];
	fma.rn.f32 	%f245, %f243, %f244, %f242;
	ld.shared.f32 	%f246, [%r73+444];
	ld.shared.v2.f32 	{%f247, %f248}, [%r74+6336];
	mov.b32 	%r123, %f248;
	mov.b32 	%r124, %f247;
	mov.b64 	%rd39, {%r124, %r123};
	fma.rn.f32 	%f249, %f246, %f248, %f245;
	ld.shared.f32 	%f250, [%r73+448];
	ld.shared.f32 	%f251, [%r74+6344];
	fma.rn.f32 	%f252, %f250, %f251, %f249;
	ld.shared.f32 	%f253, [%r73+576];
	ld.shared.v2.f32 	{%f254, %f255}, [%r74+6344];
	mov.b32 	%r125, %f255;
	mov.b32 	%r126, %f254;
	mov.b64 	%rd40, {%r126, %r125};
	fma.rn.f32 	%f256, %f253, %f255, %f252;
	ld.shared.f32 	%f257, [%r73+580];
	ld.shared.f32 	%f258, [%r74+6352];
	fma.rn.f32 	%f259, %f257, %f258, %f256;
	ld.shared.f32 	%f260, [%r73+584];
	ld.shared.v2.f32 	{%f261, %f262}, [%r74+6352];
	mov.b32 	%r127, %f262;
	mov.b32 	%r128, %f261;
	mov.b64 	%rd41, {%r128, %r127};
	fma.rn.f32 	%f263, %f260, %f262, %f259;
	ld.shared.f32 	%f264, [%r73+588];
	ld.shared.f32 	%f265, [%r74+6360];
	fma.rn.f32 	%f266, %f264, %f265, %f263;
	ld.shared.f32 	%f267, [%r73+592];
	ld.shared.v2.f32 	{%f268, %f269}, [%r74+6360];
	mov.b32 	%r129, %f269;
	mov.b32 	%r130, %f268;
	mov.b64 	%rd42, {%r130, %r129};
	fma.rn.f32 	%f270, %f267, %f269, %f266;
	ld.shared.f32 	%f271, [%r73+596];
	ld.shared.f32 	%f272, [%r74+6368];
	fma.rn.f32 	%f273, %f271, %f272, %f270;
	ld.shared.f32 	%f274, [%r73+600];
	ld.shared.v2.f32 	{%f275, %f276}, [%r74+6368];
	mov.b32 	%r131, %f276;
	mov.b32 	%r132, %f275;
	mov.b64 	%rd43, {%r132, %r131};
	fma.rn.f32 	%f277, %f274, %f276, %f273;
	ld.shared.f32 	%f278, [%r73+604];
	ld.shared.f32 	%f279, [%r74+6376];
	fma.rn.f32 	%f280, %f278, %f279, %f277;
	ld.shared.f32 	%f281, [%r73+608];
	ld.shared.v2.f32 	{%f282, %f283}, [%r74+6376];
	mov.b32 	%r133, %f283;
	mov.b32 	%r134, %f282;
	mov.b64 	%rd44, {%r134, %r133};
	fma.rn.f32 	%f284, %f281, %f283, %f280;
	ld.shared.f32 	%f285, [%r73+612];
	ld.shared.f32 	%f286, [%r74+6384];
	fma.rn.f32 	%f287, %f285, %f286, %f284;
	ld.shared.f32 	%f288, [%r73+616];
	ld.shared.v2.f32 	{%f289, %f290}, [%r74+6384];
	mov.b32 	%r135, %f290;
	mov.b32 	%r136, %f289;
	mov.b64 	%rd45, {%r136, %r135};
	fma.rn.f32 	%f291, %f288, %f290, %f287;
	ld.shared.f32 	%f292, [%r73+620];
	ld.shared.f32 	%f293, [%r74+6392];
	fma.rn.f32 	%f294, %f292, %f293, %f291;
	ld.shared.f32 	%f295, [%r73+624];
	ld.shared.v2.f32 	{%f296, %f297}, [%r74+6392];
	mov.b32 	%r137, %f297;
	mov.b32 	%r138, %f296;
	mov.b64 	%rd46, {%r138, %r137};
	fma.rn.f32 	%f298, %f295, %f297, %f294;
	ld.shared.f32 	%f299, [%r73+628];
	ld.shared.f32 	%f300, [%r74+6400];
	fma.rn.f32 	%f301, %f299, %f300, %f298;
	ld.shared.f32 	%f302, [%r73+632];
	ld.shared.v2.f32 	{%f303, %f304}, [%r74+6400];
	mov.b32 	%r139, %f304;
	mov.b32 	%r140, %f303;
	mov.b64 	%rd47, {%r140, %r139};
	fma.rn.f32 	%f305, %f302, %f304, %f301;
	ld.shared.f32 	%f306, [%r73+636];
	ld.shared.f32 	%f307, [%r74+6408];
	fma.rn.f32 	%f308, %f306, %f307, %f305;
	ld.shared.f32 	%f309, [%r73+640];
	ld.shared.v2.f32 	{%f310, %f311}, [%r74+6408];
	mov.b32 	%r141, %f311;
	mov.b32 	%r142, %f310;
	mov.b64 	%rd48, {%r142, %r141};
	fma.rn.f32 	%f312, %f309, %f311, %f308;
	ld.shared.f32 	%f313, [%r73+768];
	ld.shared.f32 	%f314, [%r74+6416];
	fma.rn.f32 	%f315, %f313, %f314, %f312;
	ld.shared.f32 	%f316, [%r73+772];
	ld.shared.v2.f32 	{%f317, %f318}, [%r74+6416];
	mov.b32 	%r143, %f318;
	mov.b32 	%r144, %f317;
	mov.b64 	%rd49, {%r144, %r143};
	fma.rn.f32 	%f319, %f316, %f318, %f315;
	ld.shared.f32 	%f320, [%r73+776];
	ld.shared.f32 	%f321, [%r74+6424];
	fma.rn.f32 	%f322, %f320, %f321, %f319;
	ld.shared.f32 	%f323, [%r73+780];
	ld.shared.v2.f32 	{%f324, %f325}, [%r74+6424];
	mov.b32 	%r145, %f325;
	mov.b32 	%r146, %f324;
	mov.b64 	%rd50, {%r146, %r145};
	fma.rn.f32 	%f326, %f323, %f325, %f322;
	ld.shared.f32 	%f327, [%r73+784];
	ld.shared.f32 	%f328, [%r74+6432];
	fma.rn.f32 	%f329, %f327, %f328, %f326;
	ld.shared.f32 	%f330, [%r73+788];
	ld.shared.v2.f32 	{%f331, %f332}, [%r74+6432];
	mov.b32 	%r147, %f332;
	mov.b32 	%r148, %f331;
	mov.b64 	%rd51, {%r148, %r147};
	fma.rn.f32 	%f333, %f330, %f332, %f329;
	ld.shared.f32 	%f334, [%r73+792];
	ld.shared.f32 	%f335, [%r74+6440];
	fma.rn.f32 	%f336, %f334, %f335, %f333;
	ld.shared.f32 	%f337, [%r73+796];
	ld.shared.v2.f32 	{%f338, %f339}, [%r74+6440];
	mov.b32 	%r149, %f339;
	mov.b32 	%r150, %f338;
	mov.b64 	%rd52, {%r150, %r149};
	fma.rn.f32 	%f340, %f337, %f339, %f336;
	ld.shared.f32 	%f341, [%r73+800];
	ld.shared.f32 	%f342, [%r74+6448];
	fma.rn.f32 	%f343, %f341, %f342, %f340;
	ld.shared.f32 	%f344, [%r73+804];
	ld.shared.v2.f32 	{%f345, %f346}, [%r74+6448];
	mov.b32 	%r151, %f346;
	mov.b32 	%r152, %f345;
	mov.b64 	%rd53, {%r152, %r151};
	fma.rn.f32 	%f347, %f344, %f346, %f343;
	ld.shared.f32 	%f348, [%r73+808];
	ld.shared.f32 	%f349, [%r74+6456];
	fma.rn.f32 	%f350, %f348, %f349, %f347;
	ld.shared.f32 	%f351, [%r73+812];
	ld.shared.v2.f32 	{%f352, %f353}, [%r74+6456];
	mov.b32 	%r153, %f353;
	mov.b32 	%r154, %f352;
	mov.b64 	%rd54, {%r154, %r153};
	fma.rn.f32 	%f354, %f351, %f353, %f350;
	ld.shared.f32 	%f355, [%r73+816];
	ld.shared.f32 	%f356, [%r74+6464];
	fma.rn.f32 	%f357, %f355, %f356, %f354;
	ld.shared.f32 	%f358, [%r73+820];
	ld.shared.v2.f32 	{%f359, %f360}, [%r74+6464];
	mov.b32 	%r155, %f360;
	mov.b32 	%r156, %f359;
	mov.b64 	%rd55, {%r156, %r155};
	fma.rn.f32 	%f361, %f358, %f360, %f357;
	ld.shared.f32 	%f362, [%r73+824];
	ld.shared.f32 	%f363, [%r74+6472];
	fma.rn.f32 	%f364, %f362, %f363, %f361;
	ld.shared.f32 	%f365, [%r73+828];
	ld.shared.v2.f32 	{%f366, %f367}, [%r74+6472];
	mov.b32 	%r157, %f367;
	mov.b32 	%r158, %f366;
	mov.b64 	%rd56, {%r158, %r157};
	fma.rn.f32 	%f368, %f365, %f367, %f364;
	ld.shared.f32 	%f369, [%r73+832];
	ld.shared.f32 	%f370, [%r74+6480];
	fma.rn.f32 	%f371, %f369, %f370, %f368;
	ld.shared.f32 	%f372, [%r73+960];
	ld.shared.v2.f32 	{%f373, %f374}, [%r74+6480];
	mov.b32 	%r159, %f374;
	mov.b32 	%r160, %f373;
	mov.b64 	%rd57, {%r160, %r159};
	fma.rn.f32 	%f375, %f372, %f374, %f371;
	ld.shared.f32 	%f376, [%r73+964];
	ld.shared.f32 	%f377, [%r74+6488];
	fma.rn.f32 	%f378, %f376, %f377, %f375;
	ld.shared.f32 	%f379, [%r73+968];
	ld.shared.v2.f32 	{%f380, %f381}, [%r74+6488];
	mov.b32 	%r161, %f381;
	mov.b32 	%r162, %f380;
	mov.b64 	%rd58, {%r162, %r161};
	fma.rn.f32 	%f382, %f379, %f381, %f378;
	ld.shared.f32 	%f383, [%r73+972];
	ld.shared.f32 	%f384, [%r74+6496];
	fma.rn.f32 	%f385, %f383, %f384, %f382;
	ld.shared.f32 	%f386, [%r73+976];
	ld.shared.v2.f32 	{%f387, %f388}, [%r74+6496];
	mov.b32 	%r163, %f388;
	mov.b32 	%r164, %f387;
	mov.b64 	%rd59, {%r164, %r163};
	fma.rn.f32 	%f389, %f386, %f388, %f385;
	ld.shared.f32 	%f390, [%r73+980];
	ld.shared.f32 	%f391, [%r74+6504];
	fma.rn.f32 	%f392, %f390, %f391, %f389;
	ld.shared.f32 	%f393, [%r73+984];
	ld.shared.v2.f32 	{%f394, %f395}, [%r74+6504];
	mov.b32 	%r165, %f395;
	mov.b32 	%r166, %f394;
	mov.b64 	%rd60, {%r166, %r165};
	fma.rn.f32 	%f396, %f393, %f395, %f392;
	ld.shared.f32 	%f397, [%r73+988];
	ld.shared.f32 	%f398, [%r74+6512];
	fma.rn.f32 	%f399, %f397, %f398, %f396;
	ld.shared.f32 	%f400, [%r73+992];
	ld.shared.v2.f32 	{%f401, %f402}, [%r74+6512];
	mov.b32 	%r167, %f402;
	mov.b32 	%r168, %f401;
	mov.b64 	%rd61, {%r168, %r167};
	fma.rn.f32 	%f403, %f400, %f402, %f399;
	ld.shared.f32 	%f404, [%r73+996];
	ld.shared.f32 	%f405, [%r74+6520];
	fma.rn.f32 	%f406, %f404, %f405, %f403;
	ld.shared.f32 	%f407, [%r73+1000];
	ld.shared.v2.f32 	{%f408, %f409}, [%r74+6520];
	mov.b32 	%r169, %f409;
	mov.b32 	%r170, %f408;
	mov.b64 	%rd62, {%r170, %r169};
	fma.rn.f32 	%f410, %f407, %f409, %f406;
	ld.shared.f32 	%f411, [%r73+1004];
	ld.shared.f32 	%f412, [%r74+6528];
	fma.rn.f32 	%f413, %f411, %f412, %f410;
	ld.shared.f32 	%f414, [%r73+1008];
	ld.shared.v2.f32 	{%f415, %f416}, [%r74+6528];
	mov.b32 	%r171, %f416;
	mov.b32 	%r172, %f415;
	mov.b64 	%rd63, {%r172, %r171};
	fma.rn.f32 	%f417, %f414, %f416, %f413;
	ld.shared.f32 	%f418, [%r73+1012];
	ld.shared.f32 	%f419, [%r74+6536];
	fma.rn.f32 	%f420, %f418, %f419, %f417;
	ld.shared.f32 	%f421, [%r73+1016];
	ld.shared.v2.f32 	{%f422, %f423}, [%r74+6536];
	mov.b32 	%r173, %f423;
	mov.b32 	%r174, %f422;
	mov.b64 	%rd64, {%r174, %r173};
	fma.rn.f32 	%f424, %f421, %f423, %f420;
	ld.shared.f32 	%f425, [%r73+1020];
	ld.shared.f32 	%f426, [%r74+6544];
	fma.rn.f32 	%f427, %f425, %f426, %f424;
	ld.shared.f32 	%f428, [%r73+1024];
	ld.shared.v2.f32 	{%f429, %f430}, [%r74+6544];
	mov.b32 	%r175, %f430;
	mov.b32 	%r176, %f429;
	mov.b64 	%rd65, {%r176, %r175};
	fma.rn.f32 	%f431, %f428, %f430, %f427;
	ld.shared.f32 	%f432, [%r73+1152];
	ld.shared.f32 	%f433, [%r74+6552];
	fma.rn.f32 	%f434, %f432, %f433, %f431;
	ld.shared.f32 	%f435, [%r73+1156];
	ld.shared.v2.f32 	{%f436, %f437}, [%r74+6552];
	mov.b32 	%r177, %f437;
	mov.b32 	%r178, %f436;
	mov.b64 	%rd66, {%r178, %r177};
	fma.rn.f32 	%f438, %f435, %f437, %f434;
	ld.shared.f32 	%f439, [%r73+1160];
	ld.shared.f32 	%f440, [%r74+6560];
	fma.rn.f32 	%f441, %f439, %f440, %f438;
	ld.shared.f32 	%f442, [%r73+1164];
	ld.shared.v2.f32 	{%f443, %f444}, [%r74+6560];
	mov.b32 	%r179, %f444;
	mov.b32 	%r180, %f443;
	mov.b64 	%rd67, {%r180, %r179};
	fma.rn.f32 	%f445, %f442, %f444, %f441;
	ld.shared.f32 	%f446, [%r73+1168];
	ld.shared.f32 	%f447, [%r74+6568];
	fma.rn.f32 	%f448, %f446, %f447, %f445;
	ld.shared.f32 	%f449, [%r73+1172];
	ld.shared.v2.f32 	{%f450, %f451}, [%r74+6568];
	mov.b32 	%r181, %f451;
	mov.b32 	%r182, %f450;
	mov.b64 	%rd68, {%r182, %r181};
	fma.rn.f32 	%f452, %f449, %f451, %f448;
	ld.shared.f32 	%f453, [%r73+1176];
	ld.shared.f32 	%f454, [%r74+6576];
	fma.rn.f32 	%f455, %f453, %f454, %f452;
	ld.shared.f32 	%f456, [%r73+1180];
	ld.shared.v2.f32 	{%f457, %f458}, [%r74+6576];
	mov.b32 	%r183, %f458;
	mov.b32 	%r184, %f457;
	mov.b64 	%rd69, {%r184, %r183};
	fma.rn.f32 	%f459, %f456, %f458, %f455;
	ld.shared.f32 	%f460, [%r73+1184];
	ld.shared.f32 	%f461, [%r74+6584];
	fma.rn.f32 	%f462, %f460, %f461, %f459;
	ld.shared.f32 	%f463, [%r73+1188];
	ld.shared.v2.f32 	{%f464, %f465}, [%r74+6584];
	mov.b32 	%r185, %f465;
	mov.b32 	%r186, %f464;
	mov.b64 	%rd70, {%r186, %r185};
	fma.rn.f32 	%f466, %f463, %f465, %f462;
	ld.shared.f32 	%f467, [%r73+1192];
	ld.shared.f32 	%f468, [%r74+6592];
	fma.rn.f32 	%f469, %f467, %f468, %f466;
	ld.shared.f32 	%f470, [%r73+1196];
	ld.shared.v2.f32 	{%f471, %f472}, [%r74+6592];
	mov.b32 	%r187, %f472;
	mov.b32 	%r188, %f471;
	mov.b64 	%rd71, {%r188, %r187};
	fma.rn.f32 	%f473, %f470, %f472, %f469;
	ld.shared.f32 	%f474, [%r73+1200];
	ld.shared.f32 	%f475, [%r74+6600];
	fma.rn.f32 	%f476, %f474, %f475, %f473;
	ld.shared.f32 	%f477, [%r73+1204];
	ld.shared.v2.f32 	{%f478, %f479}, [%r74+6600];
	mov.b32 	%r189, %f479;
	mov.b32 	%r190, %f478;
	mov.b64 	%rd72, {%r190, %r189};
	fma.rn.f32 	%f480, %f477, %f479, %f476;
	ld.shared.f32 	%f481, [%r73+1208];
	ld.shared.f32 	%f482, [%r74+6608];
	fma.rn.f32 	%f483, %f481, %f482, %f480;
	ld.shared.f32 	%f484, [%r73+1212];
	ld.shared.v2.f32 	{%f485, %f486}, [%r74+6608];
	mov.b32 	%r191, %f486;
	mov.b32 	%r192, %f485;
	mov.b64 	%rd73, {%r192, %r191};
	fma.rn.f32 	%f487, %f484, %f486, %f483;
	ld.shared.f32 	%f488, [%r73+1216];
	ld.shared.f32 	%f489, [%r74+6616];
	fma.rn.f32 	%f490, %f488, %f489, %f487;
	ld.shared.f32 	%f491, [%r73+1344];
	ld.shared.v2.f32 	{%f492, %f493}, [%r74+6616];
	mov.b32 	%r193, %f493;
	mov.b32 	%r194, %f492;
	mov.b64 	%rd74, {%r194, %r193};
	fma.rn.f32 	%f494, %f491, %f493, %f490;
	ld.shared.f32 	%f495, [%r73+1348];
	ld.shared.f32 	%f496, [%r74+6624];
	fma.rn.f32 	%f497, %f495, %f496, %f494;
	ld.shared.f32 	%f498, [%r73+1352];
	ld.shared.v2.f32 	{%f499, %f500}, [%r74+6624];
	mov.b32 	%r195, %f500;
	mov.b32 	%r196, %f499;
	mov.b64 	%rd75, {%r196, %r195};
	fma.rn.f32 	%f501, %f498, %f500, %f497;
	ld.shared.f32 	%f502, [%r73+1356];
	ld.shared.f32 	%f503, [%r74+6632];
	fma.rn.f32 	%f504, %f502, %f503, %f501;
	ld.shared.f32 	%f505, [%r73+1360];
	ld.shared.v2.f32 	{%f506, %f507}, [%r74+6632];
	mov.b32 	%r197, %f507;
	mov.b32 	%r198, %f506;
	mov.b64 	%rd76, {%r198, %r197};
	fma.rn.f32 	%f508, %f505, %f507, %f504;
	ld.shared.f32 	%f509, [%r73+1364];
	ld.shared.f32 	%f510, [%r74+6640];
	fma.rn.f32 	%f511, %f509, %f510, %f508;
	ld.shared.f32 	%f512, [%r73+1368];
	ld.shared.v2.f32 	{%f513, %f514}, [%r74+6640];
	mov.b32 	%r199, %f514;
	mov.b32 	%r200, %f513;
	mov.b64 	%rd77, {%r200, %r199};
	fma.rn.f32 	%f515, %f512, %f514, %f511;
	ld.shared.f32 	%f516, [%r73+1372];
	ld.shared.f32 	%f517, [%r74+6648];
	fma.rn.f32 	%f518, %f516, %f517, %f515;
	ld.shared.f32 	%f519, [%r73+1376];
	ld.shared.v2.f32 	{%f520, %f521}, [%r74+6648];
	mov.b32 	%r201, %f521;
	mov.b32 	%r202, %f520;
	mov.b64 	%rd78, {%r202, %r201};
	fma.rn.f32 	%f522, %f519, %f521, %f518;
	ld.shared.f32 	%f523, [%r73+1380];
	ld.shared.f32 	%f524, [%r74+6656];
	fma.rn.f32 	%f525, %f523, %f524, %f522;
	ld.shared.f32 	%f526, [%r73+1384];
	ld.shared.v2.f32 	{%f527, %f528}, [%r74+6656];
	mov.b32 	%r203, %f528;
	mov.b32 	%r204, %f527;
	mov.b64 	%rd79, {%r204, %r203};
	fma.rn.f32 	%f529, %f526, %f528, %f525;
	ld.shared.f32 	%f530, [%r73+1388];
	ld.shared.f32 	%f531, [%r74+6664];
	fma.rn.f32 	%f532, %f530, %f531, %f529;
	ld.shared.f32 	%f533, [%r73+1392];
	ld.shared.v2.f32 	{%f534, %f535}, [%r74+6664];
	mov.b32 	%r205, %f535;
	mov.b32 	%r206, %f534;
	mov.b64 	%rd80, {%r206, %r205};
	fma.rn.f32 	%f536, %f533, %f535, %f532;
	ld.shared.f32 	%f537, [%r73+1396];
	ld.shared.f32 	%f538, [%r74+6672];
	fma.rn.f32 	%f539, %f537, %f538, %f536;
	ld.shared.f32 	%f540, [%r73+1400];
	ld.shared.v2.f32 	{%f541, %f542}, [%r74+6672];
	mov.b32 	%r207, %f542;
	mov.b32 	%r208, %f541;
	mov.b64 	%rd81, {%r208, %r207};
	fma.rn.f32 	%f543, %f540, %f542, %f539;
	ld.shared.f32 	%f544, [%r73+1404];
	ld.shared.f32 	%f545, [%r74+6680];
	fma.rn.f32 	%f546, %f544, %f545, %f543;
	ld.shared.f32 	%f547, [%r73+1408];
	ld.shared.v2.f32 	{%f548, %f549}, [%r74+6680];
	mov.b32 	%r209, %f549;
	mov.b32 	%r210, %f548;
	mov.b64 	%rd82, {%r210, %r209};
	fma.rn.f32 	%f550, %f547, %f549, %f546;
	ld.shared.f32 	%f551, [%r73+1536];
	ld.shared.f32 	%f552, [%r74+6688];
	fma.rn.f32 	%f553, %f551, %f552, %f550;
	ld.shared.f32 	%f554, [%r73+1540];
	ld.shared.v2.f32 	{%f555, %f556}, [%r74+6688];
	mov.b32 	%r211, %f556;
	mov.b32 	%r212, %f555;
	mov.b64 	%rd83, {%r212, %r211};
	fma.rn.f32 	%f557, %f554, %f556, %f553;
	ld.shared.f32 	%f558, [%r73+1544];
	ld.shared.f32 	%f559, [%r74+6696];
	fma.rn.f32 	%f560, %f558, %f559, %f557;
	ld.shared.f32 	%f561, [%r73+1548];
	ld.shared.v2.f32 	{%f562, %f563}, [%r74+6696];
	mov.b32 	%r213, %f563;
	mov.b32 	%r214, %f562;
	mov.b64 	%rd84, {%r214, %r213};
	fma.rn.f32 	%f564, %f561, %f563, %f560;
	ld.shared.f32 	%f565, [%r73+1552];
	ld.shared.f32 	%f566, [%r74+6704];
	fma.rn.f32 	%f567, %f565, %f566, %f564;
	ld.shared.f32 	%f568, [%r73+1556];
	ld.shared.v2.f32 	{%f569, %f570}, [%r74+6704];
	mov.b32 	%r215, %f570;
	mov.b32 	%r216, %f569;
	mov.b64 	%rd85, {%r216, %r215};
	fma.rn.f32 	%f571, %f568, %f570, %f567;
	ld.shared.f32 	%f572, [%r73+1560];
	ld.shared.f32 	%f573, [%r74+6712];
	fma.rn.f32 	%f574, %f572, %f573, %f571;
	ld.shared.f32 	%f575, [%r73+1564];
	ld.shared.v2.f32 	{%f576, %f577}, [%r74+6712];
	mov.b32 	%r217, %f577;
	mov.b32 	%r218, %f576;
	mov.b64 	%rd86, {%r218, %r217};
	fma.rn.f32 	%f578, %f575, %f577, %f574;
	ld.shared.f32 	%f579, [%r73+1568];
	ld.shared.f32 	%f580, [%r74+6720];
	fma.rn.f32 	%f581, %f579, %f580, %f578;
	ld.shared.f32 	%f582, [%r73+1572];
	ld.shared.v2.f32 	{%f583, %f584}, [%r74+6720];
	mov.b32 	%r219, %f584;
	mov.b32 	%r220, %f583;
	mov.b64 	%rd87, {%r220, %r219};
	fma.rn.f32 	%f585, %f582, %f584, %f581;
	ld.shared.f32 	%f586, [%r73+1576];
	ld.shared.f32 	%f587, [%r74+6728];
	fma.rn.f32 	%f588, %f586, %f587, %f585;
	ld.shared.f32 	%f589, [%r73+1580];
	ld.shared.v2.f32 	{%f590, %f591}, [%r74+6728];
	mov.b32 	%r221, %f591;
	mov.b64 	%rd88, {%r222, %r221};
	fma.rn.f32 	%f592, %f589, %f591, %f588;
	ld.shared.f32 	%f593, [%r73+1584];
	ld.shared.f32 	%f594, [%r74+6736];
	fma.rn.f32 	%f595, %f593, %f594, %f592;
	ld.shared.f32 	%f596, [%r73+1588];
	ld.shared.v2.f32 	{%f597, %f598}, [%r74+6736];
	mov.b32 	%r223, %f598;
	mov.b32 	%r224, %f597;
	mov.b64 	%rd89, {%r224, %r223};
	fma.rn.f32 	%f599, %f596, %f598, %f595;
	ld.shared.f32 	%f600, [%r73+1592];
	ld.shared.f32 	%f601, [%r74+6744];
	fma.rn.f32 	%f602, %f600, %f601, %f599;
	ld.shared.f32 	%f603, [%r73+1596];
	ld.shared.v2.f32 	{%f604, %f605}, [%r74+6744];
	mov.b32 	%r225, %f605;
	mov.b64 	%rd90, {%r226, %r225};
	fma.rn.f32 	%f606, %f603, %f605, %f602;
	ld.shared.f32 	%f607, [%r73+1600];
	ld.shared.f32 	%f608, [%r74+6752];
	fma.rn.f32 	%f609, %f607, %f608, %f606;
	ld.shared.f32 	%f610, [%r73+1728];
	ld.shared.v2.f32 	{%f611, %f612}, [%r74+6752];
	mov.b32 	%r227, %f612;
	mov.b32 	%r228, %f611;
	mov.b64 	%rd91, {%r228, %r227};
	fma.rn.f32 	%f613, %f610, %f612, %f609;
	ld.shared.f32 	%f614, [%r73+1732];
	ld.shared.f32 	%f615, [%r74+6760];
	fma.rn.f32 	%f616, %f614, %f615, %f613;
	ld.shared.f32 	%f617, [%r73+1736];
	ld.shared.v2.f32 	{%f618, %f619}, [%r74+6760];
	mov.b32 	%r229, %f619;
	mov.b64 	%rd92, {%r230, %r229};
	fma.rn.f32 	%f620, %f617, %f619, %f616;
	ld.shared.f32 	%f621, [%r73+1740];
	ld.shared.f32 	%f622, [%r74+6768];
	fma.rn.f32 	%f623, %f621, %f622, %f620;
	ld.shared.f32 	%f624, [%r73+1744];
	ld.shared.v2.f32 	{%f625, %f626}, [%r74+6768];
	mov.b32 	%r231, %f626;
	mov.b32 	%r232, %f625;
	mov.b64 	%rd93, {%r232, %r231};
	fma.rn.f32 	%f627, %f624, %f626, %f623;
	ld.shared.f32 	%f628, [%r73+1748];
	ld.shared.f32 	%f629, [%r74+6776];
	fma.rn.f32 	%f630, %f628, %f629, %f627;
	ld.shared.f32 	%f631, [%r73+1752];
	ld.shared.v2.f32 	{%f632, %f633}, [%r74+6776];
	mov.b32 	%r233, %f633;
	mov.b64 	%rd94, {%r234, %r233};
	fma.rn.f32 	%f634, %f631, %f633, %f630;
	ld.shared.f32 	%f635, [%r73+1756];
	ld.shared.f32 	%f636, [%r74+6784];
	fma.rn.f32 	%f637, %f635, %f636, %f634;
	ld.shared.f32 	%f638, [%r73+1760];
	ld.shared.v2.f32 	{%f639, %f640}, [%r74+6784];
	mov.b32 	%r235, %f640;
	mov.b32 	%r236, %f639;
	mov.b64 	%rd95, {%r236, %r235};
	fma.rn.f32 	%f641, %f638, %f640, %f637;
	ld.shared.f32 	%f642, [%r73+1764];
	ld.shared.f32 	%f643, [%r74+6792];
	fma.rn.f32 	%f644, %f642, %f643, %f641;
	ld.shared.f32 	%f645, [%r73+1768];
	ld.shared.v2.f32 	{%f646, %f647}, [%r74+6792];
	mov.b32 	%r237, %f647;
	mov.b64 	%rd96, {%r238, %r237};
	fma.rn.f32 	%f648, %f645, %f647, %f644;
	ld.shared.f32 	%f649, [%r73+1772];
	ld.shared.f32 	%f650, [%r74+6800];
	fma.rn.f32 	%f651, %f649, %f650, %f648;
	ld.shared.f32 	%f652, [%r73+1776];
	ld.shared.v2.f32 	{%f653, %f654}, [%r74+6800];
	mov.b32 	%r239, %f654;
	mov.b32 	%r240, %f653;
	mov.b64 	%rd97, {%r240, %r239};
	fma.rn.f32 	%f655, %f652, %f654, %f651;
	ld.shared.f32 	%f656, [%r73+1780];
	ld.shared.f32 	%f657, [%r74+6808];
	fma.rn.f32 	%f658, %f656, %f657, %f655;
	ld.shared.f32 	%f659, [%r73+1784];
	ld.shared.v2.f32 	{%f660, %f661}, [%r74+6808];
	mov.b32 	%r241, %f661;
	mov.b64 	%rd98, {%r242, %r241};
	fma.rn.f32 	%f662, %f659, %f661, %f658;
	ld.shared.f32 	%f663, [%r73+1788];
	ld.shared.f32 	%f664, [%r74+6816];
	fma.rn.f32 	%f665, %f663, %f664, %f662;
	ld.shared.f32 	%f666, [%r73+1792];
	ld.shared.v2.f32 	{%f667, %f668}, [%r74+6816];
	mov.b32 	%r243, %f668;
	mov.b32 	%r244, %f667;
	mov.b64 	%rd99, {%r244, %r243};
	fma.rn.f32 	%f669, %f666, %f668, %f665;
	ld.shared.f32 	%f670, [%r73+1920];
	ld.shared.f32 	%f671, [%r74+6824];
	fma.rn.f32 	%f672, %f670, %f671, %f669;
	ld.shared.f32 	%f673, [%r73+1924];
	ld.shared.v2.f32 	{%f674, %f675}, [%r74+6824];
	mov.b32 	%r245, %f675;
	mov.b64 	%rd100, {%r246, %r245};
	fma.rn.f32 	%f676, %f673, %f675, %f672;
	ld.shared.f32 	%f677, [%r73+1928];
	ld.shared.f32 	%f678, [%r74+6832];
	fma.rn.f32 	%f679, %f677, %f678, %f676;
	ld.shared.f32 	%f680, [%r73+1932];
	ld.shared.v2.f32 	{%f681, %f682}, [%r74+6832];
	mov.b32 	%r247, %f682;
	mov.b32 	%r248, %f681;
	mov.b64 	%rd101, {%r248, %r247};
	fma.rn.f32 	%f683, %f680, %f682, %f679;
	ld.shared.f32 	%f684, [%r73+1936];
	ld.shared.f32 	%f685, [%r74+6840];
	fma.rn.f32 	%f686, %f684, %f685, %f683;
	ld.shared.f32 	%f687, [%r73+1940];
	ld.shared.v2.f32 	{%f688, %f689}, [%r74+6840];
	mov.b32 	%r249, %f689;
	mov.b64 	%rd102, {%r250, %r249};
	fma.rn.f32 	%f690, %f687, %f689, %f686;
	ld.shared.f32 	%f691, [%r73+1944];
	ld.shared.f32 	%f692, [%r74+6848];
	fma.rn.f32 	%f693, %f691, %f692, %f690;
	ld.shared.f32 	%f694, [%r73+1948];
	ld.shared.v2.f32 	{%f695, %f696}, [%r74+6848];
	mov.b32 	%r251, %f696;
	mov.b32 	%r252, %f695;
	mov.b64 	%rd103, {%r252, %r251};
	fma.rn.f32 	%f697, %f694, %f696, %f693;
	ld.shared.f32 	%f698, [%r73+1952];
	ld.shared.f32 	%f699, [%r74+6856];
	fma.rn.f32 	%f700, %f698, %f699, %f697;
	ld.shared.f32 	%f701, [%r73+1956];
	ld.shared.v2.f32 	{%f702, %f703}, [%r74+6856];
	mov.b32 	%r253, %f703;
	mov.b64 	%rd104, {%r254, %r253};
	fma.rn.f32 	%f704, %f701, %f703, %f700;
	ld.shared.f32 	%f705, [%r73+1960];
	ld.shared.f32 	%f706, [%r74+6864];
	fma.rn.f32 	%f707, %f705, %f706, %f704;
	ld.shared.f32 	%f708, [%r73+1964];
	ld.shared.v2.f32 	{%f709, %f710}, [%r74+6864];
	mov.b32 	%r255, %f710;
	mov.b32 	%r256, %f709;
	mov.b64 	%rd105, {%r256, %r255};
	fma.rn.f32 	%f711, %f708, %f710, %f707;
	ld.shared.f32 	%f712, [%r73+1968];
	ld.shared.f32 	%f713, [%r74+6872];
	fma.rn.f32 	%f714, %f712, %f713, %f711;
	ld.shared.f32 	%f715, [%r73+1972];
	ld.shared.v2.f32 	{%f716, %f717}, [%r74+6872];
	mov.b32 	%r257, %f717;
	mov.b64 	%rd106, {%r258, %r257};
	fma.rn.f32 	%f718, %f715, %f717, %f714;
	ld.shared.f32 	%f719, [%r73+1976];
	ld.shared.f32 	%f720, [%r74+6880];
	fma.rn.f32 	%f721, %f719, %f720, %f718;
	ld.shared.f32 	%f722, [%r73+1980];
	ld.shared.v2.f32 	{%f723, %f724}, [%r74+6880];
	mov.b32 	%r259, %f724;
	mov.b32 	%r260, %f723;
	mov.b64 	%rd107, {%r260, %r259};
	fma.rn.f32 	%f725, %f722, %f724, %f721;
	ld.shared.f32 	%f726, [%r73+1984];
	ld.shared.f32 	%f727, [%r74+6888];
	fma.rn.f32 	%f728, %f726, %f727, %f725;
	ld.shared.f32 	%f729, [%r73+2112];
	ld.shared.v2.f32 	{%f730, %f731}, [%r74+6888];
	mov.b32 	%r261, %f731;
	mov.b64 	%rd108, {%r262, %r261};
	fma.rn.f32 	%f732, %f729, %f731, %f728;
	ld.shared.f32 	%f733, [%r73+2116];
	ld.shared.f32 	%f734, [%r74+6896];
	fma.rn.f32 	%f735, %f733, %f734, %f732;
	ld.shared.f32 	%f736, [%r73+2120];
	ld.shared.v2.f32 	{%f737, %f738}, [%r74+6896];
	mov.b32 	%r263, %f738;
	mov.b32 	%r264, %f737;
	mov.b64 	%rd109, {%r264, %r263};
	fma.rn.f32 	%f739, %f736, %f738, %f735;
	ld.shared.f32 	%f740, [%r73+2124];
	ld.shared.f32 	%f741, [%r74+6904];
	fma.rn.f32 	%f742, %f740, %f741, %f739;
	ld.shared.f32 	%f743, [%r73+2128];
	ld.shared.v2.f32 	{%f744, %f745}, [%r74+6904];
	mov.b32 	%r265, %f745;
	mov.b64 	%rd110, {%r266, %r265};
	fma.rn.f32 	%f746, %f743, %f745, %f742;
	ld.shared.f32 	%f747, [%r73+2132];
	ld.shared.f32 	%f748, [%r74+6912];
	fma.rn.f32 	%f749, %f747, %f748, %f746;
	ld.shared.f32 	%f750, [%r73+2136];
	ld.shared.v2.f32 	{%f751, %f752}, [%r74+6912];
	mov.b32 	%r267, %f752;
	mov.b32 	%r268, %f751;
	mov.b64 	%rd111, {%r268, %r267};
	fma.rn.f32 	%f753, %f750, %f752, %f749;
	ld.shared.f32 	%f754, [%r73+2140];
	ld.shared.f32 	%f755, [%r74+6920];
	fma.rn.f32 	%f756, %f754, %f755, %f753;
	ld.shared.f32 	%f757, [%r73+2144];
	ld.shared.v2.f32 	{%f758, %f759}, [%r74+6920];
	mov.b32 	%r269, %f759;
	mov.b64 	%rd112, {%r270, %r269};
	fma.rn.f32 	%f760, %f757, %f759, %f756;
	ld.shared.f32 	%f761, [%r73+2148];
	ld.shared.f32 	%f762, [%r74+6928];
	fma.rn.f32 	%f763, %f761, %f762, %f760;
	ld.shared.f32 	%f764, [%r73+2152];
	ld.shared.v2.f32 	{%f765, %f766}, [%r74+6928];
	mov.b32 	%r271, %f766;
	mov.b32 	%r272, %f765;
	mov.b64 	%rd113, {%r272, %r271};
	fma.rn.f32 	%f767, %f764, %f766, %f763;
	ld.shared.f32 	%f768, [%r73+2156];
	ld.shared.f32 	%f769, [%r74+6936];
	fma.rn.f32 	%f770, %f768, %f769, %f767;
	ld.shared.f32 	%f771, [%r73+2160];
	ld.shared.v2.f32 	{%f772, %f773}, [%r74+6936];
	mov.b32 	%r273, %f773;
	mov.b64 	%rd114, {%r274, %r273};
	fma.rn.f32 	%f774, %f771, %f773, %f770;
	ld.shared.f32 	%f775, [%r73+2164];
	ld.shared.f32 	%f776, [%r74+6944];
	fma.rn.f32 	%f777, %f775, %f776, %f774;
	ld.shared.f32 	%f778, [%r73+2168];
	ld.shared.v2.f32 	{%f779, %f780}, [%r74+6944];
	mov.b32 	%r275, %f780;
	mov.b32 	%r276, %f779;
	mov.b64 	%rd115, {%r276, %r275};
	fma.rn.f32 	%f781, %f778, %f780, %f777;
	ld.shared.f32 	%f782, [%r73+2172];
	ld.shared.f32 	%f783, [%r74+6952];
	fma.rn.f32 	%f784, %f782, %f783, %f781;
	ld.shared.f32 	%f785, [%r73+2176];
	ld.shared.v2.f32 	{%f786, %f787}, [%r74+6952];
	mov.b32 	%r277, %f787;
	mov.b64 	%rd116, {%r278, %r277};
	fma.rn.f32 	%f788, %f785, %f787, %f784;
	ld.shared.f32 	%f789, [%r73+2304];
	ld.shared.f32 	%f790, [%r74+6960];
	fma.rn.f32 	%f791, %f789, %f790, %f788;
	ld.shared.f32 	%f792, [%r73+2308];
	ld.shared.v2.f32 	{%f793, %f794}, [%r74+6960];
	mov.b32 	%r279, %f794;
	mov.b32 	%r280, %f793;
	mov.b64 	%rd117, {%r280, %r279};
	fma.rn.f32 	%f795, %f792, %f794, %f791;
	ld.shared.f32 	%f796, [%r73+2312];
	ld.shared.f32 	%f797, [%r74+6968];
	fma.rn.f32 	%f798, %f796, %f797, %f795;
	ld.shared.f32 	%f799, [%r73+2316];
	ld.shared.v2.f32 	{%f800, %f801}, [%r74+6968];
	mov.b32 	%r281, %f801;
	mov.b64 	%rd118, {%r282, %r281};
	fma.rn.f32 	%f802, %f799, %f801, %f798;
	ld.shared.f32 	%f803, [%r73+2320];
	ld.shared.f32 	%f804, [%r74+6976];
	fma.rn.f32 	%f805, %f803, %f804, %f802;
	ld.shared.f32 	%f806, [%r73+2324];
	ld.shared.v2.f32 	{%f807, %f808}, [%r74+6976];
	mov.b32 	%r283, %f808;
	mov.b32 	%r284, %f807;
	mov.b64 	%rd119, {%r284, %r283};
	fma.rn.f32 	%f809, %f806, %f808, %f805;
	ld.shared.f32 	%f810, [%r73+2328];
	ld.shared.f32 	%f811, [%r74+6984];
	fma.rn.f32 	%f812, %f810, %f811, %f809;
	ld.shared.f32 	%f813, [%r73+2332];
	ld.shared.v2.f32 	{%f814, %f815}, [%r74+6984];
	mov.b32 	%r285, %f815;
	mov.b64 	%rd120, {%r286, %r285};
	fma.rn.f32 	%f816, %f813, %f815, %f812;
	ld.shared.f32 	%f817, [%r73+2336];
	ld.shared.f32 	%f818, [%r74+6992];
	fma.rn.f32 	%f819, %f817, %f818, %f816;
	ld.shared.f32 	%f820, [%r73+2340];
	ld.shared.v2.f32 	{%f821, %f822}, [%r74+6992];
	mov.b32 	%r287, %f822;
	mov.b32 	%r288, %f821;
	mov.b64 	%rd121, {%r288, %r287};
	fma.rn.f32 	%f823, %f820, %f822, %f819;
	ld.shared.f32 	%f824, [%r73+2344];
	ld.shared.f32 	%f825, [%r74+7000];
	fma.rn.f32 	%f826, %f824, %f825, %f823;
	ld.shared.f32 	%f827, [%r73+2348];
	ld.shared.v2.f32 	{%f828, %f829}, [%r74+7000];
	mov.b32 	%r289, %f829;
	mov.b64 	%rd122, {%r290, %r289};
	fma.rn.f32 	%f830, %f827, %f829, %f826;
	ld.shared.f32 	%f831, [%r73+2352];
	ld.shared.f32 	%f832, [%r74+7008];
	fma.rn.f32 	%f833, %f831, %f832, %f830;
	ld.shared.f32 	%f834, [%r73+2356];
	ld.shared.v2.f32 	{%f835, %f836}, [%r74+7008];
	mov.b32 	%r291, %f836;
	mov.b32 	%r292, %f835;
	mov.b64 	%rd123, {%r292, %r291};
	fma.rn.f32 	%f837, %f834, %f836, %f833;
	ld.shared.f32 	%f838, [%r73+2360];
	ld.shared.f32 	%f839, [%r74+7016];
	fma.rn.f32 	%f840, %f838, %f839, %f837;
	ld.shared.f32 	%f841, [%r73+2364];
	ld.shared.v2.f32 	{%f842, %f843}, [%r74+7016];
	mov.b32 	%r293, %f843;
	mov.b64 	%rd124, {%r294, %r293};
	fma.rn.f32 	%f844, %f841, %f843, %f840;
	ld.shared.f32 	%f845, [%r73+2368];
	ld.shared.f32 	%f846, [%r74+7024];
	fma.rn.f32 	%f847, %f845, %f846, %f844;
	ld.shared.f32 	%f848, [%r73+2496];
	ld.shared.v2.f32 	{%f849, %f850}, [%r74+7024];
	mov.b32 	%r295, %f850;
	mov.b32 	%r296, %f849;
	mov.b64 	%rd125, {%r296, %r295};
	fma.rn.f32 	%f851, %f848, %f850, %f847;
	ld.shared.f32 	%f852, [%r73+2500];
	ld.shared.f32 	%f853, [%r74+7032];
	fma.rn.f32 	%f854, %f852, %f853, %f851;
	ld.shared.f32 	%f855, [%r73+2504];
	ld.shared.v2.f32 	{%f856, %f857}, [%r74+7032];
	mov.b32 	%r297, %f857;
	mov.b64 	%rd126, {%r298, %r297};
	fma.rn.f32 	%f858, %f855, %f857, %f854;
	ld.shared.f32 	%f859, [%r73+2508];
	ld.shared.f32 	%f860, [%r74+7040];
	fma.rn.f32 	%f861, %f859, %f860, %f858;
	ld.shared.f32 	%f862, [%r73+2512];
	ld.shared.v2.f32 	{%f863, %f864}, [%r74+7040];
	mov.b32 	%r299, %f864;
	mov.b32 	%r300, %f863;
	mov.b64 	%rd127, {%r300, %r299};
	fma.rn.f32 	%f865, %f862, %f864, %f861;
	ld.shared.f32 	%f866, [%r73+2516];
	ld.shared.f32 	%f867, [%r74+7048];
	fma.rn.f32 	%f868, %f866, %f867, %f865;
	ld.shared.f32 	%f869, [%r73+2520];
	ld.shared.v2.f32 	{%f870, %f871}, [%r74+7048];
	mov.b32 	%r301, %f871;
	mov.b64 	%rd128, {%r302, %r301};
	fma.rn.f32 	%f872, %f869, %f871, %f868;
	ld.shared.f32 	%f873, [%r73+2524];
	ld.shared.f32 	%f874, [%r74+7056];
	fma.rn.f32 	%f875, %f873, %f874, %f872;
	ld.shared.f32 	%f876, [%r73+2528];
	ld.shared.v2.f32 	{%f877, %f878}, [%r74+7056];
	mov.b32 	%r303, %f877;
	mov.b64 	%rd129, {%r303, %r304};
	fma.rn.f32 	%f879, %f876, %f878, %f875;
	ld.shared.f32 	%f880, [%r73+2532];
	ld.shared.f32 	%f881, [%r74+7064];
	fma.rn.f32 	%f882, %f880, %f881, %f879;
	ld.shared.f32 	%f883, [%r73+2536];
	ld.shared.v2.f32 	{%f884, %f885}, [%r74+7064];
	mov.b32 	%r305, %f884;
	mov.b64 	%rd130, {%r305, %r306};
	fma.rn.f32 	%f886, %f883, %f885, %f882;
	ld.shared.f32 	%f887, [%r73+2540];
	ld.shared.f32 	%f888, [%r74+7072];
	fma.rn.f32 	%f889, %f887, %f888, %f886;
	ld.shared.f32 	%f890, [%r73+2544];
	ld.shared.v2.f32 	{%f891, %f892}, [%r74+7072];
	mov.b32 	%r307, %f891;
	mov.b64 	%rd131, {%r307, %r308};
	fma.rn.f32 	%f893, %f890, %f892, %f889;
	ld.shared.f32 	%f894, [%r73+2548];
	ld.shared.f32 	%f895, [%r74+7080];
	fma.rn.f32 	%f896, %f894, %f895, %f893;
	ld.shared.f32 	%f897, [%r73+2552];
	ld.shared.v2.f32 	{%f898, %f899}, [%r74+7080];
	mov.b32 	%r309, %f898;
	mov.b64 	%rd132, {%r309, %r310};
	fma.rn.f32 	%f900, %f897, %f899, %f896;
	ld.shared.f32 	%f901, [%r73+2556];
	ld.shared.f32 	%f902, [%r74+7088];
	fma.rn.f32 	%f903, %f901, %f902, %f900;
	ld.shared.f32 	%f904, [%r73+2560];
	ld.shared.v2.f32 	{%f905, %f906}, [%r74+7088];
	mov.b32 	%r311, %f905;
	mov.b64 	%rd133, {%r311, %r312};
	fma.rn.f32 	%f907, %f904, %f906, %f903;
	ld.shared.f32 	%f908, [%r73+2688];
	ld.shared.f32 	%f909, [%r74+7096];
	fma.rn.f32 	%f910, %f908, %f909, %f907;
	ld.shared.f32 	%f911, [%r73+2692];
	ld.shared.v2.f32 	{%f912, %f913}, [%r74+7096];
	mov.b32 	%r313, %f912;
	mov.b64 	%rd134, {%r313, %r314};
	fma.rn.f32 	%f914, %f911, %f913, %f910;
	ld.shared.f32 	%f915, [%r73+2696];
	ld.shared.f32 	%f916, [%r74+7104];
	fma.rn.f32 	%f917, %f915, %f916, %f914;
	ld.shared.f32 	%f918, [%r73+2700];
	ld.shared.v2.f32 	{%f919, %f920}, [%r74+7104];
	mov.b32 	%r315, %f919;
	mov.b64 	%rd135, {%r315, %r316};
	fma.rn.f32 	%f921, %f918, %f920, %f917;
	ld.shared.f32 	%f922, [%r73+2704];
	ld.shared.f32 	%f923, [%r74+7112];
	fma.rn.f32 	%f924, %f922, %f923, %f921;
	ld.shared.f32 	%f925, [%r73+2708];
	ld.shared.v2.f32 	{%f926, %f927}, [%r74+7112];
	mov.b32 	%r317, %f926;
	mov.b64 	%rd136, {%r317, %r318};
	fma.rn.f32 	%f928, %f925, %f927, %f924;
	ld.shared.f32 	%f929, [%r73+2712];
	ld.shared.f32 	%f930, [%r74+7120];
	fma.rn.f32 	%f931, %f929, %f930, %f928;
	ld.shared.f32 	%f932, [%r73+2716];
	ld.shared.v2.f32 	{%f933, %f934}, [%r74+7120];
	mov.b32 	%r319, %f933;
	mov.b64 	%rd137, {%r319, %r320};
	fma.rn.f32 	%f935, %f932, %f934, %f931;
	ld.shared.f32 	%f936, [%r73+2720];
	ld.shared.f32 	%f937, [%r74+7128];
	fma.rn.f32 	%f938, %f936, %f937, %f935;
	ld.shared.f32 	%f939, [%r73+2724];
	ld.shared.v2.f32 	{%f940, %f941}, [%r74+7128];
	mov.b32 	%r321, %f940;
	mov.b64 	%rd138, {%r321, %r322};
	fma.rn.f32 	%f942, %f939, %f941, %f938;
	ld.shared.f32 	%f943, [%r73+2728];
	ld.shared.f32 	%f944, [%r74+7136];
	fma.rn.f32 	%f945, %f943, %f944, %f942;
	ld.shared.f32 	%f946, [%r73+2732];
	ld.shared.v2.f32 	{%f947, %f948}, [%r74+7136];
	mov.b32 	%r323, %f947;
	mov.b64 	%rd139, {%r323, %r324};
	fma.rn.f32 	%f949, %f946, %f948, %f945;
	ld.shared.f32 	%f950, [%r73+2736];
	ld.shared.f32 	%f951, [%r74+7144];
	fma.rn.f32 	%f952, %f950, %f951, %f949;
	ld.shared.f32 	%f953, [%r73+2740];
	ld.shared.v2.f32 	{%f954, %f955}, [%r74+7144];
	mov.b32 	%r325, %f954;
	mov.b64 	%rd140, {%r325, %r326};
	fma.rn.f32 	%f956, %f953, %f955, %f952;
	ld.shared.f32 	%f957, [%r73+2744];
	ld.shared.f32 	%f958, [%r74+7152];
	fma.rn.f32 	%f959, %f957, %f958, %f956;
	ld.shared.f32 	%f960, [%r73+2748];
	ld.shared.v2.f32 	{%f961, %f962}, [%r74+7152];
	mov.b32 	%r327, %f961;
	mov.b64 	%rd141, {%r327, %r328};
	fma.rn.f32 	%f963, %f960, %f962, %f959;
	ld.shared.f32 	%f964, [%r73+2752];
	ld.shared.f32 	%f965, [%r74+7160];
	fma.rn.f32 	%f966, %f964, %f965, %f963;
	ld.shared.f32 	%f967, [%r73+2880];
	ld.shared.v2.f32 	{%f968, %f969}, [%r74+7160];
	mov.b32 	%r329, %f969;
	mov.b32 	%r330, %f968;
	mov.b64 	%rd142, {%r330, %r329};
	fma.rn.f32 	%f970, %f967, %f969, %f966;
	ld.shared.f32 	%f971, [%r73+2884];
	ld.shared.f32 	%f972, [%r74+7168];
	fma.rn.f32 	%f973, %f971, %f972, %f970;
	ld.shared.f32 	%f974, [%r73+2888];
	ld.shared.v2.f32 	{%f975, %f976}, [%r74+7168];
	mov.b32 	%r331, %f976;
	mov.b64 	%rd143, {%r332, %r331};
	fma.rn.f32 	%f977, %f974, %f976, %f973;
	ld.shared.f32 	%f978, [%r73+2892];
	ld.shared.f32 	%f979, [%r74+7176];
	fma.rn.f32 	%f980, %f978, %f979, %f977;
	ld.shared.f32 	%f981, [%r73+2896];
	ld.shared.v2.f32 	{%f982, %f983}, [%r74+7176];
	mov.b32 	%r333, %f983;
	mov.b32 	%r334, %f982;
	mov.b64 	%rd144, {%r334, %r333};
	fma.rn.f32 	%f984, %f981, %f983, %f980;
	ld.shared.f32 	%f985, [%r73+2900];
	ld.shared.f32 	%f986, [%r74+7184];
	fma.rn.f32 	%f987, %f985, %f986, %f984;
	ld.shared.f32 	%f988, [%r73+2904];
	ld.shared.v2.f32 	{%f989, %f990}, [%r74+7184];
	mov.b32 	%r335, %f990;
	mov.b64 	%rd145, {%r336, %r335};
	fma.rn.f32 	%f991, %f988, %f990, %f987;
	ld.shared.f32 	%f992, [%r73+2908];
	ld.shared.f32 	%f993, [%r74+7192];
	fma.rn.f32 	%f994, %f992, %f993, %f991;
	ld.shared.f32 	%f995, [%r73+2912];
	ld.shared.v2.f32 	{%f996, %f997}, [%r74+7192];
	mov.b32 	%r337, %f997;
	mov.b32 	%r338, %f996;
	mov.b64 	%rd146, {%r338, %r337};
	fma.rn.f32 	%f998, %f995, %f997, %f994;
	ld.shared.f32 	%f999, [%r73+2916];
	ld.shared.f32 	%f1000, [%r74+7200];
	fma.rn.f32 	%f1001, %f999, %f1000, %f998;
	ld.shared.f32 	%f1002, [%r73+2920];
	ld.shared.v2.f32 	{%f1003, %f1004}, [%r74+7200];
	mov.b32 	%r339, %f1004;
	mov.b64 	%rd147, {%r340, %r339};
	fma.rn.f32 	%f1005, %f1002, %f1004, %f1001;
	ld.shared.f32 	%f1006, [%r73+2924];
	ld.shared.f32 	%f1007, [%r74+7208];
	fma.rn.f32 	%f1008, %f1006, %f1007, %f1005;
	ld.shared.f32 	%f1009, [%r73+2928];
	ld.shared.v2.f32 	{%f1010, %f1011}, [%r74+7208];
	mov.b32 	%r341, %f1011;
	mov.b32 	%r342, %f1010;
	mov.b64 	%rd148, {%r342, %r341};
	fma.rn.f32 	%f1012, %f1009, %f1011, %f1008;
	ld.shared.f32 	%f1013, [%r73+2932];
	ld.shared.f32 	%f1014, [%r74+7216];
	fma.rn.f32 	%f1015, %f1013, %f1014, %f1012;
	ld.shared.f32 	%f1016, [%r73+2936];
	ld.shared.v2.f32 	{%f1017, %f1018}, [%r74+7216];
	mov.b32 	%r343, %f1018;
	mov.b64 	%rd149, {%r344, %r343};
	fma.rn.f32 	%f1019, %f1016, %f1018, %f1015;
	ld.shared.f32 	%f1020, [%r73+2940];
	ld.shared.f32 	%f1021, [%r74+7224];
	fma.rn.f32 	%f1022, %f1020, %f1021, %f1019;
	ld.shared.f32 	%f1023, [%r73+2944];
	ld.shared.v2.f32 	{%f1024, %f1025}, [%r74+7224];
	mov.b32 	%r345, %f1025;
	mov.b32 	%r346, %f1024;
	mov.b64 	%rd150, {%r346, %r345};
	fma.rn.f32 	%f1026, %f1023, %f1025, %f1022;
	ld.shared.f32 	%f1027, [%r73+3072];
	ld.shared.f32 	%f1028, [%r74+7232];
	fma.rn.f32 	%f1029, %f1027, %f1028, %f1026;
	ld.shared.f32 	%f1030, [%r73+3076];
	ld.shared.v2.f32 	{%f1031, %f1032}, [%r74+7232];
	mov.b32 	%r347, %f1032;
	mov.b32 	%r348, %f1031;
	mov.b64 	%rd151, {%r348, %r347};
	fma.rn.f32 	%f1033, %f1030, %f1032, %f1029;
	ld.shared.f32 	%f1034, [%r73+3080];
	ld.shared.f32 	%f1035, [%r74+7240];
	fma.rn.f32 	%f1036, %f1034, %f1035, %f1033;
	ld.shared.f32 	%f1037, [%r73+3084];
	ld.shared.v2.f32 	{%f1038, %f1039}, [%r74+7240];
	mov.b32 	%r349, %f1039;
	mov.b32 	%r350, %f1038;
	mov.b64 	%rd152, {%r350, %r349};
	fma.rn.f32 	%f1040, %f1037, %f1039, %f1036;
	ld.shared.f32 	%f1041, [%r73+3088];
	ld.shared.f32 	%f1042, [%r74+7248];
	fma.rn.f32 	%f1043, %f1041, %f1042, %f1040;
	ld.shared.f32 	%f1044, [%r73+3092];
	ld.shared.v2.f32 	{%f1045, %f1046}, [%r74+7248];
	mov.b32 	%r351, %f1046;
	mov.b32 	%r352, %f1045;
	mov.b64 	%rd153, {%r352, %r351};
	fma.rn.f32 	%f1047, %f1044, %f1046, %f1043;
	ld.shared.f32 	%f1048, [%r73+3096];
	ld.shared.f32 	%f1049, [%r74+7256];
	fma.rn.f32 	%f1050, %f1048, %f1049, %f1047;
	ld.shared.f32 	%f1051, [%r73+3100];
	ld.shared.v2.f32 	{%f1052, %f1053}, [%r74+7256];
	mov.b32 	%r353, %f1053;
	mov.b32 	%r354, %f1052;
	mov.b64 	%rd154, {%r354, %r353};
	fma.rn.f32 	%f1054, %f1051, %f1053, %f1050;
	ld.shared.f32 	%f1055, [%r73+3104];
	ld.shared.f32 	%f1056, [%r74+7264];
	fma.rn.f32 	%f1057, %f1055, %f1056, %f1054;
	ld.shared.f32 	%f1058, [%r73+3108];
	ld.shared.v2.f32 	{%f1059, %f1060}, [%r74+7264];
	mov.b32 	%r355, %f1060;
	mov.b32 	%r356, %f1059;
	mov.b64 	%rd155, {%r356, %r355};
	fma.rn.f32 	%f1061, %f1058, %f1060, %f1057;
	ld.shared.f32 	%f1062, [%r73+3112];
	ld.shared.f32 	%f1063, [%r74+7272];
	fma.rn.f32 	%f1064, %f1062, %f1063, %f1061;
	ld.shared.f32 	%f1065, [%r73+3116];
	ld.shared.v2.f32 	{%f1066, %f1067}, [%r74+7272];
	mov.b32 	%r357, %f1067;
	mov.b32 	%r358, %f1066;
	mov.b64 	%rd156, {%r358, %r357};
	fma.rn.f32 	%f1068, %f1065, %f1067, %f1064;
	ld.shared.f32 	%f1069, [%r73+3120];
	ld.shared.f32 	%f1070, [%r74+7280];
	fma.rn.f32 	%f1071, %f1069, %f1070, %f1068;
	ld.shared.f32 	%f1072, [%r73+3124];
	ld.shared.v2.f32 	{%f1073, %f1074}, [%r74+7280];
	mov.b32 	%r359, %f1074;
	mov.b32 	%r360, %f1073;
	mov.b64 	%rd157, {%r360, %r359};
	fma.rn.f32 	%f1075, %f1072, %f1074, %f1071;
	ld.shared.f32 	%f1076, [%r73+3128];
	ld.shared.f32 	%f1077, [%r74+7288];
	fma.rn.f32 	%f1078, %f1076, %f1077, %f1075;
	ld.shared.f32 	%f1079, [%r73+3132];
	ld.shared.v2.f32 	{%f1080, %f1081}, [%r74+7288];
	mov.b32 	%r361, %f1081;
	mov.b32 	%r362, %f1080;
	mov.b64 	%rd158, {%r362, %r361};
	fma.rn.f32 	%f1082, %f1079, %f1081, %f1078;
	ld.shared.f32 	%f1083, [%r73+3136];
	ld.shared.f32 	%f1084, [%r74+7296];
	fma.rn.f32 	%f6632, %f1083, %f1084, %f1082;
	ld.shared.v2.f32 	{%f1085, %f1086}, [%r74+7296];
	mov.b32 	%r363, %f1086;
	mov.b32 	%r364, %f1085;
	mov.b64 	%rd159, {%r364, %r363};
	fma.rn.f32 	%f1087, %f75, %f1086, %f6631;
	ld.shared.f32 	%f1088, [%r74+7304];
	fma.rn.f32 	%f1089, %f78, %f1088, %f1087;
	ld.shared.v2.f32 	{%f1090, %f1091}, [%r74+7304];
	mov.b32 	%r365, %f1090;
	mov.b64 	%rd160, {%r365, %r366};
	fma.rn.f32 	%f1092, %f82, %f1091, %f1089;
	ld.shared.f32 	%f1093, [%r74+7312];
	fma.rn.f32 	%f1094, %f85, %f1093, %f1092;
	ld.shared.v2.f32 	{%f1095, %f1096}, [%r74+7312];
	mov.b32 	%r367, %f1096;
	mov.b32 	%r368, %f1095;
	mov.b64 	%rd161, {%r368, %r367};
	fma.rn.f32 	%f1097, %f89, %f1096, %f1094;
	ld.shared.f32 	%f1098, [%r74+7320];
	fma.rn.f32 	%f1099, %f92, %f1098, %f1097;
	ld.shared.v2.f32 	{%f1100, %f1101}, [%r74+7320];
	mov.b32 	%r369, %f1100;
	mov.b64 	%rd162, {%r369, %r370};
	fma.rn.f32 	%f1102, %f96, %f1101, %f1099;
	ld.shared.f32 	%f1103, [%r74+7328];
	fma.rn.f32 	%f1104, %f99, %f1103, %f1102;
	ld.shared.v2.f32 	{%f1105, %f1106}, [%r74+7328];
	mov.b32 	%r371, %f1106;
	mov.b32 	%r372, %f1105;
	mov.b64 	%rd163, {%r372, %r371};
	fma.rn.f32 	%f1107, %f103, %f1106, %f1104;
	ld.shared.f32 	%f1108, [%r74+7336];
	fma.rn.f32 	%f1109, %f106, %f1108, %f1107;
	ld.shared.v2.f32 	{%f1110, %f1111}, [%r74+7336];
	mov.b32 	%r373, %f1110;
	mov.b64 	%rd164, {%r373, %r374};
	fma.rn.f32 	%f1112, %f110, %f1111, %f1109;
	ld.shared.f32 	%f1113, [%r74+7344];
	fma.rn.f32 	%f1114, %f113, %f1113, %f1112;
	ld.shared.v2.f32 	{%f1115, %f1116}, [%r74+7344];
	mov.b32 	%r375, %f1116;
	mov.b32 	%r376, %f1115;
	mov.b64 	%rd165, {%r376, %r375};
	fma.rn.f32 	%f1117, %f117, %f1116, %f1114;
	ld.shared.f32 	%f1118, [%r74+7352];
	fma.rn.f32 	%f1119, %f120, %f1118, %f1117;
	ld.shared.v2.f32 	{%f1120, %f1121}, [%r74+7352];
	mov.b32 	%r377, %f1120;
	mov.b64 	%rd166, {%r377, %r378};
	fma.rn.f32 	%f1122, %f124, %f1121, %f1119;
	ld.shared.f32 	%f1123, [%r74+7360];
	fma.rn.f32 	%f1124, %f127, %f1123, %f1122;
	ld.shared.v2.f32 	{%f1125, %f1126}, [%r74+7360];
	mov.b32 	%r379, %f1126;
	mov.b32 	%r380, %f1125;
	mov.b64 	%rd167, {%r380, %r379};
	fma.rn.f32 	%f1127, %f131, %f1126, %f1124;
	ld.shared.f32 	%f1128, [%r74+7368];
	fma.rn.f32 	%f1129, %f134, %f1128, %f1127;
	ld.shared.v2.f32 	{%f1130, %f1131}, [%r74+7368];
	mov.b32 	%r381, %f1130;
	mov.b64 	%rd168, {%r381, %r382};
	fma.rn.f32 	%f1132, %f138, %f1131, %f1129;
	ld.shared.f32 	%f1133, [%r74+7376];
	fma.rn.f32 	%f1134, %f141, %f1133, %f1132;
	ld.shared.v2.f32 	{%f1135, %f1136}, [%r74+7376];
	mov.b32 	%r383, %f1136;
	mov.b32 	%r384, %f1135;
	mov.b64 	%rd169, {%r384, %r383};
	fma.rn.f32 	%f1137, %f145, %f1136, %f1134;
	ld.shared.f32 	%f1138, [%r74+7384];
	fma.rn.f32 	%f1139, %f148, %f1138, %f1137;
	ld.shared.v2.f32 	{%f1140, %f1141}, [%r74+7384];
	mov.b32 	%r385, %f1140;
	mov.b64 	%rd170, {%r385, %r386};
	fma.rn.f32 	%f1142, %f152, %f1141, %f1139;
	ld.shared.f32 	%f1143, [%r74+7392];
	fma.rn.f32 	%f1144, %f155, %f1143, %f1142;
	ld.shared.v2.f32 	{%f1145, %f1146}, [%r74+7392];
	mov.b32 	%r387, %f1146;
	mov.b32 	%r388, %f1145;
	mov.b64 	%rd171, {%r388, %r387};
	fma.rn.f32 	%f1147, %f159, %f1146, %f1144;
	ld.shared.f32 	%f1148, [%r74+7400];
	fma.rn.f32 	%f1149, %f162, %f1148, %f1147;
	ld.shared.v2.f32 	{%f1150, %f1151}, [%r74+7400];
	mov.b32 	%r389, %f1150;
	mov.b64 	%rd172, {%r389, %r390};
	fma.rn.f32 	%f1152, %f166, %f1151, %f1149;
	ld.shared.f32 	%f1153, [%r74+7408];
	fma.rn.f32 	%f1154, %f169, %f1153, %f1152;
	ld.shared.v2.f32 	{%f1155, %f1156}, [%r74+7408];
	mov.b32 	%r391, %f1156;
	mov.b32 	%r392, %f1155;
	mov.b64 	%rd173, {%r392, %r391};
	fma.rn.f32 	%f1157, %f173, %f1156, %f1154;
	ld.shared.f32 	%f1158, [%r74+7416];
	fma.rn.f32 	%f1159, %f176, %f1158, %f1157;
	ld.shared.v2.f32 	{%f1160, %f1161}, [%r74+7416];
	mov.b32 	%r393, %f1160;
	mov.b64 	%rd174, {%r393, %r394};
	fma.rn.f32 	%f1162, %f180, %f1161, %f1159;
	ld.shared.f32 	%f1163, [%r74+7424];
	fma.rn.f32 	%f1164, %f183, %f1163, %f1162;
	ld.shared.v2.f32 	{%f1165, %f1166}, [%r74+7424];
	mov.b32 	%r395, %f1166;
	mov.b32 	%r396, %f1165;
	mov.b64 	%rd175, {%r396, %r395};
	fma.rn.f32 	%f1167, %f187, %f1166, %f1164;
	ld.shared.f32 	%f1168, [%r74+7432];
	fma.rn.f32 	%f1169, %f190, %f1168, %f1167;
	ld.shared.v2.f32 	{%f1170, %f1171}, [%r74+7432];
	mov.b32 	%r397, %f1170;
	mov.b64 	%rd176, {%r397, %r398};
	fma.rn.f32 	%f1172, %f194, %f1171, %f1169;
	ld.shared.f32 	%f1173, [%r74+7440];
	fma.rn.f32 	%f1174, %f197, %f1173, %f1172;
	ld.shared.v2.f32 	{%f1175, %f1176}, [%r74+7440];
	mov.b32 	%r399, %f1176;
	mov.b32 	%r400, %f1175;
	mov.b64 	%rd177, {%r400, %r399};
	fma.rn.f32 	%f1177, %f201, %f1176, %f1174;
	ld.shared.f32 	%f1178, [%r74+7448];
	fma.rn.f32 	%f1179, %f204, %f1178, %f1177;
	ld.shared.v2.f32 	{%f1180, %f1181}, [%r74+7448];
	mov.b32 	%r401, %f1180;
	mov.b64 	%rd178, {%r401, %r402};
	fma.rn.f32 	%f1182, %f208, %f1181, %f1179;
	ld.shared.f32 	%f1183, [%r74+7456];
	fma.rn.f32 	%f1184, %f211, %f1183, %f1182;
	ld.shared.v2.f32 	{%f1185, %f1186}, [%r74+7456];
	mov.b32 	%r403, %f1186;
	mov.b32 	%r404, %f1185;
	mov.b64 	%rd179, {%r404, %r403};
	fma.rn.f32 	%f1187, %f215, %f1186, %f1184;
	ld.shared.f32 	%f1188, [%r74+7464];
	fma.rn.f32 	%f1189, %f218, %f1188, %f1187;
	ld.shared.v2.f32 	{%f1190, %f1191}, [%r74+7464];
	mov.b32 	%r405, %f1190;
	mov.b64 	%rd180, {%r405, %r406};
	fma.rn.f32 	%f1192, %f222, %f1191, %f1189;
	ld.shared.f32 	%f1193, [%r74+7472];
	fma.rn.f32 	%f1194, %f225, %f1193, %f1192;
	ld.shared.v2.f32 	{%f1195, %f1196}, [%r74+7472];
	mov.b32 	%r407, %f1196;
	mov.b32 	%r408, %f1195;
	mov.b64 	%rd181, {%r408, %r407};
	fma.rn.f32 	%f1197, %f229, %f1196, %f1194;
	ld.shared.f32 	%f1198, [%r74+7480];
	fma.rn.f32 	%f1199, %f232, %f1198, %f1197;
	ld.shared.v2.f32 	{%f1200, %f1201}, [%r74+7480];
	mov.b32 	%r409, %f1200;
	mov.b64 	%rd182, {%r409, %r410};
	fma.rn.f32 	%f1202, %f236, %f1201, %f1199;
	ld.shared.f32 	%f1203, [%r74+7488];
	fma.rn.f32 	%f1204, %f239, %f1203, %f1202;
	ld.shared.v2.f32 	{%f1205, %f1206}, [%r74+7488];
	mov.b32 	%r411, %f1206;
	mov.b32 	%r412, %f1205;
	mov.b64 	%rd183, {%r412, %r411};
	fma.rn.f32 	%f1207, %f243, %f1206, %f1204;
	ld.shared.f32 	%f1208, [%r74+7496];
	fma.rn.f32 	%f1209, %f246, %f1208, %f1207;
	ld.shared.v2.f32 	{%f1210, %f1211}, [%r74+7496];
	mov.b32 	%r413, %f1210;
	mov.b64 	%rd184, {%r413, %r414};
	fma.rn.f32 	%f1212, %f250, %f1211, %f1209;
	ld.shared.f32 	%f1213, [%r74+7504];
	fma.rn.f32 	%f1214, %f253, %f1213, %f1212;
	ld.shared.v2.f32 	{%f1215, %f1216}, [%r74+7504];
	mov.b32 	%r415, %f1216;
	mov.b32 	%r416, %f1215;
	mov.b64 	%rd185, {%r416, %r415};
	fma.rn.f32 	%f1217, %f257, %f1216, %f1214;
	ld.shared.f32 	%f1218, [%r74+7512];
	fma.rn.f32 	%f1219, %f260, %f1218, %f1217;
	ld.shared.v2.f32 	{%f1220, %f1221}, [%r74+7512];
	mov.b32 	%r417, %f1220;
	mov.b64 	%rd186, {%r417, %r418};
	fma.rn.f32 	%f1222, %f264, %f1221, %f1219;
	ld.shared.f32 	%f1223, [%r74+7520];
	fma.rn.f32 	%f1224, %f267, %f1223, %f1222;
	ld.shared.v2.f32 	{%f1225, %f1226}, [%r74+7520];
	mov.b32 	%r419, %f1226;
	mov.b32 	%r420, %f1225;
	mov.b64 	%rd187, {%r420, %r419};
	fma.rn.f32 	%f1227, %f271, %f1226, %f1224;
	ld.shared.f32 	%f1228, [%r74+7528];
	fma.rn.f32 	%f1229, %f274, %f1228, %f1227;
	ld.shared.v2.f32 	{%f1230, %f1231}, [%r74+7528];
	mov.b32 	%r421, %f1230;
	mov.b64 	%rd188, {%r421, %r422};
	fma.rn.f32 	%f1232, %f278, %f1231, %f1229;
	ld.shared.f32 	%f1233, [%r74+7536];
	fma.rn.f32 	%f1234, %f281, %f1233, %f1232;
	ld.shared.v2.f32 	{%f1235, %f1236}, [%r74+7536];
	mov.b32 	%r423, %f1236;
	mov.b32 	%r424, %f1235;
	mov.b64 	%rd189, {%r424, %r423};
	fma.rn.f32 	%f1237, %f285, %f1236, %f1234;
	ld.shared.f32 	%f1238, [%r74+7544];
	fma.rn.f32 	%f1239, %f288, %f1238, %f1237;
	ld.shared.v2.f32 	{%f1240, %f1241}, [%r74+7544];
	mov.b32 	%r425, %f1240;
	mov.b64 	%rd190, {%r425, %r426};
	fma.rn.f32 	%f1242, %f292, %f1241, %f1239;
	ld.shared.f32 	%f1243, [%r74+7552];
	fma.rn.f32 	%f1244, %f295, %f1243, %f1242;
	ld.shared.v2.f32 	{%f1245, %f1246}, [%r74+7552];
	mov.b32 	%r427, %f1246;
	mov.b32 	%r428, %f1245;
	mov.b64 	%rd191, {%r428, %r427};
	fma.rn.f32 	%f1247, %f299, %f1246, %f1244;
	ld.shared.f32 	%f1248, [%r74+7560];
	fma.rn.f32 	%f1249, %f302, %f1248, %f1247;
	ld.shared.v2.f32 	{%f1250, %f1251}, [%r74+7560];
	mov.b32 	%r429, %f1250;
	mov.b64 	%rd192, {%r429, %r430};
	fma.rn.f32 	%f1252, %f306, %f1251, %f1249;
	ld.shared.f32 	%f1253, [%r74+7568];
	fma.rn.f32 	%f1254, %f309, %f1253, %f1252;
	ld.shared.v2.f32 	{%f1255, %f1256}, [%r74+7568];
	mov.b32 	%r431, %f1256;
	mov.b32 	%r432, %f1255;
	mov.b64 	%rd193, {%r432, %r431};
	fma.rn.f32 	%f1257, %f313, %f1256, %f1254;
	ld.shared.f32 	%f1258, [%r74+7576];
	fma.rn.f32 	%f1259, %f316, %f1258, %f1257;
	ld.shared.v2.f32 	{%f1260, %f1261}, [%r74+7576];
	mov.b32 	%r433, %f1260;
	mov.b64 	%rd194, {%r433, %r434};
	fma.rn.f32 	%f1262, %f320, %f1261, %f1259;
	ld.shared.f32 	%f1263, [%r74+7584];
	fma.rn.f32 	%f1264, %f323, %f1263, %f1262;
	ld.shared.v2.f32 	{%f1265, %f1266}, [%r74+7584];
	mov.b32 	%r435, %f1266;
	mov.b32 	%r436, %f1265;
	mov.b64 	%rd195, {%r436, %r435};
	fma.rn.f32 	%f1267, %f327, %f1266, %f1264;
	ld.shared.f32 	%f1268, [%r74+7592];
	fma.rn.f32 	%f1269, %f330, %f1268, %f1267;
	ld.shared.v2.f32 	{%f1270, %f1271}, [%r74+7592];
	mov.b32 	%r437, %f1270;
	mov.b64 	%rd196, {%r437, %r438};
	fma.rn.f32 	%f1272, %f334, %f1271, %f1269;
	ld.shared.f32 	%f1273, [%r74+7600];
	fma.rn.f32 	%f1274, %f337, %f1273, %f1272;
	ld.shared.v2.f32 	{%f1275, %f1276}, [%r74+7600];
	mov.b32 	%r439, %f1276;
	mov.b32 	%r440, %f1275;
	mov.b64 	%rd197, {%r440, %r439};
	fma.rn.f32 	%f1277, %f341, %f1276, %f1274;
	ld.shared.f32 	%f1278, [%r74+7608];
	fma.rn.f32 	%f1279, %f344, %f1278, %f1277;
	ld.shared.v2.f32 	{%f1280, %f1281}, [%r74+7608];
	mov.b32 	%r441, %f1280;
	mov.b64 	%rd198, {%r441, %r442};
	fma.rn.f32 	%f1282, %f348, %f1281, %f1279;
	ld.shared.f32 	%f1283, [%r74+7616];
	fma.rn.f32 	%f1284, %f351, %f1283, %f1282;
	ld.shared.v2.f32 	{%f1285, %f1286}, [%r74+7616];
	mov.b32 	%r443, %f1286;
	mov.b32 	%r444, %f1285;
	mov.b64 	%rd199, {%r444, %r443};
	fma.rn.f32 	%f1287, %f355, %f1286, %f1284;
	ld.shared.f32 	%f1288, [%r74+7624];
	fma.rn.f32 	%f1289, %f358, %f1288, %f1287;
	ld.shared.v2.f32 	{%f1290, %f1291}, [%r74+7624];
	mov.b32 	%r445, %f1290;
	mov.b64 	%rd200, {%r445, %r446};
	fma.rn.f32 	%f1292, %f362, %f1291, %f1289;
	ld.shared.f32 	%f1293, [%r74+7632];
	fma.rn.f32 	%f1294, %f365, %f1293, %f1292;
	ld.shared.v2.f32 	{%f1295, %f1296}, [%r74+7632];
	mov.b32 	%r447, %f1296;
	mov.b32 	%r448, %f1295;
	mov.b64 	%rd201, {%r448, %r447};
	fma.rn.f32 	%f1297, %f369, %f1296, %f1294;
	ld.shared.f32 	%f1298, [%r74+7640];
	fma.rn.f32 	%f1299, %f372, %f1298, %f1297;
	ld.shared.v2.f32 	{%f1300, %f1301}, [%r74+7640];
	mov.b32 	%r449, %f1300;
	mov.b64 	%rd202, {%r449, %r450};
	fma.rn.f32 	%f1302, %f376, %f1301, %f1299;
	ld.shared.f32 	%f1303, [%r74+7648];
	fma.rn.f32 	%f1304, %f379, %f1303, %f1302;
	ld.shared.v2.f32 	{%f1305, %f1306}, [%r74+7648];
	mov.b32 	%r451, %f1306;
	mov.b32 	%r452, %f1305;
	mov.b64 	%rd203, {%r452, %r451};
	fma.rn.f32 	%f1307, %f383, %f1306, %f1304;
	ld.shared.f32 	%f1308, [%r74+7656];
	fma.rn.f32 	%f1309, %f386, %f1308, %f1307;
	ld.shared.v2.f32 	{%f1310, %f1311}, [%r74+7656];
	mov.b32 	%r453, %f1310;
	mov.b64 	%rd204, {%r453, %r454};
	fma.rn.f32 	%f1312, %f390, %f1311, %f1309;
	ld.shared.f32 	%f1313, [%r74+7664];
	fma.rn.f32 	%f1314, %f393, %f1313, %f1312;
	ld.shared.v2.f32 	{%f1315, %f1316}, [%r74+7664];
	mov.b32 	%r455, %f1316;
	mov.b32 	%r456, %f1315;
	mov.b64 	%rd205, {%r456, %r455};
	fma.rn.f32 	%f1317, %f397, %f1316, %f1314;
	ld.shared.f32 	%f1318, [%r74+7672];
	fma.rn.f32 	%f1319, %f400, %f1318, %f1317;
	ld.shared.v2.f32 	{%f1320, %f1321}, [%r74+7672];
	mov.b32 	%r457, %f1320;
	mov.b64 	%rd206, {%r457, %r458};
	fma.rn.f32 	%f1322, %f404, %f1321, %f1319;
	ld.shared.f32 	%f1323, [%r74+7680];
	fma.rn.f32 	%f1324, %f407, %f1323, %f1322;
	ld.shared.v2.f32 	{%f1325, %f1326}, [%r74+7680];
	mov.b32 	%r459, %f1326;
	mov.b32 	%r460, %f1325;
	mov.b64 	%rd207, {%r460, %r459};
	fma.rn.f32 	%f1327, %f411, %f1326, %f1324;
	ld.shared.f32 	%f1328, [%r74+7688];
	fma.rn.f32 	%f1329, %f414, %f1328, %f1327;
	ld.shared.v2.f32 	{%f1330, %f1331}, [%r74+7688];
	mov.b32 	%r461, %f1330;
	mov.b64 	%rd208, {%r461, %r462};
	fma.rn.f32 	%f1332, %f418, %f1331, %f1329;
	ld.shared.f32 	%f1333, [%r74+7696];
	fma.rn.f32 	%f1334, %f421, %f1333, %f1332;
	ld.shared.v2.f32 	{%f1335, %f1336}, [%r74+7696];
	mov.b32 	%r463, %f1336;
	mov.b32 	%r464, %f1335;
	mov.b64 	%rd209, {%r464, %r463};
	fma.rn.f32 	%f1337, %f425, %f1336, %f1334;
	ld.shared.f32 	%f1338, [%r74+7704];
	fma.rn.f32 	%f1339, %f428, %f1338, %f1337;
	ld.shared.v2.f32 	{%f1340, %f1341}, [%r74+7704];
	mov.b32 	%r465, %f1340;
	mov.b64 	%rd210, {%r465, %r466};
	fma.rn.f32 	%f1342, %f432, %f1341, %f1339;
	ld.shared.f32 	%f1343, [%r74+7712];
	fma.rn.f32 	%f1344, %f435, %f1343, %f1342;
	ld.shared.v2.f32 	{%f1345, %f1346}, [%r74+7712];
	mov.b32 	%r467, %f1346;
	mov.b32 	%r468, %f1345;
	mov.b64 	%rd211, {%r468, %r467};
	fma.rn.f32 	%f1347, %f439, %f1346, %f1344;
	ld.shared.f32 	%f1348, [%r74+7720];
	fma.rn.f32 	%f1349, %f442, %f1348, %f1347;
	ld.shared.v2.f32 	{%f1350, %f1351}, [%r74+7720];
	mov.b32 	%r469, %f1350;
	mov.b64 	%rd212, {%r469, %r470};
	fma.rn.f32 	%f1352, %f446, %f1351, %f1349;
	ld.shared.f32 	%f1353, [%r74+7728];
	fma.rn.f32 	%f1354, %f449, %f1353, %f1352;
	ld.shared.v2.f32 	{%f1355, %f1356}, [%r74+7728];
	mov.b32 	%r471, %f1356;
	mov.b32 	%r472, %f1355;
	mov.b64 	%rd213, {%r472, %r471};
	fma.rn.f32 	%f1357, %f453, %f1356, %f1354;
	ld.shared.f32 	%f1358, [%r74+7736];
	fma.rn.f32 	%f1359, %f456, %f1358, %f1357;
	ld.shared.v2.f32 	{%f1360, %f1361}, [%r74+7736];
	mov.b32 	%r473, %f1360;
	mov.b64 	%rd214, {%r473, %r474};
	fma.rn.f32 	%f1362, %f460, %f1361, %f1359;
	ld.shared.f32 	%f1363, [%r74+7744];
	fma.rn.f32 	%f1364, %f463, %f1363, %f1362;
	ld.shared.v2.f32 	{%f1365, %f1366}, [%r74+7744];
	mov.b32 	%r475, %f1366;
	mov.b32 	%r476, %f1365;
	mov.b64 	%rd215, {%r476, %r475};
	fma.rn.f32 	%f1367, %f467, %f1366, %f1364;
	ld.shared.f32 	%f1368, [%r74+7752];
	fma.rn.f32 	%f1369, %f470, %f1368, %f1367;
	ld.shared.v2.f32 	{%f1370, %f1371}, [%r74+7752];
	mov.b32 	%r477, %f1370;
	mov.b64 	%rd216, {%r477, %r478};
	fma.rn.f32 	%f1372, %f474, %f1371, %f1369;
	ld.shared.f32 	%f1373, [%r74+7760];
	fma.rn.f32 	%f1374, %f477, %f1373, %f1372;
	ld.shared.v2.f32 	{%f1375, %f1376}, [%r74+7760];
	mov.b32 	%r479, %f1376;
	mov.b32 	%r480, %f1375;
	mov.b64 	%rd217, {%r480, %r479};
	fma.rn.f32 	%f1377, %f481, %f1376, %f1374;
	ld.shared.f32 	%f1378, [%r74+7768];
	fma.rn.f32 	%f1379, %f484, %f1378, %f1377;
	ld.shared.v2.f32 	{%f1380, %f1381}, [%r74+7768];
	mov.b32 	%r481, %f1380;
	mov.b64 	%rd218, {%r481, %r482};
	fma.rn.f32 	%f1382, %f488, %f1381, %f1379;
	ld.shared.f32 	%f1383, [%r74+7776];
	fma.rn.f32 	%f1384, %f491, %f1383, %f1382;
	ld.shared.v2.f32 	{%f1385, %f1386}, [%r74+7776];
	mov.b32 	%r483, %f1386;
	mov.b32 	%r484, %f1385;
	mov.b64 	%rd219, {%r484, %r483};
	fma.rn.f32 	%f1387, %f495, %f1386, %f1384;
	ld.shared.f32 	%f1388, [%r74+7784];
	fma.rn.f32 	%f1389, %f498, %f1388, %f1387;
	ld.shared.v2.f32 	{%f1390, %f1391}, [%r74+7784];
	mov.b32 	%r485, %f1390;
	mov.b64 	%rd220, {%r485, %r486};
	fma.rn.f32 	%f1392, %f502, %f1391, %f1389;
	ld.shared.f32 	%f1393, [%r74+7792];
	fma.rn.f32 	%f1394, %f505, %f1393, %f1392;
	ld.shared.v2.f32 	{%f1395, %f1396}, [%r74+7792];
	mov.b32 	%r487, %f1396;
	mov.b32 	%r488, %f1395;
	mov.b64 	%rd221, {%r488, %r487};
	fma.rn.f32 	%f1397, %f509, %f1396, %f1394;
	ld.shared.f32 	%f1398, [%r74+7800];
	fma.rn.f32 	%f1399, %f512, %f1398, %f1397;
	ld.shared.v2.f32 	{%f1400, %f1401}, [%r74+7800];
	mov.b32 	%r489, %f1400;
	mov.b64 	%rd222, {%r489, %r490};
	fma.rn.f32 	%f1402, %f516, %f1401, %f1399;
	ld.shared.f32 	%f1403, [%r74+7808];
	fma.rn.f32 	%f1404, %f519, %f1403, %f1402;
	ld.shared.v2.f32 	{%f1405, %f1406}, [%r74+7808];
	mov.b32 	%r491, %f1406;
	mov.b32 	%r492, %f1405;
	mov.b64 	%rd223, {%r492, %r491};
	fma.rn.f32 	%f1407, %f523, %f1406, %f1404;
	ld.shared.f32 	%f1408, [%r74+7816];
	fma.rn.f32 	%f1409, %f526, %f1408, %f1407;
	ld.shared.v2.f32 	{%f1410, %f1411}, [%r74+7816];
	mov.b32 	%r493, %f1410;
	mov.b64 	%rd224, {%r493, %r494};
	fma.rn.f32 	%f1412, %f530, %f1411, %f1409;
	ld.shared.f32 	%f1413, [%r74+7824];
	fma.rn.f32 	%f1414, %f533, %f1413, %f1412;
	ld.shared.v2.f32 	{%f1415, %f1416}, [%r74+7824];
	mov.b32 	%r495, %f1416;
	mov.b32 	%r496, %f1415;
	mov.b64 	%rd225, {%r496, %r495};
	fma.rn.f32 	%f1417, %f537, %f1416, %f1414;
	ld.shared.f32 	%f1418, [%r74+7832];
	fma.rn.f32 	%f1419, %f540, %f1418, %f1417;
	ld.shared.v2.f32 	{%f1420, %f1421}, [%r74+7832];
	mov.b32 	%r497, %f1420;
	mov.b64 	%rd226, {%r497, %r498};
	fma.rn.f32 	%f1422, %f544, %f1421, %f1419;
	ld.shared.f32 	%f1423, [%r74+7840];
	fma.rn.f32 	%f1424, %f547, %f1423, %f1422;
	ld.shared.v2.f32 	{%f1425, %f1426}, [%r74+7840];
	mov.b32 	%r499, %f1426;
	mov.b32 	%r500, %f1425;
	mov.b64 	%rd227, {%r500, %r499};
	fma.rn.f32 	%f1427, %f551, %f1426, %f1424;
	ld.shared.f32 	%f1428, [%r74+7848];
	fma.rn.f32 	%f1429, %f554, %f1428, %f1427;
	ld.shared.v2.f32 	{%f1430, %f1431}, [%r74+7848];
	mov.b32 	%r501, %f1430;
	mov.b64 	%rd228, {%r501, %r502};
	fma.rn.f32 	%f1432, %f558, %f1431, %f1429;
	ld.shared.f32 	%f1433, [%r74+7856];
	fma.rn.f32 	%f1434, %f561, %f1433, %f1432;
	ld.shared.v2.f32 	{%f1435, %f1436}, [%r74+7856];
	mov.b32 	%r503, %f1436;
	mov.b32 	%r504, %f1435;
	mov.b64 	%rd229, {%r504, %r503};
	fma.rn.f32 	%f1437, %f565, %f1436, %f1434;
	ld.shared.f32 	%f1438, [%r74+7864];
	fma.rn.f32 	%f1439, %f568, %f1438, %f1437;
	ld.shared.v2.f32 	{%f1440, %f1441}, [%r74+7864];
	mov.b32 	%r505, %f1440;
	mov.b64 	%rd230, {%r505, %r506};
	fma.rn.f32 	%f1442, %f572, %f1441, %f1439;
	ld.shared.f32 	%f1443, [%r74+7872];
	fma.rn.f32 	%f1444, %f575, %f1443, %f1442;
	ld.shared.v2.f32 	{%f1445, %f1446}, [%r74+7872];
	mov.b32 	%r507, %f1446;
	mov.b32 	%r508, %f1445;
	mov.b64 	%rd231, {%r508, %r507};
	fma.rn.f32 	%f1447, %f579, %f1446, %f1444;
	ld.shared.f32 	%f1448, [%r74+7880];
	fma.rn.f32 	%f1449, %f582, %f1448, %f1447;
	ld.shared.v2.f32 	{%f1450, %f1451}, [%r74+7880];
	mov.b32 	%r509, %f1450;
	mov.b64 	%rd232, {%r509, %r510};
	fma.rn.f32 	%f1452, %f586, %f1451, %f1449;
	ld.shared.f32 	%f1453, [%r74+7888];
	fma.rn.f32 	%f1454, %f589, %f1453, %f1452;
	ld.shared.v2.f32 	{%f1455, %f1456}, [%r74+7888];
	mov.b32 	%r511, %f1456;
	mov.b32 	%r512, %f1455;
	mov.b64 	%rd233, {%r512, %r511};
	fma.rn.f32 	%f1457, %f593, %f1456, %f1454;
	ld.shared.f32 	%f1458, [%r74+7896];
	fma.rn.f32 	%f1459, %f596, %f1458, %f1457;
	ld.shared.v2.f32 	{%f1460, %f1461}, [%r74+7896];
	mov.b32 	%r513, %f1460;
	mov.b64 	%rd234, {%r513, %r514};
	fma.rn.f32 	%f1462, %f600, %f1461, %f1459;
	ld.shared.f32 	%f1463, [%r74+7904];
	fma.rn.f32 	%f1464, %f603, %f1463, %f1462;
	ld.shared.v2.f32 	{%f1465, %f1466}, [%r74+7904];
	mov.b32 	%r515, %f1466;
	mov.b32 	%r516, %f1465;
	mov.b64 	%rd235, {%r516, %r515};
	fma.rn.f32 	%f1467, %f607, %f1466, %f1464;
	ld.shared.f32 	%f1468, [%r74+7912];
	fma.rn.f32 	%f1469, %f610, %f1468, %f1467;
	ld.shared.v2.f32 	{%f1470, %f1471}, [%r74+7912];
	mov.b32 	%r517, %f1470;
	mov.b64 	%rd236, {%r517, %r518};
	fma.rn.f32 	%f1472, %f614, %f1471, %f1469;
	ld.shared.f32 	%f1473, [%r74+7920];
	fma.rn.f32 	%f1474, %f617, %f1473, %f1472;
	ld.shared.v2.f32 	{%f1475, %f1476}, [%r74+7920];
	mov.b32 	%r519, %f1476;
	mov.b32 	%r520, %f1475;
	mov.b64 	%rd237, {%r520, %r519};
	fma.rn.f32 	%f1477, %f621, %f1476, %f1474;
	ld.shared.f32 	%f1478, [%r74+7928];
	fma.rn.f32 	%f1479, %f624, %f1478, %f1477;
	ld.shared.v2.f32 	{%f1480, %f1481}, [%r74+7928];
	mov.b32 	%r521, %f1480;
	mov.b64 	%rd238, {%r521, %r522};
	fma.rn.f32 	%f1482, %f628, %f1481, %f1479;
	ld.shared.f32 	%f1483, [%r74+7936];
	fma.rn.f32 	%f1484, %f631, %f1483, %f1482;
	ld.shared.v2.f32 	{%f1485, %f1486}, [%r74+7936];
	mov.b32 	%r523, %f1486;
	mov.b32 	%r524, %f1485;
	mov.b64 	%rd239, {%r524, %r523};
	fma.rn.f32 	%f1487, %f635, %f1486, %f1484;
	ld.shared.f32 	%f1488, [%r74+7944];
	fma.rn.f32 	%f1489, %f638, %f1488, %f1487;
	ld.shared.v2.f32 	{%f1490, %f1491}, [%r74+7944];
	mov.b32 	%r525, %f1490;
	mov.b64 	%rd240, {%r525, %r526};
	fma.rn.f32 	%f1492, %f642, %f1491, %f1489;
	ld.shared.f32 	%f1493, [%r74+7952];
	fma.rn.f32 	%f1494, %f645, %f1493, %f1492;
	ld.shared.v2.f32 	{%f1495, %f1496}, [%r74+7952];
	mov.b32 	%r527, %f1496;
	mov.b32 	%r528, %f1495;
	mov.b64 	%rd241, {%r528, %r527};
	fma.rn.f32 	%f1497, %f649, %f1496, %f1494;
	ld.shared.f32 	%f1498, [%r74+7960];
	fma.rn.f32 	%f1499, %f652, %f1498, %f1497;
	ld.shared.v2.f32 	{%f1500, %f1501}, [%r74+7960];
	mov.b32 	%r529, %f1500;
	mov.b64 	%rd242, {%r529, %r530};
	fma.rn.f32 	%f1502, %f656, %f1501, %f1499;
	ld.shared.f32 	%f1503, [%r74+7968];
	fma.rn.f32 	%f1504, %f659, %f1503, %f1502;
	ld.shared.v2.f32 	{%f1505, %f1506}, [%r74+7968];
	mov.b32 	%r531, %f1506;
	mov.b32 	%r532, %f1505;
	mov.b64 	%rd243, {%r532, %r531};
	fma.rn.f32 	%f1507, %f663, %f1506, %f1504;
	ld.shared.f32 	%f1508, [%r74+7976];
	fma.rn.f32 	%f1509, %f666, %f1508, %f1507;
	ld.shared.v2.f32 	{%f1510, %f1511}, [%r74+7976];
	mov.b32 	%r533, %f1510;
	mov.b64 	%rd244, {%r533, %r534};
	fma.rn.f32 	%f1512, %f670, %f1511, %f1509;
	ld.shared.f32 	%f1513, [%r74+7984];
	fma.rn.f32 	%f1514, %f673, %f1513, %f1512;
	ld.shared.v2.f32 	{%f1515, %f1516}, [%r74+7984];
	mov.b32 	%r535, %f1516;
	mov.b32 	%r536, %f1515;
	mov.b64 	%rd245, {%r536, %r535};
	fma.rn.f32 	%f1517, %f677, %f1516, %f1514;
	ld.shared.f32 	%f1518, [%r74+7992];
	fma.rn.f32 	%f1519, %f680, %f1518, %f1517;
	ld.shared.v2.f32 	{%f1520, %f1521}, [%r74+7992];
	mov.b32 	%r537, %f1520;
	mov.b64 	%rd246, {%r537, %r538};
	fma.rn.f32 	%f1522, %f684, %f1521, %f1519;
	ld.shared.f32 	%f1523, [%r74+8000];
	fma.rn.f32 	%f1524, %f687, %f1523, %f1522;
	ld.shared.v2.f32 	{%f1525, %f1526}, [%r74+8000];
	mov.b32 	%r539, %f1526;
	mov.b32 	%r540, %f1525;
	mov.b64 	%rd247, {%r540, %r539};
	fma.rn.f32 	%f1527, %f691, %f1526, %f1524;
	ld.shared.f32 	%f1528, [%r74+8008];
	fma.rn.f32 	%f1529, %f694, %f1528, %f1527;
	ld.shared.v2.f32 	{%f1530, %f1531}, [%r74+8008];
	mov.b32 	%r541, %f1530;
	mov.b64 	%rd248, {%r541, %r542};
	fma.rn.f32 	%f1532, %f698, %f1531, %f1529;
	ld.shared.f32 	%f1533, [%r74+8016];
	fma.rn.f32 	%f1534, %f701, %f1533, %f1532;
	ld.shared.v2.f32 	{%f1535, %f1536}, [%r74+8016];
	mov.b32 	%r543, %f1536;
	mov.b32 	%r544, %f1535;
	mov.b64 	%rd249, {%r544, %r543};
	fma.rn.f32 	%f1537, %f705, %f1536, %f1534;
	ld.shared.f32 	%f1538, [%r74+8024];
	fma.rn.f32 	%f1539, %f708, %f1538, %f1537;
	ld.shared.v2.f32 	{%f1540, %f1541}, [%r74+8024];
	mov.b32 	%r545, %f1540;
	mov.b64 	%rd250, {%r545, %r546};
	fma.rn.f32 	%f1542, %f712, %f1541, %f1539;
	ld.shared.f32 	%f1543, [%r74+8032];
	fma.rn.f32 	%f1544, %f715, %f1543, %f1542;
	ld.shared.v2.f32 	{%f1545, %f1546}, [%r74+8032];
	mov.b32 	%r547, %f1546;
	mov.b32 	%r548, %f1545;
	mov.b64 	%rd251, {%r548, %r547};
	fma.rn.f32 	%f1547, %f719, %f1546, %f1544;
	ld.shared.f32 	%f1548, [%r74+8040];
	fma.rn.f32 	%f1549, %f722, %f1548, %f1547;
	ld.shared.v2.f32 	{%f1550, %f1551}, [%r74+8040];
	mov.b32 	%r549, %f1550;
	mov.b64 	%rd252, {%r549, %r550};
	fma.rn.f32 	%f1552, %f726, %f1551, %f1549;
	ld.shared.f32 	%f1553, [%r74+8048];
	fma.rn.f32 	%f1554, %f729, %f1553, %f1552;
	ld.shared.v2.f32 	{%f1555, %f1556}, [%r74+8048];
	mov.b32 	%r551, %f1556;
	mov.b32 	%r552, %f1555;
	mov.b64 	%rd253, {%r552, %r551};
	fma.rn.f32 	%f1557, %f733, %f1556, %f1554;
	ld.shared.f32 	%f1558, [%r74+8056];
	fma.rn.f32 	%f1559, %f736, %f1558, %f1557;
	ld.shared.v2.f32 	{%f1560, %f1561}, [%r74+8056];
	mov.b32 	%r553, %f1560;
	mov.b64 	%rd254, {%r553, %r554};
	fma.rn.f32 	%f1562, %f740, %f1561, %f1559;
	ld.shared.f32 	%f1563, [%r74+8064];
	fma.rn.f32 	%f1564, %f743, %f1563, %f1562;
	ld.shared.v2.f32 	{%f1565, %f1566}, [%r74+8064];
	mov.b32 	%r555, %f1566;
	mov.b32 	%r556, %f1565;
	mov.b64 	%rd255, {%r556, %r555};
	fma.rn.f32 	%f1567, %f747, %f1566, %f1564;
	ld.shared.f32 	%f1568, [%r74+8072];
	fma.rn.f32 	%f1569, %f750, %f1568, %f1567;
	ld.shared.v2.f32 	{%f1570, %f1571}, [%r74+8072];
	mov.b32 	%r557, %f1570;
	mov.b64 	%rd256, {%r557, %r558};
	fma.rn.f32 	%f1572, %f754, %f1571, %f1569;
	ld.shared.f32 	%f1573, [%r74+8080];
	fma.rn.f32 	%f1574, %f757, %f1573, %f1572;
	ld.shared.v2.f32 	{%f1575, %f1576}, [%r74+8080];
	mov.b32 	%r559, %f1576;
	mov.b32 	%r560, %f1575;
	mov.b64 	%rd257, {%r560, %r559};
	fma.rn.f32 	%f1577, %f761, %f1576, %f1574;
	ld.shared.f32 	%f1578, [%r74+8088];
	fma.rn.f32 	%f1579, %f764, %f1578, %f1577;
	ld.shared.v2.f32 	{%f1580, %f1581}, [%r74+8088];
	mov.b32 	%r561, %f1580;
	mov.b64 	%rd258, {%r561, %r562};
	fma.rn.f32 	%f1582, %f768, %f1581, %f1579;
	ld.shared.f32 	%f1583, [%r74+8096];
	fma.rn.f32 	%f1584, %f771, %f1583, %f1582;
	ld.shared.v2.f32 	{%f1585, %f1586}, [%r74+8096];
	mov.b32 	%r563, %f1586;
	mov.b32 	%r564, %f1585;
	mov.b64 	%rd259, {%r564, %r563};
	fma.rn.f32 	%f1587, %f775, %f1586, %f1584;
	ld.shared.f32 	%f1588, [%r74+8104];
	fma.rn.f32 	%f1589, %f778, %f1588, %f1587;
	ld.shared.v2.f32 	{%f1590, %f1591}, [%r74+8104];
	mov.b32 	%r565, %f1590;
	mov.b64 	%rd260, {%r565, %r566};
	fma.rn.f32 	%f1592, %f782, %f1591, %f1589;
	ld.shared.f32 	%f1593, [%r74+8112];
	fma.rn.f32 	%f1594, %f785, %f1593, %f1592;
	ld.shared.v2.f32 	{%f1595, %f1596}, [%r74+8112];
	mov.b32 	%r567, %f1596;
	mov.b32 	%r568, %f1595;
	mov.b64 	%rd261, {%r568, %r567};
	fma.rn.f32 	%f1597, %f789, %f1596, %f1594;
	ld.shared.f32 	%f1598, [%r74+8120];
	fma.rn.f32 	%f1599, %f792, %f1598, %f1597;
	ld.shared.v2.f32 	{%f1600, %f1601}, [%r74+8120];
	mov.b32 	%r569, %f1600;
	mov.b64 	%rd262, {%r569, %r570};
	fma.rn.f32 	%f1602, %f796, %f1601, %f1599;
	ld.shared.f32 	%f1603, [%r74+8128];
	fma.rn.f32 	%f1604, %f799, %f1603, %f1602;
	ld.shared.v2.f32 	{%f1605, %f1606}, [%r74+8128];
	mov.b32 	%r571, %f1606;
	mov.b32 	%r572, %f1605;
	mov.b64 	%rd263, {%r572, %r571};
	fma.rn.f32 	%f1607, %f803, %f1606, %f1604;
	ld.shared.f32 	%f1608, [%r74+8136];
	fma.rn.f32 	%f1609, %f806, %f1608, %f1607;
	ld.shared.v2.f32 	{%f1610, %f1611}, [%r74+8136];
	mov.b32 	%r573, %f1610;
	mov.b64 	%rd264, {%r573, %r574};
	fma.rn.f32 	%f1612, %f810, %f1611, %f1609;
	ld.shared.f32 	%f1613, [%r74+8144];
	fma.rn.f32 	%f1614, %f813, %f1613, %f1612;
	ld.shared.v2.f32 	{%f1615, %f1616}, [%r74+8144];
	mov.b32 	%r575, %f1616;
	mov.b32 	%r576, %f1615;
	mov.b64 	%rd265, {%r576, %r575};
	fma.rn.f32 	%f1617, %f817, %f1616, %f1614;
	ld.shared.f32 	%f1618, [%r74+8152];
	fma.rn.f32 	%f1619, %f820, %f1618, %f1617;
	ld.shared.v2.f32 	{%f1620, %f1621}, [%r74+8152];
	mov.b32 	%r577, %f1620;
	mov.b64 	%rd266, {%r577, %r578};
	fma.rn.f32 	%f1622, %f824, %f1621, %f1619;
	ld.shared.f32 	%f1623, [%r74+8160];
	fma.rn.f32 	%f1624, %f827, %f1623, %f1622;
	ld.shared.v2.f32 	{%f1625, %f1626}, [%r74+8160];
	mov.b32 	%r579, %f1626;
	mov.b32 	%r580, %f1625;
	mov.b64 	%rd267, {%r580, %r579};
	fma.rn.f32 	%f1627, %f831, %f1626, %f1624;
	ld.shared.f32 	%f1628, [%r74+8168];
	fma.rn.f32 	%f1629, %f834, %f1628, %f1627;
	ld.shared.v2.f32 	{%f1630, %f1631}, [%r74+8168];
	mov.b32 	%r581, %f1630;
	mov.b64 	%rd268, {%r581, %r582};
	fma.rn.f32 	%f1632, %f838, %f1631, %f1629;
	ld.shared.f32 	%f1633, [%r74+8176];
	fma.rn.f32 	%f1634, %f841, %f1633, %f1632;
	ld.shared.v2.f32 	{%f1635, %f1636}, [%r74+8176];
	mov.b32 	%r583, %f1636;
	mov.b32 	%r584, %f1635;
	mov.b64 	%rd269, {%r584, %r583};
	fma.rn.f32 	%f1637, %f845, %f1636, %f1634;
	ld.shared.f32 	%f1638, [%r74+8184];
	fma.rn.f32 	%f1639, %f848, %f1638, %f1637;
	ld.shared.v2.f32 	{%f1640, %f1641}, [%r74+8184];
	mov.b32 	%r585, %f1640;
	mov.b64 	%rd270, {%r585, %r586};
	fma.rn.f32 	%f1642, %f852, %f1641, %f1639;
	ld.shared.f32 	%f1643, [%r74+8192];
	fma.rn.f32 	%f1644, %f855, %f1643, %f1642;
	ld.shared.v2.f32 	{%f1645, %f1646}, [%r74+8192];
	mov.b32 	%r587, %f1646;
	mov.b32 	%r588, %f1645;
	mov.b64 	%rd271, {%r588, %r587};
	fma.rn.f32 	%f1647, %f859, %f1646, %f1644;
	ld.shared.f32 	%f1648, [%r74+8200];
	fma.rn.f32 	%f1649, %f862, %f1648, %f1647;
	ld.shared.v2.f32 	{%f1650, %f1651}, [%r74+8200];
	mov.b32 	%r589, %f1650;
	mov.b64 	%rd272, {%r589, %r590};
	fma.rn.f32 	%f1652, %f866, %f1651, %f1649;
	ld.shared.f32 	%f1653, [%r74+8208];
	fma.rn.f32 	%f1654, %f869, %f1653, %f1652;
	ld.shared.v2.f32 	{%f1655, %f1656}, [%r74+8208];
	mov.b32 	%r591, %f1656;
	mov.b32 	%r592, %f1655;
	mov.b64 	%rd273, {%r592, %r591};
	fma.rn.f32 	%f1657, %f873, %f1656, %f1654;
	ld.shared.f32 	%f1658, [%r74+8216];
	fma.rn.f32 	%f1659, %f876, %f1658, %f1657;
	ld.shared.v2.f32 	{%f1660, %f1661}, [%r74+8216];
	mov.b32 	%r593, %f1660;
	mov.b64 	%rd274, {%r593, %r594};
	fma.rn.f32 	%f1662, %f880, %f1661, %f1659;
	ld.shared.f32 	%f1663, [%r74+8224];
	fma.rn.f32 	%f1664, %f883, %f1663, %f1662;
	ld.shared.v2.f32 	{%f1665, %f1666}, [%r74+8224];
	mov.b32 	%r595, %f1666;
	mov.b32 	%r596, %f1665;
	mov.b64 	%rd275, {%r596, %r595};
	fma.rn.f32 	%f1667, %f887, %f1666, %f1664;
	ld.shared.f32 	%f1668, [%r74+8232];
	fma.rn.f32 	%f1669, %f890, %f1668, %f1667;
	ld.shared.v2.f32 	{%f1670, %f1671}, [%r74+8232];
	mov.b32 	%r597, %f1670;
	mov.b64 	%rd276, {%r597, %r598};
	fma.rn.f32 	%f1672, %f894, %f1671, %f1669;
	ld.shared.f32 	%f1673, [%r74+8240];
	fma.rn.f32 	%f1674, %f897, %f1673, %f1672;
	ld.shared.v2.f32 	{%f1675, %f1676}, [%r74+8240];
	mov.b32 	%r599, %f1676;
	mov.b32 	%r600, %f1675;
	mov.b64 	%rd277, {%r600, %r599};
	fma.rn.f32 	%f1677, %f901, %f1676, %f1674;
	ld.shared.f32 	%f1678, [%r74+8248];
	fma.rn.f32 	%f1679, %f904, %f1678, %f1677;
	ld.shared.v2.f32 	{%f1680, %f1681}, [%r74+8248];
	mov.b32 	%r601, %f1680;
	mov.b64 	%rd278, {%r601, %r602};
	fma.rn.f32 	%f1682, %f908, %f1681, %f1679;
	ld.shared.f32 	%f1683, [%r74+8256];
	fma.rn.f32 	%f1684, %f911, %f1683, %f1682;
	ld.shared.v2.f32 	{%f1685, %f1686}, [%r74+8256];
	mov.b32 	%r603, %f1686;
	mov.b32 	%r604, %f1685;
	mov.b64 	%rd279, {%r604, %r603};
	fma.rn.f32 	%f1687, %f915, %f1686, %f1684;
	ld.shared.f32 	%f1688, [%r74+8264];
	fma.rn.f32 	%f1689, %f918, %f1688, %f1687;
	ld.shared.v2.f32 	{%f1690, %f1691}, [%r74+8264];
	mov.b32 	%r605, %f1690;
	mov.b64 	%rd280, {%r605, %r606};
	fma.rn.f32 	%f1692, %f922, %f1691, %f1689;
	ld.shared.f32 	%f1693, [%r74+8272];
	fma.rn.f32 	%f1694, %f925, %f1693, %f1692;
	ld.shared.v2.f32 	{%f1695, %f1696}, [%r74+8272];
	mov.b32 	%r607, %f1696;
	mov.b32 	%r608, %f1695;
	mov.b64 	%rd281, {%r608, %r607};
	fma.rn.f32 	%f1697, %f929, %f1696, %f1694;
	ld.shared.f32 	%f1698, [%r74+8280];
	fma.rn.f32 	%f1699, %f932, %f1698, %f1697;
	ld.shared.v2.f32 	{%f1700, %f1701}, [%r74+8280];
	mov.b32 	%r609, %f1700;
	mov.b64 	%rd282, {%r609, %r610};
	fma.rn.f32 	%f1702, %f936, %f1701, %f1699;
	ld.shared.f32 	%f1703, [%r74+8288];
	fma.rn.f32 	%f1704, %f939, %f1703, %f1702;
	ld.shared.v2.f32 	{%f1705, %f1706}, [%r74+8288];
	mov.b32 	%r611, %f1706;
	mov.b32 	%r612, %f1705;
	mov.b64 	%rd283, {%r612, %r611};
	fma.rn.f32 	%f1707, %f943, %f1706, %f1704;
	ld.shared.f32 	%f1708, [%r74+8296];
	fma.rn.f32 	%f1709, %f946, %f1708, %f1707;
	ld.shared.v2.f32 	{%f1710, %f1711}, [%r74+8296];
	mov.b32 	%r613, %f1710;
	mov.b64 	%rd284, {%r613, %r614};
	fma.rn.f32 	%f1712, %f950, %f1711, %f1709;
	ld.shared.f32 	%f1713, [%r74+8304];
	fma.rn.f32 	%f1714, %f953, %f1713, %f1712;
	ld.shared.v2.f32 	{%f1715, %f1716}, [%r74+8304];
	mov.b32 	%r615, %f1716;
	mov.b32 	%r616, %f1715;
	mov.b64 	%rd285, {%r616, %r615};
	fma.rn.f32 	%f1717, %f957, %f1716, %f1714;
	ld.shared.f32 	%f1718, [%r74+8312];
	fma.rn.f32 	%f1719, %f960, %f1718, %f1717;
	ld.shared.v2.f32 	{%f1720, %f1721}, [%r74+8312];
	mov.b32 	%r617, %f1720;
	mov.b64 	%rd286, {%r617, %r618};
	fma.rn.f32 	%f1722, %f964, %f1721, %f1719;
	ld.shared.f32 	%f1723, [%r74+8320];
	fma.rn.f32 	%f1724, %f967, %f1723, %f1722;
	ld.shared.v2.f32 	{%f1725, %f1726}, [%r74+8320];
	mov.b32 	%r619, %f1726;
	mov.b32 	%r620, %f1725;
	mov.b64 	%rd287, {%r620, %r619};
	fma.rn.f32 	%f1727, %f971, %f1726, %f1724;
	ld.shared.f32 	%f1728, [%r74+8328];
	fma.rn.f32 	%f1729, %f974, %f1728, %f1727;
	ld.shared.v2.f32 	{%f1730, %f1731}, [%r74+8328];
	mov.b32 	%r621, %f1730;
	mov.b64 	%rd288, {%r621, %r622};
	fma.rn.f32 	%f1732, %f978, %f1731, %f1729;
	ld.shared.f32 	%f1733, [%r74+8336];
	fma.rn.f32 	%f1734, %f981, %f1733, %f1732;
	ld.shared.v2.f32 	{%f1735, %f1736}, [%r74+8336];
	mov.b32 	%r623, %f1736;
	mov.b32 	%r624, %f1735;
	mov.b64 	%rd289, {%r624, %r623};
	fma.rn.f32 	%f1737, %f985, %f1736, %f1734;
	ld.shared.f32 	%f1738, [%r74+8344];
	fma.rn.f32 	%f1739, %f988, %f1738, %f1737;
	ld.shared.v2.f32 	{%f1740, %f1741}, [%r74+8344];
	mov.b32 	%r625, %f1740;
	mov.b64 	%rd290, {%r625, %r626};
	fma.rn.f32 	%f1742, %f992, %f1741, %f1739;
	ld.shared.f32 	%f1743, [%r74+8352];
	fma.rn.f32 	%f1744, %f995, %f1743, %f1742;
	ld.shared.v2.f32 	{%f1745, %f1746}, [%r74+8352];
	mov.b32 	%r627, %f1746;
	mov.b32 	%r628, %f1745;
	mov.b64 	%rd291, {%r628, %r627};
	fma.rn.f32 	%f1747, %f999, %f1746, %f1744;
	ld.shared.f32 	%f1748, [%r74+8360];
	fma.rn.f32 	%f1749, %f1002, %f1748, %f1747;
	ld.shared.v2.f32 	{%f1750, %f1751}, [%r74+8360];
	mov.b32 	%r629, %f1750;
	mov.b64 	%rd292, {%r629, %r630};
	fma.rn.f32 	%f1752, %f1006, %f1751, %f1749;
	ld.shared.f32 	%f1753, [%r74+8368];
	fma.rn.f32 	%f1754, %f1009, %f1753, %f1752;
	ld.shared.v2.f32 	{%f1755, %f1756}, [%r74+8368];
	mov.b32 	%r631, %f1756;
	mov.b32 	%r632, %f1755;
	mov.b64 	%rd293, {%r632, %r631};
	fma.rn.f32 	%f1757, %f1013, %f1756, %f1754;
	ld.shared.f32 	%f1758, [%r74+8376];
	fma.rn.f32 	%f1759, %f1016, %f1758, %f1757;
	ld.shared.v2.f32 	{%f1760, %f1761}, [%r74+8376];
	mov.b32 	%r633, %f1760;
	mov.b64 	%rd294, {%r633, %r634};
	fma.rn.f32 	%f1762, %f1020, %f1761, %f1759;
	ld.shared.f32 	%f1763, [%r74+8384];
	fma.rn.f32 	%f1764, %f1023, %f1763, %f1762;
	ld.shared.v2.f32 	{%f1765, %f1766}, [%r74+8384];
	mov.b32 	%r635, %f1766;
	mov.b32 	%r636, %f1765;
	mov.b64 	%rd295, {%r636, %r635};
	fma.rn.f32 	%f1767, %f1027, %f1766, %f1764;
	ld.shared.f32 	%f1768, [%r74+8392];
	fma.rn.f32 	%f1769, %f1030, %f1768, %f1767;
	ld.shared.v2.f32 	{%f1770, %f1771}, [%r74+8392];
	mov.b32 	%r637, %f1770;
	mov.b64 	%rd296, {%r637, %r638};
	fma.rn.f32 	%f1772, %f1034, %f1771, %f1769;
	ld.shared.f32 	%f1773, [%r74+8400];
	fma.rn.f32 	%f1774, %f1037, %f1773, %f1772;
	ld.shared.v2.f32 	{%f1775, %f1776}, [%r74+8400];
	mov.b32 	%r639, %f1776;
	mov.b32 	%r640, %f1775;
	mov.b64 	%rd297, {%r640, %r639};
	fma.rn.f32 	%f1777, %f1041, %f1776, %f1774;
	ld.shared.f32 	%f1778, [%r74+8408];
	fma.rn.f32 	%f1779, %f1044, %f1778, %f1777;
	ld.shared.v2.f32 	{%f1780, %f1781}, [%r74+8408];
	mov.b32 	%r641, %f1780;
	mov.b64 	%rd298, {%r641, %r642};
	fma.rn.f32 	%f1782, %f1048, %f1781, %f1779;
	ld.shared.f32 	%f1783, [%r74+8416];
	fma.rn.f32 	%f1784, %f1051, %f1783, %f1782;
	ld.shared.v2.f32 	{%f1785, %f1786}, [%r74+8416];
	mov.b32 	%r643, %f1786;
	mov.b32 	%r644, %f1785;
	mov.b64 	%rd299, {%r644, %r643};
	fma.rn.f32 	%f1787, %f1055, %f1786, %f1784;
	ld.shared.f32 	%f1788, [%r74+8424];
	fma.rn.f32 	%f1789, %f1058, %f1788, %f1787;
	ld.shared.v2.f32 	{%f1790, %f1791}, [%r74+8424];
	mov.b32 	%r645, %f1790;
	mov.b64 	%rd300, {%r645, %r646};
	fma.rn.f32 	%f1792, %f1062, %f1791, %f1789;
	ld.shared.f32 	%f1793, [%r74+8432];
	fma.rn.f32 	%f1794, %f1065, %f1793, %f1792;
	ld.shared.v2.f32 	{%f1795, %f1796}, [%r74+8432];
	mov.b32 	%r647, %f1796;
	mov.b32 	%r648, %f1795;
	mov.b64 	%rd301, {%r648, %r647};
	fma.rn.f32 	%f1797, %f1069, %f1796, %f1794;
	ld.shared.f32 	%f1798, [%r74+8440];
	fma.rn.f32 	%f1799, %f1072, %f1798, %f1797;
	ld.shared.v2.f32 	{%f1800, %f1801}, [%r74+8440];
	mov.b32 	%r649, %f1800;
	mov.b64 	%rd302, {%r649, %r650};
	fma.rn.f32 	%f1802, %f1076, %f1801, %f1799;
	ld.shared.f32 	%f1803, [%r74+8448];
	fma.rn.f32 	%f1804, %f1079, %f1803, %f1802;
	ld.shared.v2.f32 	{%f1805, %f1806}, [%r74+8448];
	mov.b32 	%r651, %f1806;
	mov.b32 	%r652, %f1805;
	mov.b64 	%rd303, {%r652, %r651};
	fma.rn.f32 	%f6631, %f1083, %f1806, %f1804;
	cvt.u32.u64 	%r653, %rd15;
	mov.b32 	%f1807, %r653;
	fma.rn.f32 	%f1808, %f134, %f1807, %f6630;
	{ .reg .b32 tmp; mov.b64 {tmp, %r654}, %rd15; }
	mov.b32 	%f1809, %r654;
	fma.rn.f32 	%f1810, %f138, %f1809, %f1808;
	cvt.u32.u64 	%r655, %rd16;
	mov.b32 	%f1811, %r655;
	fma.rn.f32 	%f1812, %f141, %f1811, %f1810;
	{ .reg .b32 tmp; mov.b64 {tmp, %r656}, %rd16; }
	mov.b32 	%f1813, %r656;
	fma.rn.f32 	%f1814, %f145, %f1813, %f1812;
	cvt.u32.u64 	%r657, %rd17;
	mov.b32 	%f1815, %r657;
	fma.rn.f32 	%f1816, %f148, %f1815, %f1814;
	{ .reg .b32 tmp; mov.b64 {tmp, %r658}, %rd17; }
	mov.b32 	%f1817, %r658;
	fma.rn.f32 	%f1818, %f152, %f1817, %f1816;
	cvt.u32.u64 	%r659, %rd18;
	mov.b32 	%f1819, %r659;
	fma.rn.f32 	%f1820, %f155, %f1819, %f1818;
	{ .reg .b32 tmp; mov.b64 {tmp, %r660}, %rd18; }
	mov.b32 	%f1821, %r660;
	fma.rn.f32 	%f1822, %f159, %f1821, %f1820;
	cvt.u32.u64 	%r661, %rd19;
	mov.b32 	%f1823, %r661;
	fma.rn.f32 	%f1824, %f162, %f1823, %f1822;
	{ .reg .b32 tmp; mov.b64 {tmp, %r662}, %rd19; }
	mov.b32 	%f1825, %r662;
	fma.rn.f32 	%f1826, %f166, %f1825, %f1824;
	cvt.u32.u64 	%r663, %rd20;
	mov.b32 	%f1827, %r663;
	fma.rn.f32 	%f1828, %f169, %f1827, %f1826;
	{ .reg .b32 tmp; mov.b64 {tmp, %r664}, %rd20; }
	mov.b32 	%f1829, %r664;
	fma.rn.f32 	%f1830, %f173, %f1829, %f1828;
	cvt.u32.u64 	%r665, %rd21;
	mov.b32 	%f1831, %r665;
	fma.rn.f32 	%f1832, %f176, %f1831, %f1830;
	{ .reg .b32 tmp; mov.b64 {tmp, %r666}, %rd21; }
	mov.b32 	%f1833, %r666;
	fma.rn.f32 	%f1834, %f180, %f1833, %f1832;
	cvt.u32.u64 	%r667, %rd22;
	mov.b32 	%f1835, %r667;
	fma.rn.f32 	%f1836, %f183, %f1835, %f1834;
	{ .reg .b32 tmp; mov.b64 {tmp, %r668}, %rd22; }
	mov.b32 	%f1837, %r668;
	fma.rn.f32 	%f1838, %f187, %f1837, %f1836;
	cvt.u32.u64 	%r669, %rd23;
	mov.b32 	%f1839, %r669;
	fma.rn.f32 	%f1840, %f190, %f1839, %f1838;
	{ .reg .b32 tmp; mov.b64 {tmp, %r670}, %rd23; }
	mov.b32 	%f1841, %r670;
	fma.rn.f32 	%f1842, %f194, %f1841, %f1840;
	cvt.u32.u64 	%r671, %rd24;
	mov.b32 	%f1843, %r671;
	fma.rn.f32 	%f1844, %f197, %f1843, %f1842;
	{ .reg .b32 tmp; mov.b64 {tmp, %r672}, %rd24; }
	mov.b32 	%f1845, %r672;
	fma.rn.f32 	%f1846, %f201, %f1845, %f1844;
	cvt.u32.u64 	%r673, %rd25;
	mov.b32 	%f1847, %r673;
	fma.rn.f32 	%f1848, %f204, %f1847, %f1846;
	{ .reg .b32 tmp; mov.b64 {tmp, %r674}, %rd25; }
	mov.b32 	%f1849, %r674;
	fma.rn.f32 	%f1850, %f208, %f1849, %f1848;
	cvt.u32.u64 	%r675, %rd26;
	mov.b32 	%f1851, %r675;
	fma.rn.f32 	%f1852, %f211, %f1851, %f1850;
	{ .reg .b32 tmp; mov.b64 {tmp, %r676}, %rd26; }
	mov.b32 	%f1853, %r676;
	fma.rn.f32 	%f1854, %f215, %f1853, %f1852;
	cvt.u32.u64 	%r677, %rd27;
	mov.b32 	%f1855, %r677;
	fma.rn.f32 	%f1856, %f218, %f1855, %f1854;
	{ .reg .b32 tmp; mov.b64 {tmp, %r678}, %rd27; }
	mov.b32 	%f1857, %r678;
	fma.rn.f32 	%f1858, %f222, %f1857, %f1856;
	cvt.u32.u64 	%r679, %rd28;
	mov.b32 	%f1859, %r679;
	fma.rn.f32 	%f1860, %f225, %f1859, %f1858;
	{ .reg .b32 tmp; mov.b64 {tmp, %r680}, %rd28; }
	mov.b32 	%f1861, %r680;
	fma.rn.f32 	%f1862, %f229, %f1861, %f1860;
	cvt.u32.u64 	%r681, %rd29;
	mov.b32 	%f1863, %r681;
	fma.rn.f32 	%f1864, %f232, %f1863, %f1862;
	{ .reg .b32 tmp; mov.b64 {tmp, %r682}, %rd29; }
	mov.b32 	%f1865, %r682;
	fma.rn.f32 	%f1866, %f236, %f1865, %f1864;
	cvt.u32.u64 	%r683, %rd30;
	mov.b32 	%f1867, %r683;
	fma.rn.f32 	%f1868, %f239, %f1867, %f1866;
	{ .reg .b32 tmp; mov.b64 {tmp, %r684}, %rd30; }
	mov.b32 	%f1869, %r684;
	fma.rn.f32 	%f1870, %f243, %f1869, %f1868;
	cvt.u32.u64 	%r685, %rd31;
	mov.b32 	%f1871, %r685;
	fma.rn.f32 	%f1872, %f246, %f1871, %f1870;
	{ .reg .b32 tmp; mov.b64 {tmp, %r686}, %rd31; }
	mov.b32 	%f1873, %r686;
	fma.rn.f32 	%f1874, %f250, %f1873, %f1872;
	cvt.u32.u64 	%r687, %rd32;
	mov.b32 	%f1875, %r687;
	fma.rn.f32 	%f1876, %f253, %f1875, %f1874;
	{ .reg .b32 tmp; mov.b64 {tmp, %r688}, %rd32; }
	mov.b32 	%f1877, %r688;
	fma.rn.f32 	%f1878, %f257, %f1877, %f1876;
	cvt.u32.u64 	%r689, %rd33;
	mov.b32 	%f1879, %r689;
	fma.rn.f32 	%f1880, %f260, %f1879, %f1878;
	{ .reg .b32 tmp; mov.b64 {tmp, %r690}, %rd33; }
	mov.b32 	%f1881, %r690;
	fma.rn.f32 	%f1882, %f264, %f1881, %f1880;
	cvt.u32.u64 	%r691, %rd34;
	mov.b32 	%f1883, %r691;
	fma.rn.f32 	%f1884, %f267, %f1883, %f1882;
	{ .reg .b32 tmp; mov.b64 {tmp, %r692}, %rd34; }
	mov.b32 	%f1885, %r692;
	fma.rn.f32 	%f1886, %f271, %f1885, %f1884;
	cvt.u32.u64 	%r693, %rd35;
	mov.b32 	%f1887, %r693;
	fma.rn.f32 	%f1888, %f274, %f1887, %f1886;
	{ .reg .b32 tmp; mov.b64 {tmp, %r694}, %rd35; }
	mov.b32 	%f1889, %r694;
	fma.rn.f32 	%f1890, %f278, %f1889, %f1888;
	cvt.u32.u64 	%r695, %rd36;
	mov.b32 	%f1891, %r695;
	fma.rn.f32 	%f1892, %f281, %f1891, %f1890;
	{ .reg .b32 tmp; mov.b64 {tmp, %r696}, %rd36; }
	mov.b32 	%f1893, %r696;
	fma.rn.f32 	%f1894, %f285, %f1893, %f1892;
	cvt.u32.u64 	%r697, %rd37;
	mov.b32 	%f1895, %r697;
	fma.rn.f32 	%f1896, %f288, %f1895, %f1894;
	{ .reg .b32 tmp; mov.b64 {tmp, %r698}, %rd37; }
	mov.b32 	%f1897, %r698;
	fma.rn.f32 	%f1898, %f292, %f1897, %f1896;
	cvt.u32.u64 	%r699, %rd38;
	mov.b32 	%f1899, %r699;
	fma.rn.f32 	%f1900, %f295, %f1899, %f1898;
	{ .reg .b32 tmp; mov.b64 {tmp, %r700}, %rd38; }
	mov.b32 	%f1901, %r700;
	fma.rn.f32 	%f1902, %f299, %f1901, %f1900;
	cvt.u32.u64 	%r701, %rd39;
	mov.b32 	%f1903, %r701;
	fma.rn.f32 	%f1904, %f302, %f1903, %f1902;
	{ .reg .b32 tmp; mov.b64 {tmp, %r702}, %rd39; }
	mov.b32 	%f1905, %r702;
	fma.rn.f32 	%f1906, %f306, %f1905, %f1904;
	cvt.u32.u64 	%r703, %rd40;
	mov.b32 	%f1907, %r703;
	fma.rn.f32 	%f1908, %f309, %f1907, %f1906;
	{ .reg .b32 tmp; mov.b64 {tmp, %r704}, %rd40; }
	mov.b32 	%f1909, %r704;
	fma.rn.f32 	%f1910, %f313, %f1909, %f1908;
	cvt.u32.u64 	%r705, %rd41;
	mov.b32 	%f1911, %r705;
	fma.rn.f32 	%f1912, %f316, %f1911, %f1910;
	{ .reg .b32 tmp; mov.b64 {tmp, %r706}, %rd41; }
	mov.b32 	%f1913, %r706;
	fma.rn.f32 	%f1914, %f320, %f1913, %f1912;
	cvt.u32.u64 	%r707, %rd42;
	mov.b32 	%f1915, %r707;
	fma.rn.f32 	%f1916, %f323, %f1915, %f1914;
	{ .reg .b32 tmp; mov.b64 {tmp, %r708}, %rd42; }
	mov.b32 	%f1917, %r708;
	fma.rn.f32 	%f1918, %f327, %f1917, %f1916;
	cvt.u32.u64 	%r709, %rd43;
	mov.b32 	%f1919, %r709;
	fma.rn.f32 	%f1920, %f330, %f1919, %f1918;
	{ .reg .b32 tmp; mov.b64 {tmp, %r710}, %rd43; }
	mov.b32 	%f1921, %r710;
	fma.rn.f32 	%f1922, %f334, %f1921, %f1920;
	cvt.u32.u64 	%r711, %rd44;
	mov.b32 	%f1923, %r711;
	fma.rn.f32 	%f1924, %f337, %f1923, %f1922;
	{ .reg .b32 tmp; mov.b64 {tmp, %r712}, %rd44; }
	mov.b32 	%f1925, %r712;
	fma.rn.f32 	%f1926, %f341, %f1925, %f1924;
	cvt.u32.u64 	%r713, %rd45;
	mov.b32 	%f1927, %r713;
	fma.rn.f32 	%f1928, %f344, %f1927, %f1926;
	{ .reg .b32 tmp; mov.b64 {tmp, %r714}, %rd45; }
	mov.b32 	%f1929, %r714;
	fma.rn.f32 	%f1930, %f348, %f1929, %f1928;
	cvt.u32.u64 	%r715, %rd46;
	mov.b32 	%f1931, %r715;
	fma.rn.f32 	%f1932, %f351, %f1931, %f1930;
	{ .reg .b32 tmp; mov.b64 {tmp, %r716}, %rd46; }
	mov.b32 	%f1933, %r716;
	fma.rn.f32 	%f1934, %f355, %f1933, %f1932;
	cvt.u32.u64 	%r717, %rd47;
	mov.b32 	%f1935, %r717;
	fma.rn.f32 	%f1936, %f358, %f1935, %f1934;
	{ .reg .b32 tmp; mov.b64 {tmp, %r718}, %rd47; }
	mov.b32 	%f1937, %r718;
	fma.rn.f32 	%f1938, %f362, %f1937, %f1936;
	cvt.u32.u64 	%r719, %rd48;
	mov.b32 	%f1939, %r719;
	fma.rn.f32 	%f1940, %f365, %f1939, %f1938;
	{ .reg .b32 tmp; mov.b64 {tmp, %r720}, %rd48; }
	mov.b32 	%f1941, %r720;
	fma.rn.f32 	%f1942, %f369, %f1941, %f1940;
	cvt.u32.u64 	%r721, %rd49;
	mov.b32 	%f1943, %r721;
	fma.rn.f32 	%f1944, %f372, %f1943, %f1942;
	{ .reg .b32 tmp; mov.b64 {tmp, %r722}, %rd49; }
	mov.b32 	%f1945, %r722;
	fma.rn.f32 	%f1946, %f376, %f1945, %f1944;
	cvt.u32.u64 	%r723, %rd50;
	mov.b32 	%f1947, %r723;
	fma.rn.f32 	%f1948, %f379, %f1947, %f1946;
	{ .reg .b32 tmp; mov.b64 {tmp, %r724}, %rd50; }
	mov.b32 	%f1949, %r724;
	fma.rn.f32 	%f1950, %f383, %f1949, %f1948;
	cvt.u32.u64 	%r725, %rd51;
	mov.b32 	%f1951, %r725;
	fma.rn.f32 	%f1952, %f386, %f1951, %f1950;
	{ .reg .b32 tmp; mov.b64 {tmp, %r726}, %rd51; }
	mov.b32 	%f1953, %r726;
	fma.rn.f32 	%f1954, %f390, %f1953, %f1952;
	cvt.u32.u64 	%r727, %rd52;
	mov.b32 	%f1955, %r727;
	fma.rn.f32 	%f1956, %f393, %f1955, %f1954;
	{ .reg .b32 tmp; mov.b64 {tmp, %r728}, %rd52; }
	mov.b32 	%f1957, %r728;
	fma.rn.f32 	%f1958, %f397, %f1957, %f1956;
	cvt.u32.u64 	%r729, %rd53;
	mov.b32 	%f1959, %r729;
	fma.rn.f32 	%f1960, %f400, %f1959, %f1958;
	{ .reg .b32 tmp; mov.b64 {tmp, %r730}, %rd53; }
	mov.b32 	%f1961, %r730;
	fma.rn.f32 	%f1962, %f404, %f1961, %f1960;
	cvt.u32.u64 	%r731, %rd54;
	mov.b32 	%f1963, %r731;
	fma.rn.f32 	%f1964, %f407, %f1963, %f1962;
	{ .reg .b32 tmp; mov.b64 {tmp, %r732}, %rd54; }
	mov.b32 	%f1965, %r732;
	fma.rn.f32 	%f1966, %f411, %f1965, %f1964;
	cvt.u32.u64 	%r733, %rd55;
	mov.b32 	%f1967, %r733;
	fma.rn.f32 	%f1968, %f414, %f1967, %f1966;
	{ .reg .b32 tmp; mov.b64 {tmp, %r734}, %rd55; }
	mov.b32 	%f1969, %r734;
	fma.rn.f32 	%f1970, %f418, %f1969, %f1968;
	cvt.u32.u64 	%r735, %rd56;
	mov.b32 	%f1971, %r735;
	fma.rn.f32 	%f1972, %f421, %f1971, %f1970;
	{ .reg .b32 tmp; mov.b64 {tmp, %r736}, %rd56; }
	mov.b32 	%f1973, %r736;
	fma.rn.f32 	%f1974, %f425, %f1973, %f1972;
	cvt.u32.u64 	%r737, %rd57;
	mov.b32 	%f1975, %r737;
	fma.rn.f32 	%f1976, %f428, %f1975, %f1974;
	{ .reg .b32 tmp; mov.b64 {tmp, %r738}, %rd57; }
	mov.b32 	%f1977, %r738;
	fma.rn.f32 	%f1978, %f432, %f1977, %f1976;
	cvt.u32.u64 	%r739, %rd58;
	mov.b32 	%f1979, %r739;
	fma.rn.f32 	%f1980, %f435, %f1979, %f1978;
	{ .reg .b32 tmp; mov.b64 {tmp, %r740}, %rd58; }
	mov.b32 	%f1981, %r740;
	fma.rn.f32 	%f1982, %f439, %f1981, %f1980;
	cvt.u32.u64 	%r741, %rd59;
	mov.b32 	%f1983, %r741;
	fma.rn.f32 	%f1984, %f442, %f1983, %f1982;
	{ .reg .b32 tmp; mov.b64 {tmp, %r742}, %rd59; }
	mov.b32 	%f1985, %r742;
	fma.rn.f32 	%f1986, %f446, %f1985, %f1984;
	cvt.u32.u64 	%r743, %rd60;
	mov.b32 	%f1987, %r743;
	fma.rn.f32 	%f1988, %f449, %f1987, %f1986;
	{ .reg .b32 tmp; mov.b64 {tmp, %r744}, %rd60; }
	mov.b32 	%f1989, %r744;
	fma.rn.f32 	%f1990, %f453, %f1989, %f1988;
	cvt.u32.u64 	%r745, %rd61;
	mov.b32 	%f1991, %r745;
	fma.rn.f32 	%f1992, %f456, %f1991, %f1990;
	{ .reg .b32 tmp; mov.b64 {tmp, %r746}, %rd61; }
	mov.b32 	%f1993, %r746;
	fma.rn.f32 	%f1994, %f460, %f1993, %f1992;
	cvt.u32.u64 	%r747, %rd62;
	mov.b32 	%f1995, %r747;
	fma.rn.f32 	%f1996, %f463, %f1995, %f1994;
	{ .reg .b32 tmp; mov.b64 {tmp, %r748}, %rd62; }
	mov.b32 	%f1997, %r748;
	fma.rn.f32 	%f1998, %f467, %f1997, %f1996;
	cvt.u32.u64 	%r749, %rd63;
	mov.b32 	%f1999, %r749;
	fma.rn.f32 	%f2000, %f470, %f1999, %f1998;
	{ .reg .b32 tmp; mov.b64 {tmp, %r750}, %rd63; }
	mov.b32 	%f2001, %r750;
	fma.rn.f32 	%f2002, %f474, %f2001, %f2000;
	cvt.u32.u64 	%r751, %rd64;
	mov.b32 	%f2003, %r751;
	fma.rn.f32 	%f2004, %f477, %f2003, %f2002;
	{ .reg .b32 tmp; mov.b64 {tmp, %r752}, %rd64; }
	mov.b32 	%f2005, %r752;
	fma.rn.f32 	%f2006, %f481, %f2005, %f2004;
	cvt.u32.u64 	%r753, %rd65;
	mov.b32 	%f2007, %r753;
	fma.rn.f32 	%f2008, %f484, %f2007, %f2006;
	{ .reg .b32 tmp; mov.b64 {tmp, %r754}, %rd65; }
	mov.b32 	%f2009, %r754;
	fma.rn.f32 	%f2010, %f488, %f2009, %f2008;
	cvt.u32.u64 	%r755, %rd66;
	mov.b32 	%f2011, %r755;
	fma.rn.f32 	%f2012, %f491, %f2011, %f2010;
	{ .reg .b32 tmp; mov.b64 {tmp, %r756}, %rd66; }
	mov.b32 	%f2013, %r756;
	fma.rn.f32 	%f2014, %f495, %f2013, %f2012;
	cvt.u32.u64 	%r757, %rd67;
	mov.b32 	%f2015, %r757;
	fma.rn.f32 	%f2016, %f498, %f2015, %f2014;
	{ .reg .b32 tmp; mov.b64 {tmp, %r758}, %rd67; }
	mov.b32 	%f2017, %r758;
	fma.rn.f32 	%f2018, %f502, %f2017, %f2016;
	cvt.u32.u64 	%r759, %rd68;
	mov.b32 	%f2019, %r759;
	fma.rn.f32 	%f2020, %f505, %f2019, %f2018;
	{ .reg .b32 tmp; mov.b64 {tmp, %r760}, %rd68; }
	mov.b32 	%f2021, %r760;
	fma.rn.f32 	%f2022, %f509, %f2021, %f2020;
	cvt.u32.u64 	%r761, %rd69;
	mov.b32 	%f2023, %r761;
	fma.rn.f32 	%f2024, %f512, %f2023, %f2022;
	{ .reg .b32 tmp; mov.b64 {tmp, %r762}, %rd69; }
	mov.b32 	%f2025, %r762;
	fma.rn.f32 	%f2026, %f516, %f2025, %f2024;
	cvt.u32.u64 	%r763, %rd70;
	mov.b32 	%f2027, %r763;
	fma.rn.f32 	%f2028, %f519, %f2027, %f2026;
	{ .reg .b32 tmp; mov.b64 {tmp, %r764}, %rd70; }
	mov.b32 	%f2029, %r764;
	fma.rn.f32 	%f2030, %f523, %f2029, %f2028;
	cvt.u32.u64 	%r765, %rd71;
	mov.b32 	%f2031, %r765;
	fma.rn.f32 	%f2032, %f526, %f2031, %f2030;
	{ .reg .b32 tmp; mov.b64 {tmp, %r766}, %rd71; }
	mov.b32 	%f2033, %r766;
	fma.rn.f32 	%f2034, %f530, %f2033, %f2032;
	cvt.u32.u64 	%r767, %rd72;
	mov.b32 	%f2035, %r767;
	fma.rn.f32 	%f2036, %f533, %f2035, %f2034;
	{ .reg .b32 tmp; mov.b64 {tmp, %r768}, %rd72; }
	mov.b32 	%f2037, %r768;
	fma.rn.f32 	%f2038, %f537, %f2037, %f2036;
	cvt.u32.u64 	%r769, %rd73;
	mov.b32 	%f2039, %r769;
	fma.rn.f32 	%f2040, %f540, %f2039, %f2038;
	{ .reg .b32 tmp; mov.b64 {tmp, %r770}, %rd73; }
	mov.b32 	%f2041, %r770;
	fma.rn.f32 	%f2042, %f544, %f2041, %f2040;
	cvt.u32.u64 	%r771, %rd74;
	mov.b32 	%f2043, %r771;
	fma.rn.f32 	%f2044, %f547, %f2043, %f2042;
	{ .reg .b32 tmp; mov.b64 {tmp, %r772}, %rd74; }
	mov.b32 	%f2045, %r772;
	fma.rn.f32 	%f2046, %f551, %f2045, %f2044;
	cvt.u32.u64 	%r773, %rd75;
	mov.b32 	%f2047, %r773;
	fma.rn.f32 	%f2048, %f554, %f2047, %f2046;
	{ .reg .b32 tmp; mov.b64 {tmp, %r774}, %rd75; }
	mov.b32 	%f2049, %r774;
	fma.rn.f32 	%f2050, %f558, %f2049, %f2048;
	cvt.u32.u64 	%r775, %rd76;
	mov.b32 	%f2051, %r775;
	fma.rn.f32 	%f2052, %f561, %f2051, %f2050;
	{ .reg .b32 tmp; mov.b64 {tmp, %r776}, %rd76; }
	mov.b32 	%f2053, %r776;
	fma.rn.f32 	%f2054, %f565, %f2053, %f2052;
	cvt.u32.u64 	%r777, %rd77;
	mov.b32 	%f2055, %r777;
	fma.rn.f32 	%f2056, %f568, %f2055, %f2054;
	{ .reg .b32 tmp; mov.b64 {tmp, %r778}, %rd77; }
	mov.b32 	%f2057, %r778;
	fma.rn.f32 	%f2058, %f572, %f2057, %f2056;
	cvt.u32.u64 	%r779, %rd78;
	mov.b32 	%f2059, %r779;
	fma.rn.f32 	%f2060, %f575, %f2059, %f2058;
	{ .reg .b32 tmp; mov.b64 {tmp, %r780}, %rd78; }
	mov.b32 	%f2061, %r780;
	fma.rn.f32 	%f2062, %f579, %f2061, %f2060;
	cvt.u32.u64 	%r781, %rd79;
	mov.b32 	%f2063, %r781;
	fma.rn.f32 	%f2064, %f582, %f2063, %f2062;
	{ .reg .b32 tmp; mov.b64 {tmp, %r782}, %rd79; }
	mov.b32 	%f2065, %r782;
	fma.rn.f32 	%f2066, %f586, %f2065, %f2064;
	cvt.u32.u64 	%r783, %rd80;
	mov.b32 	%f2067, %r783;
	fma.rn.f32 	%f2068, %f589, %f2067, %f2066;
	{ .reg .b32 tmp; mov.b64 {tmp, %r784}, %rd80; }
	mov.b32 	%f2069, %r784;
	fma.rn.f32 	%f2070, %f593, %f2069, %f2068;
	cvt.u32.u64 	%r785, %rd81;
	mov.b32 	%f2071, %r785;
	fma.rn.f32 	%f2072, %f596, %f2071, %f2070;
	{ .reg .b32 tmp; mov.b64 {tmp, %r786}, %rd81; }
	mov.b32 	%f2073, %r786;
	fma.rn.f32 	%f2074, %f600, %f2073, %f2072;
	cvt.u32.u64 	%r787, %rd82;
	mov.b32 	%f2075, %r787;
	fma.rn.f32 	%f2076, %f603, %f2075, %f2074;
	{ .reg .b32 tmp; mov.b64 {tmp, %r788}, %rd82; }
	mov.b32 	%f2077, %r788;
	fma.rn.f32 	%f2078, %f607, %f2077, %f2076;
	cvt.u32.u64 	%r789, %rd83;
	mov.b32 	%f2079, %r789;
	fma.rn.f32 	%f2080, %f610, %f2079, %f2078;
	{ .reg .b32 tmp; mov.b64 {tmp, %r790}, %rd83; }
	mov.b32 	%f2081, %r790;
	fma.rn.f32 	%f2082, %f614, %f2081, %f2080;
	cvt.u32.u64 	%r791, %rd84;
	mov.b32 	%f2083, %r791;
	fma.rn.f32 	%f2084, %f617, %f2083, %f2082;
	{ .reg .b32 tmp; mov.b64 {tmp, %r792}, %rd84; }
	mov.b32 	%f2085, %r792;
	fma.rn.f32 	%f2086, %f621, %f2085, %f2084;
	cvt.u32.u64 	%r793, %rd85;
	mov.b32 	%f2087, %r793;
	fma.rn.f32 	%f2088, %f624, %f2087, %f2086;
	{ .reg .b32 tmp; mov.b64 {tmp, %r794}, %rd85; }
	mov.b32 	%f2089, %r794;
	fma.rn.f32 	%f2090, %f628, %f2089, %f2088;
	cvt.u32.u64 	%r795, %rd86;
	mov.b32 	%f2091, %r795;
	fma.rn.f32 	%f2092, %f631, %f2091, %f2090;
	fma.rn.f32 	%f2093, %f635, %f577, %f2092;
	fma.rn.f32 	%f2094, %f638, %f580, %f2093;
	fma.rn.f32 	%f2095, %f642, %f584, %f2094;
	fma.rn.f32 	%f2096, %f645, %f587, %f2095;
	fma.rn.f32 	%f2097, %f649, %f591, %f2096;
	fma.rn.f32 	%f2098, %f652, %f594, %f2097;
	fma.rn.f32 	%f2099, %f656, %f598, %f2098;
	fma.rn.f32 	%f2100, %f659, %f601, %f2099;
	fma.rn.f32 	%f2101, %f663, %f605, %f2100;
	fma.rn.f32 	%f2102, %f666, %f608, %f2101;
	fma.rn.f32 	%f2103, %f670, %f612, %f2102;
	fma.rn.f32 	%f2104, %f673, %f615, %f2103;
	fma.rn.f32 	%f2105, %f677, %f619, %f2104;
	fma.rn.f32 	%f2106, %f680, %f622, %f2105;
	fma.rn.f32 	%f2107, %f684, %f626, %f2106;
	fma.rn.f32 	%f2108, %f687, %f629, %f2107;
	fma.rn.f32 	%f2109, %f691, %f633, %f2108;
	fma.rn.f32 	%f2110, %f694, %f636, %f2109;
	fma.rn.f32 	%f2111, %f698, %f640, %f2110;
	fma.rn.f32 	%f2112, %f701, %f643, %f2111;
	fma.rn.f32 	%f2113, %f705, %f647, %f2112;
	fma.rn.f32 	%f2114, %f708, %f650, %f2113;
	fma.rn.f32 	%f2115, %f712, %f654, %f2114;
	fma.rn.f32 	%f2116, %f715, %f657, %f2115;
	fma.rn.f32 	%f2117, %f719, %f661, %f2116;
	fma.rn.f32 	%f2118, %f722, %f664, %f2117;
	fma.rn.f32 	%f2119, %f726, %f668, %f2118;
	fma.rn.f32 	%f2120, %f729, %f671, %f2119;
	fma.rn.f32 	%f2121, %f733, %f675, %f2120;
	fma.rn.f32 	%f2122, %f736, %f678, %f2121;
	fma.rn.f32 	%f2123, %f740, %f682, %f2122;
	fma.rn.f32 	%f2124, %f743, %f685, %f2123;
	fma.rn.f32 	%f2125, %f747, %f689, %f2124;
	fma.rn.f32 	%f2126, %f750, %f692, %f2125;
	fma.rn.f32 	%f2127, %f754, %f696, %f2126;
	fma.rn.f32 	%f2128, %f757, %f699, %f2127;
	fma.rn.f32 	%f2129, %f761, %f703, %f2128;
	fma.rn.f32 	%f2130, %f764, %f706, %f2129;
	fma.rn.f32 	%f2131, %f768, %f710, %f2130;
	fma.rn.f32 	%f2132, %f771, %f713, %f2131;
	fma.rn.f32 	%f2133, %f775, %f717, %f2132;
	fma.rn.f32 	%f2134, %f778, %f720, %f2133;
	fma.rn.f32 	%f2135, %f782, %f724, %f2134;
	fma.rn.f32 	%f2136, %f785, %f727, %f2135;
	fma.rn.f32 	%f2137, %f789, %f731, %f2136;
	fma.rn.f32 	%f2138, %f792, %f734, %f2137;
	fma.rn.f32 	%f2139, %f796, %f738, %f2138;
	fma.rn.f32 	%f2140, %f799, %f741, %f2139;
	fma.rn.f32 	%f2141, %f803, %f745, %f2140;
	fma.rn.f32 	%f2142, %f806, %f748, %f2141;
	fma.rn.f32 	%f2143, %f810, %f752, %f2142;
	fma.rn.f32 	%f2144, %f813, %f755, %f2143;
	fma.rn.f32 	%f2145, %f817, %f759, %f2144;
	fma.rn.f32 	%f2146, %f820, %f762, %f2145;
	fma.rn.f32 	%f2147, %f824, %f766, %f2146;
	fma.rn.f32 	%f2148, %f827, %f769, %f2147;
	fma.rn.f32 	%f2149, %f831, %f773, %f2148;
	fma.rn.f32 	%f2150, %f834, %f776, %f2149;
	fma.rn.f32 	%f2151, %f838, %f780, %f2150;
	fma.rn.f32 	%f2152, %f841, %f783, %f2151;
	fma.rn.f32 	%f2153, %f845, %f787, %f2152;
	fma.rn.f32 	%f2154, %f848, %f790, %f2153;
	fma.rn.f32 	%f2155, %f852, %f794, %f2154;
	fma.rn.f32 	%f2156, %f855, %f797, %f2155;
	fma.rn.f32 	%f2157, %f859, %f801, %f2156;
	fma.rn.f32 	%f2158, %f862, %f804, %f2157;
	fma.rn.f32 	%f2159, %f866, %f808, %f2158;
	fma.rn.f32 	%f2160, %f869, %f811, %f2159;
	fma.rn.f32 	%f2161, %f873, %f815, %f2160;
	fma.rn.f32 	%f2162, %f876, %f818, %f2161;
	fma.rn.f32 	%f2163, %f880, %f822, %f2162;
	fma.rn.f32 	%f2164, %f883, %f825, %f2163;
	fma.rn.f32 	%f2165, %f887, %f829, %f2164;
	fma.rn.f32 	%f2166, %f890, %f832, %f2165;
	fma.rn.f32 	%f2167, %f894, %f836, %f2166;
	fma.rn.f32 	%f2168, %f897, %f839, %f2167;
	fma.rn.f32 	%f2169, %f901, %f843, %f2168;
	fma.rn.f32 	%f2170, %f904, %f846, %f2169;
	fma.rn.f32 	%f2171, %f908, %f850, %f2170;
	fma.rn.f32 	%f2172, %f911, %f853, %f2171;
	fma.rn.f32 	%f2173, %f915, %f857, %f2172;
	fma.rn.f32 	%f2174, %f918, %f860, %f2173;
	fma.rn.f32 	%f2175, %f922, %f864, %f2174;
	fma.rn.f32 	%f2176, %f925, %f867, %f2175;
	fma.rn.f32 	%f2177, %f929, %f871, %f2176;
	fma.rn.f32 	%f2178, %f932, %f874, %f2177;
	fma.rn.f32 	%f2179, %f936, %f878, %f2178;
	fma.rn.f32 	%f2180, %f939, %f881, %f2179;
	fma.rn.f32 	%f2181, %f943, %f885, %f2180;
	fma.rn.f32 	%f2182, %f946, %f888, %f2181;
	fma.rn.f32 	%f2183, %f950, %f892, %f2182;
	fma.rn.f32 	%f2184, %f953, %f895, %f2183;
	fma.rn.f32 	%f2185, %f957, %f899, %f2184;
	fma.rn.f32 	%f2186, %f960, %f902, %f2185;
	fma.rn.f32 	%f2187, %f964, %f906, %f2186;
	fma.rn.f32 	%f2188, %f967, %f909, %f2187;
	fma.rn.f32 	%f2189, %f971, %f913, %f2188;
	fma.rn.f32 	%f2190, %f974, %f916, %f2189;
	fma.rn.f32 	%f2191, %f978, %f920, %f2190;
	fma.rn.f32 	%f2192, %f981, %f923, %f2191;
	fma.rn.f32 	%f2193, %f985, %f927, %f2192;
	fma.rn.f32 	%f2194, %f988, %f930, %f2193;
	fma.rn.f32 	%f2195, %f992, %f934, %f2194;
	fma.rn.f32 	%f2196, %f995, %f937, %f2195;
	fma.rn.f32 	%f2197, %f999, %f941, %f2196;
	fma.rn.f32 	%f2198, %f1002, %f944, %f2197;
	fma.rn.f32 	%f2199, %f1006, %f948, %f2198;
	fma.rn.f32 	%f2200, %f1009, %f951, %f2199;
	fma.rn.f32 	%f2201, %f1013, %f955, %f2200;
	fma.rn.f32 	%f2202, %f1016, %f958, %f2201;
	fma.rn.f32 	%f2203, %f1020, %f962, %f2202;
	fma.rn.f32 	%f2204, %f1023, %f965, %f2203;
	fma.rn.f32 	%f2205, %f1027, %f969, %f2204;
	fma.rn.f32 	%f2206, %f1030, %f972, %f2205;
	fma.rn.f32 	%f2207, %f1034, %f976, %f2206;
	fma.rn.f32 	%f2208, %f1037, %f979, %f2207;
	fma.rn.f32 	%f2209, %f1041, %f983, %f2208;
	fma.rn.f32 	%f2210, %f1044, %f986, %f2209;
	fma.rn.f32 	%f2211, %f1048, %f990, %f2210;
	fma.rn.f32 	%f2212, %f1051, %f993, %f2211;
	fma.rn.f32 	%f2213, %f1055, %f997, %f2212;
	fma.rn.f32 	%f2214, %f1058, %f1000, %f2213;
	fma.rn.f32 	%f2215, %f1062, %f1004, %f2214;
	fma.rn.f32 	%f2216, %f1065, %f1007, %f2215;
	fma.rn.f32 	%f2217, %f1069, %f1011, %f2216;
	fma.rn.f32 	%f2218, %f1072, %f1014, %f2217;
	fma.rn.f32 	%f2219, %f1076, %f1018, %f2218;
	fma.rn.f32 	%f2220, %f1079, %f1021, %f2219;
	fma.rn.f32 	%f2221, %f1083, %f1025, %f2220;
	ld.shared.f32 	%f2222, [%r73+3264];
	fma.rn.f32 	%f2223, %f2222, %f1028, %f2221;
	ld.shared.f32 	%f2224, [%r73+3268];
	fma.rn.f32 	%f2225, %f2224, %f1032, %f2223;
	ld.shared.f32 	%f2226, [%r73+3272];
	fma.rn.f32 	%f2227, %f2226, %f1035, %f2225;
	ld.shared.f32 	%f2228, [%r73+3276];
	fma.rn.f32 	%f2229, %f2228, %f1039, %f2227;
	ld.shared.f32 	%f2230, [%r73+3280];
	fma.rn.f32 	%f2231, %f2230, %f1042, %f2229;
	ld.shared.f32 	%f2232, [%r73+3284];
	fma.rn.f32 	%f2233, %f2232, %f1046, %f2231;
	ld.shared.f32 	%f2234, [%r73+3288];
	fma.rn.f32 	%f2235, %f2234, %f1049, %f2233;
	ld.shared.f32 	%f2236, [%r73+3292];
	fma.rn.f32 	%f2237, %f2236, %f1053, %f2235;
	ld.shared.f32 	%f2238, [%r73+3296];
	fma.rn.f32 	%f2239, %f2238, %f1056, %f2237;
	ld.shared.f32 	%f2240, [%r73+3300];
	fma.rn.f32 	%f2241, %f2240, %f1060, %f2239;
	ld.shared.f32 	%f2242, [%r73+3304];
	fma.rn.f32 	%f2243, %f2242, %f1063, %f2241;
	ld.shared.f32 	%f2244, [%r73+3308];
	fma.rn.f32 	%f2245, %f2244, %f1067, %f2243;
	ld.shared.f32 	%f2246, [%r73+3312];
	fma.rn.f32 	%f2247, %f2246, %f1070, %f2245;
	ld.shared.f32 	%f2248, [%r73+3316];
	fma.rn.f32 	%f2249, %f2248, %f1074, %f2247;
	ld.shared.f32 	%f2250, [%r73+3320];
	fma.rn.f32 	%f2251, %f2250, %f1077, %f2249;
	ld.shared.f32 	%f2252, [%r73+3324];
	fma.rn.f32 	%f2253, %f2252, %f1081, %f2251;
	ld.shared.f32 	%f2254, [%r73+3328];
	fma.rn.f32 	%f6630, %f2254, %f1084, %f2253;
	fma.rn.f32 	%f2255, %f134, %f1086, %f6629;
	fma.rn.f32 	%f2256, %f138, %f1088, %f2255;
	fma.rn.f32 	%f2257, %f141, %f1091, %f2256;
	fma.rn.f32 	%f2258, %f145, %f1093, %f2257;
	fma.rn.f32 	%f2259, %f148, %f1096, %f2258;
	fma.rn.f32 	%f2260, %f152, %f1098, %f2259;
	fma.rn.f32 	%f2261, %f155, %f1101, %f2260;
	fma.rn.f32 	%f2262, %f159, %f1103, %f2261;
	fma.rn.f32 	%f2263, %f162, %f1106, %f2262;
	fma.rn.f32 	%f2264, %f166, %f1108, %f2263;
	fma.rn.f32 	%f2265, %f169, %f1111, %f2264;
	fma.rn.f32 	%f2266, %f173, %f1113, %f2265;
	fma.rn.f32 	%f2267, %f176, %f1116, %f2266;
	fma.rn.f32 	%f2268, %f180, %f1118, %f2267;
	fma.rn.f32 	%f2269, %f183, %f1121, %f2268;
	fma.rn.f32 	%f2270, %f187, %f1123, %f2269;
	fma.rn.f32 	%f2271, %f190, %f1126, %f2270;
	fma.rn.f32 	%f2272, %f194, %f1128, %f2271;
	fma.rn.f32 	%f2273, %f197, %f1131, %f2272;
	fma.rn.f32 	%f2274, %f201, %f1133, %f2273;
	fma.rn.f32 	%f2275, %f204, %f1136, %f2274;
	fma.rn.f32 	%f2276, %f208, %f1138, %f2275;
	fma.rn.f32 	%f2277, %f211, %f1141, %f2276;
	fma.rn.f32 	%f2278, %f215, %f1143, %f2277;
	fma.rn.f32 	%f2279, %f218, %f1146, %f2278;
	fma.rn.f32 	%f2280, %f222, %f1148, %f2279;
	fma.rn.f32 	%f2281, %f225, %f1151, %f2280;
	fma.rn.f32 	%f2282, %f229, %f1153, %f2281;
	fma.rn.f32 	%f2283, %f232, %f1156, %f2282;
	fma.rn.f32 	%f2284, %f236, %f1158, %f2283;
	fma.rn.f32 	%f2285, %f239, %f1161, %f2284;
	fma.rn.f32 	%f2286, %f243, %f1163, %f2285;
	fma.rn.f32 	%f2287, %f246, %f1166, %f2286;
	fma.rn.f32 	%f2288, %f250, %f1168, %f2287;
	fma.rn.f32 	%f2289, %f253, %f1171, %f2288;
	fma.rn.f32 	%f2290, %f257, %f1173, %f2289;
	fma.rn.f32 	%f2291, %f260, %f1176, %f2290;
	fma.rn.f32 	%f2292, %f264, %f1178, %f2291;
	fma.rn.f32 	%f2293, %f267, %f1181, %f2292;
	fma.rn.f32 	%f2294, %f271, %f1183, %f2293;
	fma.rn.f32 	%f2295, %f274, %f1186, %f2294;
	fma.rn.f32 	%f2296, %f278, %f1188, %f2295;
	fma.rn.f32 	%f2297, %f281, %f1191, %f2296;
	fma.rn.f32 	%f2298, %f285, %f1193, %f2297;
	fma.rn.f32 	%f2299, %f288, %f1196, %f2298;
	fma.rn.f32 	%f2300, %f292, %f1198, %f2299;
	fma.rn.f32 	%f2301, %f295, %f1201, %f2300;
	fma.rn.f32 	%f2302, %f299, %f1203, %f2301;
	fma.rn.f32 	%f2303, %f302, %f1206, %f2302;
	fma.rn.f32 	%f2304, %f306, %f1208, %f2303;
	fma.rn.f32 	%f2305, %f309, %f1211, %f2304;
	fma.rn.f32 	%f2306, %f313, %f1213, %f2305;
	fma.rn.f32 	%f2307, %f316, %f1216, %f2306;
	fma.rn.f32 	%f2308, %f320, %f1218, %f2307;
	fma.rn.f32 	%f2309, %f323, %f1221, %f2308;
	fma.rn.f32 	%f2310, %f327, %f1223, %f2309;
	fma.rn.f32 	%f2311, %f330, %f1226, %f2310;
	fma.rn.f32 	%f2312, %f334, %f1228, %f2311;
	fma.rn.f32 	%f2313, %f337, %f1231, %f2312;
	fma.rn.f32 	%f2314, %f341, %f1233, %f2313;
	fma.rn.f32 	%f2315, %f344, %f1236, %f2314;
	fma.rn.f32 	%f2316, %f348, %f1238, %f2315;
	fma.rn.f32 	%f2317, %f351, %f1241, %f2316;
	fma.rn.f32 	%f2318, %f355, %f1243, %f2317;
	fma.rn.f32 	%f2319, %f358, %f1246, %f2318;
	fma.rn.f32 	%f2320, %f362, %f1248, %f2319;
	fma.rn.f32 	%f2321, %f365, %f1251, %f2320;
	fma.rn.f32 	%f2322, %f369, %f1253, %f2321;
	fma.rn.f32 	%f2323, %f372, %f1256, %f2322;
	fma.rn.f32 	%f2324, %f376, %f1258, %f2323;
	fma.rn.f32 	%f2325, %f379, %f1261, %f2324;
	fma.rn.f32 	%f2326, %f383, %f1263, %f2325;
	fma.rn.f32 	%f2327, %f386, %f1266, %f2326;
	fma.rn.f32 	%f2328, %f390, %f1268, %f2327;
	fma.rn.f32 	%f2329, %f393, %f1271, %f2328;
	fma.rn.f32 	%f2330, %f397, %f1273, %f2329;
	fma.rn.f32 	%f2331, %f400, %f1276, %f2330;
	fma.rn.f32 	%f2332, %f404, %f1278, %f2331;
	fma.rn.f32 	%f2333, %f407, %f1281, %f2332;
	fma.rn.f32 	%f2334, %f411, %f1283, %f2333;
	fma.rn.f32 	%f2335, %f414, %f1286, %f2334;
	fma.rn.f32 	%f2336, %f418, %f1288, %f2335;
	fma.rn.f32 	%f2337, %f421, %f1291, %f2336;
	fma.rn.f32 	%f2338, %f425, %f1293, %f2337;
	fma.rn.f32 	%f2339, %f428, %f1296, %f2338;
	fma.rn.f32 	%f2340, %f432, %f1298, %f2339;
	fma.rn.f32 	%f2341, %f435, %f1301, %f2340;
	fma.rn.f32 	%f2342, %f439, %f1303, %f2341;
	fma.rn.f32 	%f2343, %f442, %f1306, %f2342;
	fma.rn.f32 	%f2344, %f446, %f1308, %f2343;
	fma.rn.f32 	%f2345, %f449, %f1311, %f2344;
	fma.rn.f32 	%f2346, %f453, %f1313, %f2345;
	fma.rn.f32 	%f2347, %f456, %f1316, %f2346;
	fma.rn.f32 	%f2348, %f460, %f1318, %f2347;
	fma.rn.f32 	%f2349, %f463, %f1321, %f2348;
	fma.rn.f32 	%f2350, %f467, %f1323, %f2349;
	fma.rn.f32 	%f2351, %f470, %f1326, %f2350;
	fma.rn.f32 	%f2352, %f474, %f1328, %f2351;
	fma.rn.f32 	%f2353, %f477, %f1331, %f2352;
	fma.rn.f32 	%f2354, %f481, %f1333, %f2353;
	fma.rn.f32 	%f2355, %f484, %f1336, %f2354;
	fma.rn.f32 	%f2356, %f488, %f1338, %f2355;
	fma.rn.f32 	%f2357, %f491, %f1341, %f2356;
	fma.rn.f32 	%f2358, %f495, %f1343, %f2357;
	fma.rn.f32 	%f2359, %f498, %f1346, %f2358;
	fma.rn.f32 	%f2360, %f502, %f1348, %f2359;
	fma.rn.f32 	%f2361, %f505, %f1351, %f2360;
	fma.rn.f32 	%f2362, %f509, %f1353, %f2361;
	fma.rn.f32 	%f2363, %f512, %f1356, %f2362;
	fma.rn.f32 	%f2364, %f516, %f1358, %f2363;
	fma.rn.f32 	%f2365, %f519, %f1361, %f2364;
	fma.rn.f32 	%f2366, %f523, %f1363, %f2365;
	fma.rn.f32 	%f2367, %f526, %f1366, %f2366;
	fma.rn.f32 	%f2368, %f530, %f1368, %f2367;
	fma.rn.f32 	%f2369, %f533, %f1371, %f2368;
	fma.rn.f32 	%f2370, %f537, %f1373, %f2369;
	fma.rn.f32 	%f2371, %f540, %f1376, %f2370;
	fma.rn.f32 	%f2372, %f544, %f1378, %f2371;
	fma.rn.f32 	%f2373, %f547, %f1381, %f2372;
	fma.rn.f32 	%f2374, %f551, %f1383, %f2373;
	fma.rn.f32 	%f2375, %f554, %f1386, %f2374;
	fma.rn.f32 	%f2376, %f558, %f1388, %f2375;
	fma.rn.f32 	%f2377, %f561, %f1391, %f2376;
	fma.rn.f32 	%f2378, %f565, %f1393, %f2377;
	fma.rn.f32 	%f2379, %f568, %f1396, %f2378;
	fma.rn.f32 	%f2380, %f572, %f1398, %f2379;
	fma.rn.f32 	%f2381, %f575, %f1401, %f2380;
	fma.rn.f32 	%f2382, %f579, %f1403, %f2381;
	fma.rn.f32 	%f2383, %f582, %f1406, %f2382;
	fma.rn.f32 	%f2384, %f586, %f1408, %f2383;
	fma.rn.f32 	%f2385, %f589, %f1411, %f2384;
	fma.rn.f32 	%f2386, %f593, %f1413, %f2385;
	fma.rn.f32 	%f2387, %f596, %f1416, %f2386;
	fma.rn.f32 	%f2388, %f600, %f1418, %f2387;
	fma.rn.f32 	%f2389, %f603, %f1421, %f2388;
	fma.rn.f32 	%f2390, %f607, %f1423, %f2389;
	fma.rn.f32 	%f2391, %f610, %f1426, %f2390;
	fma.rn.f32 	%f2392, %f614, %f1428, %f2391;
	fma.rn.f32 	%f2393, %f617, %f1431, %f2392;
	fma.rn.f32 	%f2394, %f621, %f1433, %f2393;
	fma.rn.f32 	%f2395, %f624, %f1436, %f2394;
	fma.rn.f32 	%f2396, %f628, %f1438, %f2395;
	fma.rn.f32 	%f2397, %f631, %f1441, %f2396;
	fma.rn.f32 	%f2398, %f635, %f1443, %f2397;
	fma.rn.f32 	%f2399, %f638, %f1446, %f2398;
	fma.rn.f32 	%f2400, %f642, %f1448, %f2399;
	fma.rn.f32 	%f2401, %f645, %f1451, %f2400;
	fma.rn.f32 	%f2402, %f649, %f1453, %f2401;
	fma.rn.f32 	%f2403, %f652, %f1456, %f2402;
	fma.rn.f32 	%f2404, %f656, %f1458, %f2403;
	fma.rn.f32 	%f2405, %f659, %f1461, %f2404;
	fma.rn.f32 	%f2406, %f663, %f1463, %f2405;
	fma.rn.f32 	%f2407, %f666, %f1466, %f2406;
	fma.rn.f32 	%f2408, %f670, %f1468, %f2407;
	fma.rn.f32 	%f2409, %f673, %f1471, %f2408;
	fma.rn.f32 	%f2410, %f677, %f1473, %f2409;
	fma.rn.f32 	%f2411, %f680, %f1476, %f2410;
	fma.rn.f32 	%f2412, %f684, %f1478, %f2411;
	fma.rn.f32 	%f2413, %f687, %f1481, %f2412;
	fma.rn.f32 	%f2414, %f691, %f1483, %f2413;
	fma.rn.f32 	%f2415, %f694, %f1486, %f2414;
	fma.rn.f32 	%f2416, %f698, %f1488, %f2415;
	fma.rn.f32 	%f2417, %f701, %f1491, %f2416;
	fma.rn.f32 	%f2418, %f705, %f1493, %f2417;
	fma.rn.f32 	%f2419, %f708, %f1496, %f2418;
	fma.rn.f32 	%f2420, %f712, %f1498, %f2419;
	fma.rn.f32 	%f2421, %f715, %f1501, %f2420;
	fma.rn.f32 	%f2422, %f719, %f1503, %f2421;
	fma.rn.f32 	%f2423, %f722, %f1506, %f2422;
	fma.rn.f32 	%f2424, %f726, %f1508, %f2423;
	fma.rn.f32 	%f2425, %f729, %f1511, %f2424;
	fma.rn.f32 	%f2426, %f733, %f1513, %f2425;
	fma.rn.f32 	%f2427, %f736, %f1516, %f2426;
	fma.rn.f32 	%f2428, %f740, %f1518, %f2427;
	fma.rn.f32 	%f2429, %f743, %f1521, %f2428;
	fma.rn.f32 	%f2430, %f747, %f1523, %f2429;
	fma.rn.f32 	%f2431, %f750, %f1526, %f2430;
	fma.rn.f32 	%f2432, %f754, %f1528, %f2431;
	fma.rn.f32 	%f2433, %f757, %f1531, %f2432;
	fma.rn.f32 	%f2434, %f761, %f1533, %f2433;
	fma.rn.f32 	%f2435, %f764, %f1536, %f2434;
	fma.rn.f32 	%f2436, %f768, %f1538, %f2435;
	fma.rn.f32 	%f2437, %f771, %f1541, %f2436;
	fma.rn.f32 	%f2438, %f775, %f1543, %f2437;
	fma.rn.f32 	%f2439, %f778, %f1546, %f2438;
	fma.rn.f32 	%f2440, %f782, %f1548, %f2439;
	fma.rn.f32 	%f2441, %f785, %f1551, %f2440;
	fma.rn.f32 	%f2442, %f789, %f1553, %f2441;
	fma.rn.f32 	%f2443, %f792, %f1556, %f2442;
	fma.rn.f32 	%f2444, %f796, %f1558, %f2443;
	fma.rn.f32 	%f2445, %f799, %f1561, %f2444;
	fma.rn.f32 	%f2446, %f803, %f1563, %f2445;
	fma.rn.f32 	%f2447, %f806, %f1566, %f2446;
	fma.rn.f32 	%f2448, %f810, %f1568, %f2447;
	fma.rn.f32 	%f2449, %f813, %f1571, %f2448;
	fma.rn.f32 	%f2450, %f817, %f1573, %f2449;
	fma.rn.f32 	%f2451, %f820, %f1576, %f2450;
	fma.rn.f32 	%f2452, %f824, %f1578, %f2451;
	fma.rn.f32 	%f2453, %f827, %f1581, %f2452;
	fma.rn.f32 	%f2454, %f831, %f1583, %f2453;
	fma.rn.f32 	%f2455, %f834, %f1586, %f2454;
	fma.rn.f32 	%f2456, %f838, %f1588, %f2455;
	fma.rn.f32 	%f2457, %f841, %f1591, %f2456;
	fma.rn.f32 	%f2458, %f845, %f1593, %f2457;
	fma.rn.f32 	%f2459, %f848, %f1596, %f2458;
	fma.rn.f32 	%f2460, %f852, %f1598, %f2459;
	fma.rn.f32 	%f2461, %f855, %f1601, %f2460;
	fma.rn.f32 	%f2462, %f859, %f1603, %f2461;
	fma.rn.f32 	%f2463, %f862, %f1606, %f2462;
	fma.rn.f32 	%f2464, %f866, %f1608, %f2463;
	fma.rn.f32 	%f2465, %f869, %f1611, %f2464;
	fma.rn.f32 	%f2466, %f873, %f1613, %f2465;
	fma.rn.f32 	%f2467, %f876, %f1616, %f2466;
	fma.rn.f32 	%f2468, %f880, %f1618, %f2467;
	fma.rn.f32 	%f2469, %f883, %f1621, %f2468;
	fma.rn.f32 	%f2470, %f887, %f1623, %f2469;
	fma.rn.f32 	%f2471, %f890, %f1626, %f2470;
	fma.rn.f32 	%f2472, %f894, %f1628, %f2471;
	fma.rn.f32 	%f2473, %f897, %f1631, %f2472;
	fma.rn.f32 	%f2474, %f901, %f1633, %f2473;
	fma.rn.f32 	%f2475, %f904, %f1636, %f2474;
	fma.rn.f32 	%f2476, %f908, %f1638, %f2475;
	fma.rn.f32 	%f2477, %f911, %f1641, %f2476;
	fma.rn.f32 	%f2478, %f915, %f1643, %f2477;
	fma.rn.f32 	%f2479, %f918, %f1646, %f2478;
	fma.rn.f32 	%f2480, %f922, %f1648, %f2479;
	fma.rn.f32 	%f2481, %f925, %f1651, %f2480;
	fma.rn.f32 	%f2482, %f929, %f1653, %f2481;
	fma.rn.f32 	%f2483, %f932, %f1656, %f2482;
	fma.rn.f32 	%f2484, %f936, %f1658, %f2483;
	fma.rn.f32 	%f2485, %f939, %f1661, %f2484;
	fma.rn.f32 	%f2486, %f943, %f1663, %f2485;
	fma.rn.f32 	%f2487, %f946, %f1666, %f2486;
	fma.rn.f32 	%f2488, %f950, %f1668, %f2487;
	fma.rn.f32 	%f2489, %f953, %f1671, %f2488;
	fma.rn.f32 	%f2490, %f957, %f1673, %f2489;
	fma.rn.f32 	%f2491, %f960, %f1676, %f2490;
	fma.rn.f32 	%f2492, %f964, %f1678, %f2491;
	fma.rn.f32 	%f2493, %f967, %f1681, %f2492;
	fma.rn.f32 	%f2494, %f971, %f1683, %f2493;
	fma.rn.f32 	%f2495, %f974, %f1686, %f2494;
	fma.rn.f32 	%f2496, %f978, %f1688, %f2495;
	fma.rn.f32 	%f2497, %f981, %f1691, %f2496;
	fma.rn.f32 	%f2498, %f985, %f1693, %f2497;
	fma.rn.f32 	%f2499, %f988, %f1696, %f2498;
	fma.rn.f32 	%f2500, %f992, %f1698, %f2499;
	fma.rn.f32 	%f2501, %f995, %f1701, %f2500;
	fma.rn.f32 	%f2502, %f999, %f1703, %f2501;
	fma.rn.f32 	%f2503, %f1002, %f1706, %f2502;
	fma.rn.f32 	%f2504, %f1006, %f1708, %f2503;
	fma.rn.f32 	%f2505, %f1009, %f1711, %f2504;
	fma.rn.f32 	%f2506, %f1013, %f1713, %f2505;
	fma.rn.f32 	%f2507, %f1016, %f1716, %f2506;
	fma.rn.f32 	%f2508, %f1020, %f1718, %f2507;
	fma.rn.f32 	%f2509, %f1023, %f1721, %f2508;
	fma.rn.f32 	%f2510, %f1027, %f1723, %f2509;
	fma.rn.f32 	%f2511, %f1030, %f1726, %f2510;
	fma.rn.f32 	%f2512, %f1034, %f1728, %f2511;
	fma.rn.f32 	%f2513, %f1037, %f1731, %f2512;
	fma.rn.f32 	%f2514, %f1041, %f1733, %f2513;
	fma.rn.f32 	%f2515, %f1044, %f1736, %f2514;
	fma.rn.f32 	%f2516, %f1048, %f1738, %f2515;
	fma.rn.f32 	%f2517, %f1051, %f1741, %f2516;
	fma.rn.f32 	%f2518, %f1055, %f1743, %f2517;
	fma.rn.f32 	%f2519, %f1058, %f1746, %f2518;
	fma.rn.f32 	%f2520, %f1062, %f1748, %f2519;
	fma.rn.f32 	%f2521, %f1065, %f1751, %f2520;
	fma.rn.f32 	%f2522, %f1069, %f1753, %f2521;
	fma.rn.f32 	%f2523, %f1072, %f1756, %f2522;
	fma.rn.f32 	%f2524, %f1076, %f1758, %f2523;
	fma.rn.f32 	%f2525, %f1079, %f1761, %f2524;
	fma.rn.f32 	%f2526, %f1083, %f1763, %f2525;
	fma.rn.f32 	%f2527, %f2222, %f1766, %f2526;
	fma.rn.f32 	%f2528, %f2224, %f1768, %f2527;
	fma.rn.f32 	%f2529, %f2226, %f1771, %f2528;
	fma.rn.f32 	%f2530, %f2228, %f1773, %f2529;
	fma.rn.f32 	%f2531, %f2230, %f1776, %f2530;
	fma.rn.f32 	%f2532, %f2232, %f1778, %f2531;
	fma.rn.f32 	%f2533, %f2234, %f1781, %f2532;
	fma.rn.f32 	%f2534, %f2236, %f1783, %f2533;
	fma.rn.f32 	%f2535, %f2238, %f1786, %f2534;
	fma.rn.f32 	%f2536, %f2240, %f1788, %f2535;
	fma.rn.f32 	%f2537, %f2242, %f1791, %f2536;
	fma.rn.f32 	%f2538, %f2244, %f1793, %f2537;
	fma.rn.f32 	%f2539, %f2246, %f1796, %f2538;
	fma.rn.f32 	%f2540, %f2248, %f1798, %f2539;
	fma.rn.f32 	%f2541, %f2250, %f1801, %f2540;
	fma.rn.f32 	%f2542, %f2252, %f1803, %f2541;
	fma.rn.f32 	%f6629, %f2254, %f1806, %f2542;
	fma.rn.f32 	%f2543, %f194, %f1807, %f6628;
	fma.rn.f32 	%f2544, %f197, %f1809, %f2543;
	fma.rn.f32 	%f2545, %f201, %f1811, %f2544;
	fma.rn.f32 	%f2546, %f204, %f1813, %f2545;
	fma.rn.f32 	%f2547, %f208, %f1815, %f2546;
	fma.rn.f32 	%f2548, %f211, %f1817, %f2547;
	fma.rn.f32 	%f2549, %f215, %f1819, %f2548;
	fma.rn.f32 	%f2550, %f218, %f1821, %f2549;
	fma.rn.f32 	%f2551, %f222, %f1823, %f2550;
	fma.rn.f32 	%f2552, %f225, %f1825, %f2551;
	fma.rn.f32 	%f2553, %f229, %f1827, %f2552;
	fma.rn.f32 	%f2554, %f232, %f1829, %f2553;
	fma.rn.f32 	%f2555, %f236, %f1831, %f2554;
	fma.rn.f32 	%f2556, %f239, %f1833, %f2555;
	fma.rn.f32 	%f2557, %f243, %f1835, %f2556;
	fma.rn.f32 	%f2558, %f246, %f1837, %f2557;
	fma.rn.f32 	%f2559, %f250, %f1839, %f2558;
	fma.rn.f32 	%f2560, %f253, %f1841, %f2559;
	fma.rn.f32 	%f2561, %f257, %f1843, %f2560;
	fma.rn.f32 	%f2562, %f260, %f1845, %f2561;
	fma.rn.f32 	%f2563, %f264, %f1847, %f2562;
	fma.rn.f32 	%f2564, %f267, %f1849, %f2563;
	fma.rn.f32 	%f2565, %f271, %f1851, %f2564;
	fma.rn.f32 	%f2566, %f274, %f1853, %f2565;
	fma.rn.f32 	%f2567, %f278, %f1855, %f2566;
	fma.rn.f32 	%f2568, %f281, %f1857, %f2567;
	fma.rn.f32 	%f2569, %f285, %f1859, %f2568;
	fma.rn.f32 	%f2570, %f288, %f1861, %f2569;
	fma.rn.f32 	%f2571, %f292, %f1863, %f2570;
	fma.rn.f32 	%f2572, %f295, %f1865, %f2571;
	fma.rn.f32 	%f2573, %f299, %f1867, %f2572;
	fma.rn.f32 	%f2574, %f302, %f1869, %f2573;
	fma.rn.f32 	%f2575, %f306, %f1871, %f2574;
	fma.rn.f32 	%f2576, %f309, %f1873, %f2575;
	fma.rn.f32 	%f2577, %f313, %f1875, %f2576;
	fma.rn.f32 	%f2578, %f316, %f1877, %f2577;
	fma.rn.f32 	%f2579, %f320, %f1879, %f2578;
	fma.rn.f32 	%f2580, %f323, %f1881, %f2579;
	fma.rn.f32 	%f2581, %f327, %f1883, %f2580;
	fma.rn.f32 	%f2582, %f330, %f1885, %f2581;
	fma.rn.f32 	%f2583, %f334, %f1887, %f2582;
	fma.rn.f32 	%f2584, %f337, %f1889, %f2583;
	fma.rn.f32 	%f2585, %f341, %f1891, %f2584;
	fma.rn.f32 	%f2586, %f344, %f1893, %f2585;
	fma.rn.f32 	%f2587, %f348, %f1895, %f2586;
	fma.rn.f32 	%f2588, %f351, %f1897, %f2587;
	fma.rn.f32 	%f2589, %f355, %f1899, %f2588;
	fma.rn.f32 	%f2590, %f358, %f1901, %f2589;
	fma.rn.f32 	%f2591, %f362, %f1903, %f2590;
	fma.rn.f32 	%f2592, %f365, %f1905, %f2591;
	fma.rn.f32 	%f2593, %f369, %f1907, %f2592;
	fma.rn.f32 	%f2594, %f372, %f1909, %f2593;
	fma.rn.f32 	%f2595, %f376, %f1911, %f2594;
	fma.rn.f32 	%f2596, %f379, %f1913, %f2595;
	fma.rn.f32 	%f2597, %f383, %f1915, %f2596;
	fma.rn.f32 	%f2598, %f386, %f1917, %f2597;
	fma.rn.f32 	%f2599, %f390, %f1919, %f2598;
	fma.rn.f32 	%f2600, %f393, %f1921, %f2599;
	fma.rn.f32 	%f2601, %f397, %f1923, %f2600;
	fma.rn.f32 	%f2602, %f400, %f1925, %f2601;
	fma.rn.f32 	%f2603, %f404, %f1927, %f2602;
	fma.rn.f32 	%f2604, %f407, %f1929, %f2603;
	fma.rn.f32 	%f2605, %f411, %f1931, %f2604;
	fma.rn.f32 	%f2606, %f414, %f1933, %f2605;
	fma.rn.f32 	%f2607, %f418, %f1935, %f2606;
	fma.rn.f32 	%f2608, %f421, %f1937, %f2607;
	fma.rn.f32 	%f2609, %f425, %f1939, %f2608;
	fma.rn.f32 	%f2610, %f428, %f1941, %f2609;
	fma.rn.f32 	%f2611, %f432, %f1943, %f2610;
	fma.rn.f32 	%f2612, %f435, %f1945, %f2611;
	fma.rn.f32 	%f2613, %f439, %f1947, %f2612;
	fma.rn.f32 	%f2614, %f442, %f1949, %f2613;
	fma.rn.f32 	%f2615, %f446, %f1951, %f2614;
	fma.rn.f32 	%f2616, %f449, %f1953, %f2615;
	fma.rn.f32 	%f2617, %f453, %f1955, %f2616;
	fma.rn.f32 	%f2618, %f456, %f1957, %f2617;
	fma.rn.f32 	%f2619, %f460, %f1959, %f2618;
	fma.rn.f32 	%f2620, %f463, %f1961, %f2619;
	fma.rn.f32 	%f2621, %f467, %f1963, %f2620;
	fma.rn.f32 	%f2622, %f470, %f1965, %f2621;
	fma.rn.f32 	%f2623, %f474, %f1967, %f2622;
	fma.rn.f32 	%f2624, %f477, %f1969, %f2623;
	fma.rn.f32 	%f2625, %f481, %f1971, %f2624;
	fma.rn.f32 	%f2626, %f484, %f1973, %f2625;
	fma.rn.f32 	%f2627, %f488, %f1975, %f2626;
	fma.rn.f32 	%f2628, %f491, %f1977, %f2627;
	fma.rn.f32 	%f2629, %f495, %f1979, %f2628;
	fma.rn.f32 	%f2630, %f498, %f1981, %f2629;
	fma.rn.f32 	%f2631, %f502, %f1983, %f2630;
	fma.rn.f32 	%f2632, %f505, %f1985, %f2631;
	fma.rn.f32 	%f2633, %f509, %f1987, %f2632;
	fma.rn.f32 	%f2634, %f512, %f1989, %f2633;
	fma.rn.f32 	%f2635, %f516, %f1991, %f2634;
	fma.rn.f32 	%f2636, %f519, %f1993, %f2635;
	fma.rn.f32 	%f2637, %f523, %f1995, %f2636;
	fma.rn.f32 	%f2638, %f526, %f1997, %f2637;
	fma.rn.f32 	%f2639, %f530, %f1999, %f2638;
	fma.rn.f32 	%f2640, %f533, %f2001, %f2639;
	fma.rn.f32 	%f2641, %f537, %f2003, %f2640;
	fma.rn.f32 	%f2642, %f540, %f2005, %f2641;
	fma.rn.f32 	%f2643, %f544, %f2007, %f2642;
	fma.rn.f32 	%f2644, %f547, %f2009, %f2643;
	fma.rn.f32 	%f2645, %f551, %f2011, %f2644;
	fma.rn.f32 	%f2646, %f554, %f2013, %f2645;
	fma.rn.f32 	%f2647, %f558, %f2015, %f2646;
	fma.rn.f32 	%f2648, %f561, %f2017, %f2647;
	fma.rn.f32 	%f2649, %f565, %f2019, %f2648;
	fma.rn.f32 	%f2650, %f568, %f2021, %f2649;
	fma.rn.f32 	%f2651, %f572, %f2023, %f2650;
	fma.rn.f32 	%f2652, %f575, %f2025, %f2651;
	fma.rn.f32 	%f2653, %f579, %f2027, %f2652;
	fma.rn.f32 	%f2654, %f582, %f2029, %f2653;
	fma.rn.f32 	%f2655, %f586, %f2031, %f2654;
	fma.rn.f32 	%f2656, %f589, %f2033, %f2655;
	fma.rn.f32 	%f2657, %f593, %f2035, %f2656;
	fma.rn.f32 	%f2658, %f596, %f2037, %f2657;
	fma.rn.f32 	%f2659, %f600, %f2039, %f2658;
	fma.rn.f32 	%f2660, %f603, %f2041, %f2659;
	fma.rn.f32 	%f2661, %f607, %f2043, %f2660;
	fma.rn.f32 	%f2662, %f610, %f2045, %f2661;
	fma.rn.f32 	%f2663, %f614, %f2047, %f2662;
	fma.rn.f32 	%f2664, %f617, %f2049, %f2663;
	fma.rn.f32 	%f2665, %f621, %f2051, %f2664;
	fma.rn.f32 	%f2666, %f624, %f2053, %f2665;
	fma.rn.f32 	%f2667, %f628, %f2055, %f2666;
	fma.rn.f32 	%f2668, %f631, %f2057, %f2667;
	fma.rn.f32 	%f2669, %f635, %f2059, %f2668;
	fma.rn.f32 	%f2670, %f638, %f2061, %f2669;
	fma.rn.f32 	%f2671, %f642, %f2063, %f2670;
	fma.rn.f32 	%f2672, %f645, %f2065, %f2671;
	fma.rn.f32 	%f2673, %f649, %f2067, %f2672;
	fma.rn.f32 	%f2674, %f652, %f2069, %f2673;
	fma.rn.f32 	%f2675, %f656, %f2071, %f2674;
	fma.rn.f32 	%f2676, %f659, %f2073, %f2675;
	fma.rn.f32 	%f2677, %f663, %f2075, %f2676;
	fma.rn.f32 	%f2678, %f666, %f2077, %f2677;
	fma.rn.f32 	%f2679, %f670, %f2079, %f2678;
	fma.rn.f32 	%f2680, %f673, %f2081, %f2679;
	fma.rn.f32 	%f2681, %f677, %f2083, %f2680;
	fma.rn.f32 	%f2682, %f680, %f2085, %f2681;
	fma.rn.f32 	%f2683, %f684, %f2087, %f2682;
	fma.rn.f32 	%f2684, %f687, %f2089, %f2683;
	fma.rn.f32 	%f2685, %f691, %f2091, %f2684;
	{ .reg .b32 tmp; mov.b64 {tmp, %r796}, %rd86; }
	mov.b32 	%f2686, %r796;
	fma.rn.f32 	%f2687, %f694, %f2686, %f2685;
	cvt.u32.u64 	%r797, %rd87;
	mov.b32 	%f2688, %r797;
	fma.rn.f32 	%f2689, %f698, %f2688, %f2687;
	{ .reg .b32 tmp; mov.b64 {tmp, %r798}, %rd87; }
	mov.b32 	%f2690, %r798;
	fma.rn.f32 	%f2691, %f701, %f2690, %f2689;
	fma.rn.f32 	%f2692, %f705, %f587, %f2691;
	{ .reg .b32 tmp; mov.b64 {tmp, %r799}, %rd88; }
	mov.b32 	%f2693, %r799;
	fma.rn.f32 	%f2694, %f708, %f2693, %f2692;
	cvt.u32.u64 	%r800, %rd89;
	mov.b32 	%f2695, %r800;
	fma.rn.f32 	%f2696, %f712, %f2695, %f2694;
	{ .reg .b32 tmp; mov.b64 {tmp, %r801}, %rd89; }
	mov.b32 	%f2697, %r801;
	fma.rn.f32 	%f2698, %f715, %f2697, %f2696;
	fma.rn.f32 	%f2699, %f719, %f601, %f2698;
	{ .reg .b32 tmp; mov.b64 {tmp, %r802}, %rd90; }
	mov.b32 	%f2700, %r802;
	fma.rn.f32 	%f2701, %f722, %f2700, %f2699;
	cvt.u32.u64 	%r803, %rd91;
	mov.b32 	%f2702, %r803;
	fma.rn.f32 	%f2703, %f726, %f2702, %f2701;
	{ .reg .b32 tmp; mov.b64 {tmp, %r804}, %rd91; }
	mov.b32 	%f2704, %r804;
	fma.rn.f32 	%f2705, %f729, %f2704, %f2703;
	fma.rn.f32 	%f2706, %f733, %f615, %f2705;
	{ .reg .b32 tmp; mov.b64 {tmp, %r805}, %rd92; }
	mov.b32 	%f2707, %r805;
	fma.rn.f32 	%f2708, %f736, %f2707, %f2706;
	cvt.u32.u64 	%r806, %rd93;
	mov.b32 	%f2709, %r806;
	fma.rn.f32 	%f2710, %f740, %f2709, %f2708;
	{ .reg .b32 tmp; mov.b64 {tmp, %r807}, %rd93; }
	mov.b32 	%f2711, %r807;
	fma.rn.f32 	%f2712, %f743, %f2711, %f2710;
	fma.rn.f32 	%f2713, %f747, %f629, %f2712;
	{ .reg .b32 tmp; mov.b64 {tmp, %r808}, %rd94; }
	mov.b32 	%f2714, %r808;
	fma.rn.f32 	%f2715, %f750, %f2714, %f2713;
	cvt.u32.u64 	%r809, %rd95;
	mov.b32 	%f2716, %r809;
	fma.rn.f32 	%f2717, %f754, %f2716, %f2715;
	{ .reg .b32 tmp; mov.b64 {tmp, %r810}, %rd95; }
	mov.b32 	%f2718, %r810;
	fma.rn.f32 	%f2719, %f757, %f2718, %f2717;
	fma.rn.f32 	%f2720, %f761, %f643, %f2719;
	{ .reg .b32 tmp; mov.b64 {tmp, %r811}, %rd96; }
	mov.b32 	%f2721, %r811;
	fma.rn.f32 	%f2722, %f764, %f2721, %f2720;
	cvt.u32.u64 	%r812, %rd97;
	mov.b32 	%f2723, %r812;
	fma.rn.f32 	%f2724, %f768, %f2723, %f2722;
	{ .reg .b32 tmp; mov.b64 {tmp, %r813}, %rd97; }
	mov.b32 	%f2725, %r813;
	fma.rn.f32 	%f2726, %f771, %f2725, %f2724;
	fma.rn.f32 	%f2727, %f775, %f657, %f2726;
	{ .reg .b32 tmp; mov.b64 {tmp, %r814}, %rd98; }
	mov.b32 	%f2728, %r814;
	fma.rn.f32 	%f2729, %f778, %f2728, %f2727;
	cvt.u32.u64 	%r815, %rd99;
	mov.b32 	%f2730, %r815;
	fma.rn.f32 	%f2731, %f782, %f2730, %f2729;
	{ .reg .b32 tmp; mov.b64 {tmp, %r816}, %rd99; }
	mov.b32 	%f2732, %r816;
	fma.rn.f32 	%f2733, %f785, %f2732, %f2731;
	fma.rn.f32 	%f2734, %f789, %f671, %f2733;
	{ .reg .b32 tmp; mov.b64 {tmp, %r817}, %rd100; }
	mov.b32 	%f2735, %r817;
	fma.rn.f32 	%f2736, %f792, %f2735, %f2734;
	cvt.u32.u64 	%r818, %rd101;
	mov.b32 	%f2737, %r818;
	fma.rn.f32 	%f2738, %f796, %f2737, %f2736;
	{ .reg .b32 tmp; mov.b64 {tmp, %r819}, %rd101; }
	mov.b32 	%f2739, %r819;
	fma.rn.f32 	%f2740, %f799, %f2739, %f2738;
	fma.rn.f32 	%f2741, %f803, %f685, %f2740;
	{ .reg .b32 tmp; mov.b64 {tmp, %r820}, %rd102; }
	mov.b32 	%f2742, %r820;
	fma.rn.f32 	%f2743, %f806, %f2742, %f2741;
	cvt.u32.u64 	%r821, %rd103;
	mov.b32 	%f2744, %r821;
	fma.rn.f32 	%f2745, %f810, %f2744, %f2743;
	{ .reg .b32 tmp; mov.b64 {tmp, %r822}, %rd103; }
	mov.b32 	%f2746, %r822;
	fma.rn.f32 	%f2747, %f813, %f2746, %f2745;
	fma.rn.f32 	%f2748, %f817, %f699, %f2747;
	{ .reg .b32 tmp; mov.b64 {tmp, %r823}, %rd104; }
	mov.b32 	%f2749, %r823;
	fma.rn.f32 	%f2750, %f820, %f2749, %f2748;
	cvt.u32.u64 	%r824, %rd105;
	mov.b32 	%f2751, %r824;
	fma.rn.f32 	%f2752, %f824, %f2751, %f2750;
	{ .reg .b32 tmp; mov.b64 {tmp, %r825}, %rd105; }
	mov.b32 	%f2753, %r825;
	fma.rn.f32 	%f2754, %f827, %f2753, %f2752;
	fma.rn.f32 	%f2755, %f831, %f713, %f2754;
	{ .reg .b32 tmp; mov.b64 {tmp, %r826}, %rd106; }
	mov.b32 	%f2756, %r826;
	fma.rn.f32 	%f2757, %f834, %f2756, %f2755;
	cvt.u32.u64 	%r827, %rd107;
	mov.b32 	%f2758, %r827;
	fma.rn.f32 	%f2759, %f838, %f2758, %f2757;
	{ .reg .b32 tmp; mov.b64 {tmp, %r828}, %rd107; }
	mov.b32 	%f2760, %r828;
	fma.rn.f32 	%f2761, %f841, %f2760, %f2759;
	fma.rn.f32 	%f2762, %f845, %f727, %f2761;
	{ .reg .b32 tmp; mov.b64 {tmp, %r829}, %rd108; }
	mov.b32 	%f2763, %r829;
	fma.rn.f32 	%f2764, %f848, %f2763, %f2762;
	cvt.u32.u64 	%r830, %rd109;
	mov.b32 	%f2765, %r830;
	fma.rn.f32 	%f2766, %f852, %f2765, %f2764;
	{ .reg .b32 tmp; mov.b64 {tmp, %r831}, %rd109; }
	mov.b32 	%f2767, %r831;
	fma.rn.f32 	%f2768, %f855, %f2767, %f2766;
	fma.rn.f32 	%f2769, %f859, %f741, %f2768;
	{ .reg .b32 tmp; mov.b64 {tmp, %r832}, %rd110; }
	mov.b32 	%f2770, %r832;
	fma.rn.f32 	%f2771, %f862, %f2770, %f2769;
	cvt.u32.u64 	%r833, %rd111;
	mov.b32 	%f2772, %r833;
	fma.rn.f32 	%f2773, %f866, %f2772, %f2771;
	{ .reg .b32 tmp; mov.b64 {tmp, %r834}, %rd111; }
	mov.b32 	%f2774, %r834;
	fma.rn.f32 	%f2775, %f869, %f2774, %f2773;
	fma.rn.f32 	%f2776, %f873, %f755, %f2775;
	{ .reg .b32 tmp; mov.b64 {tmp, %r835}, %rd112; }
	mov.b32 	%f2777, %r835;
	fma.rn.f32 	%f2778, %f876, %f2777, %f2776;
	cvt.u32.u64 	%r836, %rd113;
	mov.b32 	%f2779, %r836;
	fma.rn.f32 	%f2780, %f880, %f2779, %f2778;
	{ .reg .b32 tmp; mov.b64 {tmp, %r837}, %rd113; }
	mov.b32 	%f2781, %r837;
	fma.rn.f32 	%f2782, %f883, %f2781, %f2780;
	fma.rn.f32 	%f2783, %f887, %f769, %f2782;
	{ .reg .b32 tmp; mov.b64 {tmp, %r838}, %rd114; }
	mov.b32 	%f2784, %r838;
	fma.rn.f32 	%f2785, %f890, %f2784, %f2783;
	cvt.u32.u64 	%r839, %rd115;
	mov.b32 	%f2786, %r839;
	fma.rn.f32 	%f2787, %f894, %f2786, %f2785;
	{ .reg .b32 tmp; mov.b64 {tmp, %r840}, %rd115; }
	mov.b32 	%f2788, %r840;
	fma.rn.f32 	%f2789, %f897, %f2788, %f2787;
	fma.rn.f32 	%f2790, %f901, %f783, %f2789;
	{ .reg .b32 tmp; mov.b64 {tmp, %r841}, %rd116; }
	mov.b32 	%f2791, %r841;
	fma.rn.f32 	%f2792, %f904, %f2791, %f2790;
	cvt.u32.u64 	%r842, %rd117;
	mov.b32 	%f2793, %r842;
	fma.rn.f32 	%f2794, %f908, %f2793, %f2792;
	{ .reg .b32 tmp; mov.b64 {tmp, %r843}, %rd117; }
	mov.b32 	%f2795, %r843;
	fma.rn.f32 	%f2796, %f911, %f2795, %f2794;
	fma.rn.f32 	%f2797, %f915, %f797, %f2796;
	{ .reg .b32 tmp; mov.b64 {tmp, %r844}, %rd118; }
	mov.b32 	%f2798, %r844;
	fma.rn.f32 	%f2799, %f918, %f2798, %f2797;
	cvt.u32.u64 	%r845, %rd119;
	mov.b32 	%f2800, %r845;
	fma.rn.f32 	%f2801, %f922, %f2800, %f2799;
	{ .reg .b32 tmp; mov.b64 {tmp, %r846}, %rd119; }
	mov.b32 	%f2802, %r846;
	fma.rn.f32 	%f2803, %f925, %f2802, %f2801;
	fma.rn.f32 	%f2804, %f929, %f811, %f2803;
	{ .reg .b32 tmp; mov.b64 {tmp, %r847}, %rd120; }
	mov.b32 	%f2805, %r847;
	fma.rn.f32 	%f2806, %f932, %f2805, %f2804;
	cvt.u32.u64 	%r848, %rd121;
	mov.b32 	%f2807, %r848;
	fma.rn.f32 	%f2808, %f936, %f2807, %f2806;
	{ .reg .b32 tmp; mov.b64 {tmp, %r849}, %rd121; }
	mov.b32 	%f2809, %r849;
	fma.rn.f32 	%f2810, %f939, %f2809, %f2808;
	fma.rn.f32 	%f2811, %f943, %f825, %f2810;
	{ .reg .b32 tmp; mov.b64 {tmp, %r850}, %rd122; }
	mov.b32 	%f2812, %r850;
	fma.rn.f32 	%f2813, %f946, %f2812, %f2811;
	cvt.u32.u64 	%r851, %rd123;
	mov.b32 	%f2814, %r851;
	fma.rn.f32 	%f2815, %f950, %f2814, %f2813;
	{ .reg .b32 tmp; mov.b64 {tmp, %r852}, %rd123; }
	mov.b32 	%f2816, %r852;
	fma.rn.f32 	%f2817, %f953, %f2816, %f2815;
	fma.rn.f32 	%f2818, %f957, %f839, %f2817;
	{ .reg .b32 tmp; mov.b64 {tmp, %r853}, %rd124; }
	mov.b32 	%f2819, %r853;
	fma.rn.f32 	%f2820, %f960, %f2819, %f2818;
	cvt.u32.u64 	%r854, %rd125;
	mov.b32 	%f2821, %r854;
	fma.rn.f32 	%f2822, %f964, %f2821, %f2820;
	{ .reg .b32 tmp; mov.b64 {tmp, %r855}, %rd125; }
	mov.b32 	%f2823, %r855;
	fma.rn.f32 	%f2824, %f967, %f2823, %f2822;
	fma.rn.f32 	%f2825, %f971, %f853, %f2824;
	{ .reg .b32 tmp; mov.b64 {tmp, %r856}, %rd126; }
	mov.b32 	%f2826, %r856;
	fma.rn.f32 	%f2827, %f974, %f2826, %f2825;
	cvt.u32.u64 	%r857, %rd127;
	mov.b32 	%f2828, %r857;
	fma.rn.f32 	%f2829, %f978, %f2828, %f2827;
	{ .reg .b32 tmp; mov.b64 {tmp, %r858}, %rd127; }
	mov.b32 	%f2830, %r858;
	fma.rn.f32 	%f2831, %f981, %f2830, %f2829;
	fma.rn.f32 	%f2832, %f985, %f867, %f2831;
	{ .reg .b32 tmp; mov.b64 {tmp, %r859}, %rd128; }
	mov.b32 	%f2833, %r859;
	fma.rn.f32 	%f2834, %f988, %f2833, %f2832;
	cvt.u32.u64 	%r860, %rd129;
	mov.b32 	%f2835, %r860;
	fma.rn.f32 	%f2836, %f992, %f2835, %f2834;
	ld.shared.f32 	%f2837, [%r74+7060];
	fma.rn.f32 	%f2838, %f995, %f2837, %f2836;
	cvt.u32.u64 	%r861, %rd130;
	mov.b32 	%f2839, %r861;
	fma.rn.f32 	%f2840, %f999, %f2839, %f2838;
	ld.shared.f32 	%f2841, [%r74+7068];
	fma.rn.f32 	%f2842, %f1002, %f2841, %f2840;
	cvt.u32.u64 	%r862, %rd131;
	mov.b32 	%f2843, %r862;
	fma.rn.f32 	%f2844, %f1006, %f2843, %f2842;
	ld.shared.f32 	%f2845, [%r74+7076];
	fma.rn.f32 	%f2846, %f1009, %f2845, %f2844;
	cvt.u32.u64 	%r863, %rd132;
	mov.b32 	%f2847, %r863;
	fma.rn.f32 	%f2848, %f1013, %f2847, %f2846;
	ld.shared.f32 	%f2849, [%r74+7084];
	fma.rn.f32 	%f2850, %f1016, %f2849, %f2848;
	cvt.u32.u64 	%r864, %rd133;
	mov.b32 	%f2851, %r864;
	fma.rn.f32 	%f2852, %f1020, %f2851, %f2850;
	ld.shared.f32 	%f2853, [%r74+7092];
	fma.rn.f32 	%f2854, %f1023, %f2853, %f2852;
	cvt.u32.u64 	%r865, %rd134;
	mov.b32 	%f2855, %r865;
	fma.rn.f32 	%f2856, %f1027, %f2855, %f2854;
	ld.shared.f32 	%f2857, [%r74+7100];
	fma.rn.f32 	%f2858, %f1030, %f2857, %f2856;
	cvt.u32.u64 	%r866, %rd135;
	mov.b32 	%f2859, %r866;
	fma.rn.f32 	%f2860, %f1034, %f2859, %f2858;
	ld.shared.f32 	%f2861, [%r74+7108];
	fma.rn.f32 	%f2862, %f1037, %f2861, %f2860;
	cvt.u32.u64 	%r867, %rd136;
	mov.b32 	%f2863, %r867;
	fma.rn.f32 	%f2864, %f1041, %f2863, %f2862;
	ld.shared.f32 	%f2865, [%r74+7116];
	fma.rn.f32 	%f2866, %f1044, %f2865, %f2864;
	cvt.u32.u64 	%r868, %rd137;
	mov.b32 	%f2867, %r868;
	fma.rn.f32 	%f2868, %f1048, %f2867, %f2866;
	ld.shared.f32 	%f2869, [%r74+7124];
	fma.rn.f32 	%f2870, %f1051, %f2869, %f2868;
	cvt.u32.u64 	%r869, %rd138;
	mov.b32 	%f2871, %r869;
	fma.rn.f32 	%f2872, %f1055, %f2871, %f2870;
	ld.shared.f32 	%f2873, [%r74+7132];
	fma.rn.f32 	%f2874, %f1058, %f2873, %f2872;
	cvt.u32.u64 	%r870, %rd139;
	mov.b32 	%f2875, %r870;
	fma.rn.f32 	%f2876, %f1062, %f2875, %f2874;
	ld.shared.f32 	%f2877, [%r74+7140];
	fma.rn.f32 	%f2878, %f1065, %f2877, %f2876;
	cvt.u32.u64 	%r871, %rd140;
	mov.b32 	%f2879, %r871;
	fma.rn.f32 	%f2880, %f1069, %f2879, %f2878;
	ld.shared.f32 	%f2881, [%r74+7148];
	fma.rn.f32 	%f2882, %f1072, %f2881, %f2880;
	cvt.u32.u64 	%r872, %rd141;
	mov.b32 	%f2883, %r872;
	fma.rn.f32 	%f2884, %f1076, %f2883, %f2882;
	ld.shared.f32 	%f2885, [%r74+7156];
	fma.rn.f32 	%f2886, %f1079, %f2885, %f2884;
	cvt.u32.u64 	%r873, %rd142;
	mov.b32 	%f2887, %r873;
	fma.rn.f32 	%f2888, %f1083, %f2887, %f2886;
	{ .reg .b32 tmp; mov.b64 {tmp, %r874}, %rd142; }
	mov.b32 	%f2889, %r874;
	fma.rn.f32 	%f2890, %f2222, %f2889, %f2888;
	fma.rn.f32 	%f2891, %f2224, %f972, %f2890;
	{ .reg .b32 tmp; mov.b64 {tmp, %r875}, %rd143; }
	mov.b32 	%f2892, %r875;
	fma.rn.f32 	%f2893, %f2226, %f2892, %f2891;
	cvt.u32.u64 	%r876, %rd144;
	mov.b32 	%f2894, %r876;
	fma.rn.f32 	%f2895, %f2228, %f2894, %f2893;
	{ .reg .b32 tmp; mov.b64 {tmp, %r877}, %rd144; }
	mov.b32 	%f2896, %r877;
	fma.rn.f32 	%f2897, %f2230, %f2896, %f2895;
	fma.rn.f32 	%f2898, %f2232, %f986, %f2897;
	{ .reg .b32 tmp; mov.b64 {tmp, %r878}, %rd145; }
	mov.b32 	%f2899, %r878;
	fma.rn.f32 	%f2900, %f2234, %f2899, %f2898;
	cvt.u32.u64 	%r879, %rd146;
	mov.b32 	%f2901, %r879;
	fma.rn.f32 	%f2902, %f2236, %f2901, %f2900;
	{ .reg .b32 tmp; mov.b64 {tmp, %r880}, %rd146; }
	mov.b32 	%f2903, %r880;
	fma.rn.f32 	%f2904, %f2238, %f2903, %f2902;
	fma.rn.f32 	%f2905, %f2240, %f1000, %f2904;
	{ .reg .b32 tmp; mov.b64 {tmp, %r881}, %rd147; }
	mov.b32 	%f2906, %r881;
	fma.rn.f32 	%f2907, %f2242, %f2906, %f2905;
	cvt.u32.u64 	%r882, %rd148;
	mov.b32 	%f2908, %r882;
	fma.rn.f32 	%f2909, %f2244, %f2908, %f2907;
	{ .reg .b32 tmp; mov.b64 {tmp, %r883}, %rd148; }
	mov.b32 	%f2910, %r883;
	fma.rn.f32 	%f2911, %f2246, %f2910, %f2909;
	fma.rn.f32 	%f2912, %f2248, %f1014, %f2911;
	{ .reg .b32 tmp; mov.b64 {tmp, %r884}, %rd149; }
	mov.b32 	%f2913, %r884;
	fma.rn.f32 	%f2914, %f2250, %f2913, %f2912;
	cvt.u32.u64 	%r885, %rd150;
	mov.b32 	%f2915, %r885;
	fma.rn.f32 	%f2916, %f2252, %f2915, %f2914;
	{ .reg .b32 tmp; mov.b64 {tmp, %r886}, %rd150; }
	mov.b32 	%f2917, %r886;
	fma.rn.f32 	%f2918, %f2254, %f2917, %f2916;
	ld.shared.f32 	%f2919, [%r73+3456];
	cvt.u32.u64 	%r887, %rd151;
	mov.b32 	%f2920, %r887;
	fma.rn.f32 	%f2921, %f2919, %f2920, %f2918;
	ld.shared.f32 	%f2922, [%r73+3460];
	{ .reg .b32 tmp; mov.b64 {tmp, %r888}, %rd151; }
	mov.b32 	%f2923, %r888;
	fma.rn.f32 	%f2924, %f2922, %f2923, %f2921;
	ld.shared.f32 	%f2925, [%r73+3464];
	cvt.u32.u64 	%r889, %rd152;
	mov.b32 	%f2926, %r889;
	fma.rn.f32 	%f2927, %f2925, %f2926, %f2924;
	ld.shared.f32 	%f2928, [%r73+3468];
	{ .reg .b32 tmp; mov.b64 {tmp, %r890}, %rd152; }
	mov.b32 	%f2929, %r890;
	fma.rn.f32 	%f2930, %f2928, %f2929, %f2927;
	ld.shared.f32 	%f2931, [%r73+3472];
	cvt.u32.u64 	%r891, %rd153;
	mov.b32 	%f2932, %r891;
	fma.rn.f32 	%f2933, %f2931, %f2932, %f2930;
	ld.shared.f32 	%f2934, [%r73+3476];
	{ .reg .b32 tmp; mov.b64 {tmp, %r892}, %rd153; }
	mov.b32 	%f2935, %r892;
	fma.rn.f32 	%f2936, %f2934, %f2935, %f2933;
	ld.shared.f32 	%f2937, [%r73+3480];
	cvt.u32.u64 	%r893, %rd154;
	mov.b32 	%f2938, %r893;
	fma.rn.f32 	%f2939, %f2937, %f2938, %f2936;
	ld.shared.f32 	%f2940, [%r73+3484];
	{ .reg .b32 tmp; mov.b64 {tmp, %r894}, %rd154; }
	mov.b32 	%f2941, %r894;
	fma.rn.f32 	%f2942, %f2940, %f2941, %f2939;
	ld.shared.f32 	%f2943, [%r73+3488];
	cvt.u32.u64 	%r895, %rd155;
	mov.b32 	%f2944, %r895;
	fma.rn.f32 	%f2945, %f2943, %f2944, %f2942;
	ld.shared.f32 	%f2946, [%r73+3492];
	{ .reg .b32 tmp; mov.b64 {tmp, %r896}, %rd155; }
	mov.b32 	%f2947, %r896;
	fma.rn.f32 	%f2948, %f2946, %f2947, %f2945;
	ld.shared.f32 	%f2949, [%r73+3496];
	cvt.u32.u64 	%r897, %rd156;
	mov.b32 	%f2950, %r897;
	fma.rn.f32 	%f2951, %f2949, %f2950, %f2948;
	ld.shared.f32 	%f2952, [%r73+3500];
	{ .reg .b32 tmp; mov.b64 {tmp, %r898}, %rd156; }
	mov.b32 	%f2953, %r898;
	fma.rn.f32 	%f2954, %f2952, %f2953, %f2951;
	ld.shared.f32 	%f2955, [%r73+3504];
	cvt.u32.u64 	%r899, %rd157;
	mov.b32 	%f2956, %r899;
	fma.rn.f32 	%f2957, %f2955, %f2956, %f2954;
	ld.shared.f32 	%f2958, [%r73+3508];
	{ .reg .b32 tmp; mov.b64 {tmp, %r900}, %rd157; }
	mov.b32 	%f2959, %r900;
	fma.rn.f32 	%f2960, %f2958, %f2959, %f2957;
	ld.shared.f32 	%f2961, [%r73+3512];
	cvt.u32.u64 	%r901, %rd158;
	mov.b32 	%f2962, %r901;
	fma.rn.f32 	%f2963, %f2961, %f2962, %f2960;
	ld.shared.f32 	%f2964, [%r73+3516];
	{ .reg .b32 tmp; mov.b64 {tmp, %r902}, %rd158; }
	mov.b32 	%f2965, %r902;
	fma.rn.f32 	%f2966, %f2964, %f2965, %f2963;
	ld.shared.f32 	%f2967, [%r73+3520];
	cvt.u32.u64 	%r903, %rd159;
	mov.b32 	%f2968, %r903;
	fma.rn.f32 	%f6628, %f2967, %f2968, %f2966;
	{ .reg .b32 tmp; mov.b64 {tmp, %r904}, %rd159; }
	mov.b32 	%f2969, %r904;
	fma.rn.f32 	%f2970, %f194, %f2969, %f6627;
	cvt.u32.u64 	%r905, %rd160;
	mov.b32 	%f2971, %r905;
	fma.rn.f32 	%f2972, %f197, %f2971, %f2970;
	ld.shared.f32 	%f2973, [%r74+7308];
	fma.rn.f32 	%f2974, %f201, %f2973, %f2972;
	cvt.u32.u64 	%r906, %rd161;
	mov.b32 	%f2975, %r906;
	fma.rn.f32 	%f2976, %f204, %f2975, %f2974;
	{ .reg .b32 tmp; mov.b64 {tmp, %r907}, %rd161; }
	mov.b32 	%f2977, %r907;
	fma.rn.f32 	%f2978, %f208, %f2977, %f2976;
	cvt.u32.u64 	%r908, %rd162;
	mov.b32 	%f2979, %r908;
	fma.rn.f32 	%f2980, %f211, %f2979, %f2978;
	ld.shared.f32 	%f2981, [%r74+7324];
	fma.rn.f32 	%f2982, %f215, %f2981, %f2980;
	cvt.u32.u64 	%r909, %rd163;
	mov.b32 	%f2983, %r909;
	fma.rn.f32 	%f2984, %f218, %f2983, %f2982;
	{ .reg .b32 tmp; mov.b64 {tmp, %r910}, %rd163; }
	mov.b32 	%f2985, %r910;
	fma.rn.f32 	%f2986, %f222, %f2985, %f2984;
	cvt.u32.u64 	%r911, %rd164;
	mov.b32 	%f2987, %r911;
	fma.rn.f32 	%f2988, %f225, %f2987, %f2986;
	ld.shared.f32 	%f2989, [%r74+7340];
	fma.rn.f32 	%f2990, %f229, %f2989, %f2988;
	cvt.u32.u64 	%r912, %rd165;
	mov.b32 	%f2991, %r912;
	fma.rn.f32 	%f2992, %f232, %f2991, %f2990;
	{ .reg .b32 tmp; mov.b64 {tmp, %r913}, %rd165; }
	mov.b32 	%f2993, %r913;
	fma.rn.f32 	%f2994, %f236, %f2993, %f2992;
	cvt.u32.u64 	%r914, %rd166;
	mov.b32 	%f2995, %r914;
	fma.rn.f32 	%f2996, %f239, %f2995, %f2994;
	ld.shared.f32 	%f2997, [%r74+7356];
	fma.rn.f32 	%f2998, %f243, %f2997, %f2996;
	cvt.u32.u64 	%r915, %rd167;
	mov.b32 	%f2999, %r915;
	fma.rn.f32 	%f3000, %f246, %f2999, %f2998;
	{ .reg .b32 tmp; mov.b64 {tmp, %r916}, %rd167; }
	mov.b32 	%f3001, %r916;
	fma.rn.f32 	%f3002, %f250, %f3001, %f3000;
	cvt.u32.u64 	%r917, %rd168;
	mov.b32 	%f3003, %r917;
	fma.rn.f32 	%f3004, %f253, %f3003, %f3002;
	ld.shared.f32 	%f3005, [%r74+7372];
	fma.rn.f32 	%f3006, %f257, %f3005, %f3004;
	cvt.u32.u64 	%r918, %rd169;
	mov.b32 	%f3007, %r918;
	fma.rn.f32 	%f3008, %f260, %f3007, %f3006;
	{ .reg .b32 tmp; mov.b64 {tmp, %r919}, %rd169; }
	mov.b32 	%f3009, %r919;
	fma.rn.f32 	%f3010, %f264, %f3009, %f3008;
	cvt.u32.u64 	%r920, %rd170;
	mov.b32 	%f3011, %r920;
	fma.rn.f32 	%f3012, %f267, %f3011, %f3010;
	ld.shared.f32 	%f3013, [%r74+7388];
	fma.rn.f32 	%f3014, %f271, %f3013, %f3012;
	cvt.u32.u64 	%r921, %rd171;
	mov.b32 	%f3015, %r921;
	fma.rn.f32 	%f3016, %f274, %f3015, %f3014;
	{ .reg .b32 tmp; mov.b64 {tmp, %r922}, %rd171; }
	mov.b32 	%f3017, %r922;
	fma.rn.f32 	%f3018, %f278, %f3017, %f3016;
	cvt.u32.u64 	%r923, %rd172;
	mov.b32 	%f3019, %r923;
	fma.rn.f32 	%f3020, %f281, %f3019, %f3018;
	ld.shared.f32 	%f3021, [%r74+7404];
	fma.rn.f32 	%f3022, %f285, %f3021, %f3020;
	cvt.u32.u64 	%r924, %rd173;
	mov.b32 	%f3023, %r924;
	fma.rn.f32 	%f3024, %f288, %f3023, %f3022;
	{ .reg .b32 tmp; mov.b64 {tmp, %r925}, %rd173; }
	mov.b32 	%f3025, %r925;
	fma.rn.f32 	%f3026, %f292, %f3025, %f3024;
	cvt.u32.u64 	%r926, %rd174;
	mov.b32 	%f3027, %r926;
	fma.rn.f32 	%f3028, %f295, %f3027, %f3026;
	ld.shared.f32 	%f3029, [%r74+7420];
	fma.rn.f32 	%f3030, %f299, %f3029, %f3028;
	cvt.u32.u64 	%r927, %rd175;
	mov.b32 	%f3031, %r927;
	fma.rn.f32 	%f3032, %f302, %f3031, %f3030;
	{ .reg .b32 tmp; mov.b64 {tmp, %r928}, %rd175; }
	mov.b32 	%f3033, %r928;
	fma.rn.f32 	%f3034, %f306, %f3033, %f3032;
	cvt.u32.u64 	%r929, %rd176;
	mov.b32 	%f3035, %r929;
	fma.rn.f32 	%f3036, %f309, %f3035, %f3034;
	ld.shared.f32 	%f3037, [%r74+7436];
	fma.rn.f32 	%f3038, %f313, %f3037, %f3036;
	cvt.u32.u64 	%r930, %rd177;
	mov.b32 	%f3039, %r930;
	fma.rn.f32 	%f3040, %f316, %f3039, %f3038;
	{ .reg .b32 tmp; mov.b64 {tmp, %r931}, %rd177; }
	mov.b32 	%f3041, %r931;
	fma.rn.f32 	%f3042, %f320, %f3041, %f3040;
	cvt.u32.u64 	%r932, %rd178;
	mov.b32 	%f3043, %r932;
	fma.rn.f32 	%f3044, %f323, %f3043, %f3042;
	ld.shared.f32 	%f3045, [%r74+7452];
	fma.rn.f32 	%f3046, %f327, %f3045, %f3044;
	cvt.u32.u64 	%r933, %rd179;
	mov.b32 	%f3047, %r933;
	fma.rn.f32 	%f3048, %f330, %f3047, %f3046;
	{ .reg .b32 tmp; mov.b64 {tmp, %r934}, %rd179; }
	mov.b32 	%f3049, %r934;
	fma.rn.f32 	%f3050, %f334, %f3049, %f3048;
	cvt.u32.u64 	%r935, %rd180;
	mov.b32 	%f3051, %r935;
	fma.rn.f32 	%f3052, %f337, %f3051, %f3050;
	ld.shared.f32 	%f3053, [%r74+7468];
	fma.rn.f32 	%f3054, %f341, %f3053, %f3052;
	cvt.u32.u64 	%r936, %rd181;
	mov.b32 	%f3055, %r936;
	fma.rn.f32 	%f3056, %f344, %f3055, %f3054;
	{ .reg .b32 tmp; mov.b64 {tmp, %r937}, %rd181; }
	mov.b32 	%f3057, %r937;
	fma.rn.f32 	%f3058, %f348, %f3057, %f3056;
	cvt.u32.u64 	%r938, %rd182;
	mov.b32 	%f3059, %r938;
	fma.rn.f32 	%f3060, %f351, %f3059, %f3058;
	ld.shared.f32 	%f3061, [%r74+7484];
	fma.rn.f32 	%f3062, %f355, %f3061, %f3060;
	cvt.u32.u64 	%r939, %rd183;
	mov.b32 	%f3063, %r939;
	fma.rn.f32 	%f3064, %f358, %f3063, %f3062;
	{ .reg .b32 tmp; mov.b64 {tmp, %r940}, %rd183; }
	mov.b32 	%f3065, %r940;
	fma.rn.f32 	%f3066, %f362, %f3065, %f3064;
	cvt.u32.u64 	%r941, %rd184;
	mov.b32 	%f3067, %r941;
	fma.rn.f32 	%f3068, %f365, %f3067, %f3066;
	ld.shared.f32 	%f3069, [%r74+7500];
	fma.rn.f32 	%f3070, %f369, %f3069, %f3068;
	cvt.u32.u64 	%r942, %rd185;
	mov.b32 	%f3071, %r942;
	fma.rn.f32 	%f3072, %f372, %f3071, %f3070;
	{ .reg .b32 tmp; mov.b64 {tmp, %r943}, %rd185; }
	mov.b32 	%f3073, %r943;
	fma.rn.f32 	%f3074, %f376, %f3073, %f3072;
	cvt.u32.u64 	%r944, %rd186;
	mov.b32 	%f3075, %r944;
	fma.rn.f32 	%f3076, %f379, %f3075, %f3074;
	ld.shared.f32 	%f3077, [%r74+7516];
	fma.rn.f32 	%f3078, %f383, %f3077, %f3076;
	cvt.u32.u64 	%r945, %rd187;
	mov.b32 	%f3079, %r945;
	fma.rn.f32 	%f3080, %f386, %f3079, %f3078;
	{ .reg .b32 tmp; mov.b64 {tmp, %r946}, %rd187; }
	mov.b32 	%f3081, %r946;
	fma.rn.f32 	%f3082, %f390, %f3081, %f3080;
	cvt.u32.u64 	%r947, %rd188;
	mov.b32 	%f3083, %r947;
	fma.rn.f32 	%f3084, %f393, %f3083, %f3082;
	ld.shared.f32 	%f3085, [%r74+7532];
	fma.rn.f32 	%f3086, %f397, %f3085, %f3084;
	cvt.u32.u64 	%r948, %rd189;
	mov.b32 	%f3087, %r948;
	fma.rn.f32 	%f3088, %f400, %f3087, %f3086;
	{ .reg .b32 tmp; mov.b64 {tmp, %r949}, %rd189; }
	mov.b32 	%f3089, %r949;
	fma.rn.f32 	%f3090, %f404, %f3089, %f3088;
	cvt.u32.u64 	%r950, %rd190;
	mov.b32 	%f3091, %r950;
	fma.rn.f32 	%f3092, %f407, %f3091, %f3090;
	ld.shared.f32 	%f3093, [%r74+7548];
	fma.rn.f32 	%f3094, %f411, %f3093, %f3092;
	cvt.u32.u64 	%r951, %rd191;
	mov.b32 	%f3095, %r951;
	fma.rn.f32 	%f3096, %f414, %f3095, %f3094;
	{ .reg .b32 tmp; mov.b64 {tmp, %r952}, %rd191; }
	mov.b32 	%f3097, %r952;
	fma.rn.f32 	%f3098, %f418, %f3097, %f3096;
	cvt.u32.u64 	%r953, %rd192;
	mov.b32 	%f3099, %r953;
	fma.rn.f32 	%f3100, %f421, %f3099, %f3098;
	ld.shared.f32 	%f3101, [%r74+7564];
	fma.rn.f32 	%f3102, %f425, %f3101, %f3100;
	cvt.u32.u64 	%r954, %rd193;
	mov.b32 	%f3103, %r954;
	fma.rn.f32 	%f3104, %f428, %f3103, %f3102;
	{ .reg .b32 tmp; mov.b64 {tmp, %r955}, %rd193; }
	mov.b32 	%f3105, %r955;
	fma.rn.f32 	%f3106, %f432, %f3105, %f3104;
	cvt.u32.u64 	%r956, %rd194;
	mov.b32 	%f3107, %r956;
	fma.rn.f32 	%f3108, %f435, %f3107, %f3106;
	ld.shared.f32 	%f3109, [%r74+7580];
	fma.rn.f32 	%f3110, %f439, %f3109, %f3108;
	cvt.u32.u64 	%r957, %rd195;
	mov.b32 	%f3111, %r957;
	fma.rn.f32 	%f3112, %f442, %f3111, %f3110;
	{ .reg .b32 tmp; mov.b64 {tmp, %r958}, %rd195; }
	mov.b32 	%f3113, %r958;
	fma.rn.f32 	%f3114, %f446, %f3113, %f3112;
	cvt.u32.u64 	%r959, %rd196;
	mov.b32 	%f3115, %r959;
	fma.rn.f32 	%f3116, %f449, %f3115, %f3114;
	ld.shared.f32 	%f3117, [%r74+7596];
	fma.rn.f32 	%f3118, %f453, %f3117, %f3116;
	cvt.u32.u64 	%r960, %rd197;
	mov.b32 	%f3119, %r960;
	fma.rn.f32 	%f3120, %f456, %f3119, %f3118;
	{ .reg .b32 tmp; mov.b64 {tmp, %r961}, %rd197; }
	mov.b32 	%f3121, %r961;
	fma.rn.f32 	%f3122, %f460, %f3121, %f3120;
	cvt.u32.u64 	%r962, %rd198;
	mov.b32 	%f3123, %r962;
	fma.rn.f32 	%f3124, %f463, %f3123, %f3122;
	ld.shared.f32 	%f3125, [%r74+7612];
	fma.rn.f32 	%f3126, %f467, %f3125, %f3124;
	cvt.u32.u64 	%r963, %rd199;
	mov.b32 	%f3127, %r963;
	fma.rn.f32 	%f3128, %f470, %f3127, %f3126;
	{ .reg .b32 tmp; mov.b64 {tmp, %r964}, %rd199; }
	mov.b32 	%f3129, %r964;
	fma.rn.f32 	%f3130, %f474, %f3129, %f3128;
	cvt.u32.u64 	%r965, %rd200;
	mov.b32 	%f3131, %r965;
	fma.rn.f32 	%f3132, %f477, %f3131, %f3130;
	ld.shared.f32 	%f3133, [%r74+7628];
	fma.rn.f32 	%f3134, %f481, %f3133, %f3132;
	cvt.u32.u64 	%r966, %rd201;
	mov.b32 	%f3135, %r966;
	fma.rn.f32 	%f3136, %f484, %f3135, %f3134;
	{ .reg .b32 tmp; mov.b64 {tmp, %r967}, %rd201; }
	mov.b32 	%f3137, %r967;
	fma.rn.f32 	%f3138, %f488, %f3137, %f3136;
	cvt.u32.u64 	%r968, %rd202;
	mov.b32 	%f3139, %r968;
	fma.rn.f32 	%f3140, %f491, %f3139, %f3138;
	ld.shared.f32 	%f3141, [%r74+7644];
	fma.rn.f32 	%f3142, %f495, %f3141, %f3140;
	cvt.u32.u64 	%r969, %rd203;
	mov.b32 	%f3143, %r969;
	fma.rn.f32 	%f3144, %f498, %f3143, %f3142;
	{ .reg .b32 tmp; mov.b64 {tmp, %r970}, %rd203; }
	mov.b32 	%f3145, %r970;
	fma.rn.f32 	%f3146, %f502, %f3145, %f3144;
	cvt.u32.u64 	%r971, %rd204;
	mov.b32 	%f3147, %r971;
	fma.rn.f32 	%f3148, %f505, %f3147, %f3146;
	ld.shared.f32 	%f3149, [%r74+7660];
	fma.rn.f32 	%f3150, %f509, %f3149, %f3148;
	cvt.u32.u64 	%r972, %rd205;
	mov.b32 	%f3151, %r972;
	fma.rn.f32 	%f3152, %f512, %f3151, %f3150;
	{ .reg .b32 tmp; mov.b64 {tmp, %r973}, %rd205; }
	mov.b32 	%f3153, %r973;
	fma.rn.f32 	%f3154, %f516, %f3153, %f3152;
	cvt.u32.u64 	%r974, %rd206;
	mov.b32 	%f3155, %r974;
	fma.rn.f32 	%f3156, %f519, %f3155, %f3154;
	ld.shared.f32 	%f3157, [%r74+7676];
	fma.rn.f32 	%f3158, %f523, %f3157, %f3156;
	cvt.u32.u64 	%r975, %rd207;
	mov.b32 	%f3159, %r975;
	fma.rn.f32 	%f3160, %f526, %f3159, %f3158;
	{ .reg .b32 tmp; mov.b64 {tmp, %r976}, %rd207; }
	mov.b32 	%f3161, %r976;
	fma.rn.f32 	%f3162, %f530, %f3161, %f3160;
	cvt.u32.u64 	%r977, %rd208;
	mov.b32 	%f3163, %r977;
	fma.rn.f32 	%f3164, %f533, %f3163, %f3162;
	ld.shared.f32 	%f3165, [%r74+7692];
	fma.rn.f32 	%f3166, %f537, %f3165, %f3164;
	cvt.u32.u64 	%r978, %rd209;
	mov.b32 	%f3167, %r978;
	fma.rn.f32 	%f3168, %f540, %f3167, %f3166;
	{ .reg .b32 tmp; mov.b64 {tmp, %r979}, %rd209; }
	mov.b32 	%f3169, %r979;
	fma.rn.f32 	%f3170, %f544, %f3169, %f3168;
	cvt.u32.u64 	%r980, %rd210;
	mov.b32 	%f3171, %r980;
	fma.rn.f32 	%f3172, %f547, %f3171, %f3170;
	ld.shared.f32 	%f3173, [%r74+7708];
	fma.rn.f32 	%f3174, %f551, %f3173, %f3172;
	cvt.u32.u64 	%r981, %rd211;
	mov.b32 	%f3175, %r981;
	fma.rn.f32 	%f3176, %f554, %f3175, %f3174;
	{ .reg .b32 tmp; mov.b64 {tmp, %r982}, %rd211; }
	mov.b32 	%f3177, %r982;
	fma.rn.f32 	%f3178, %f558, %f3177, %f3176;
	cvt.u32.u64 	%r983, %rd212;
	mov.b32 	%f3179, %r983;
	fma.rn.f32 	%f3180, %f561, %f3179, %f3178;
	ld.shared.f32 	%f3181, [%r74+7724];
	fma.rn.f32 	%f3182, %f565, %f3181, %f3180;
	cvt.u32.u64 	%r984, %rd213;
	mov.b32 	%f3183, %r984;
	fma.rn.f32 	%f3184, %f568, %f3183, %f3182;
	{ .reg .b32 tmp; mov.b64 {tmp, %r985}, %rd213; }
	mov.b32 	%f3185, %r985;
	fma.rn.f32 	%f3186, %f572, %f3185, %f3184;
	cvt.u32.u64 	%r986, %rd214;
	mov.b32 	%f3187, %r986;
	fma.rn.f32 	%f3188, %f575, %f3187, %f3186;
	ld.shared.f32 	%f3189, [%r74+7740];
	fma.rn.f32 	%f3190, %f579, %f3189, %f3188;
	cvt.u32.u64 	%r987, %rd215;
	mov.b32 	%f3191, %r987;
	fma.rn.f32 	%f3192, %f582, %f3191, %f3190;
	{ .reg .b32 tmp; mov.b64 {tmp, %r988}, %rd215; }
	mov.b32 	%f3193, %r988;
	fma.rn.f32 	%f3194, %f586, %f3193, %f3192;
	cvt.u32.u64 	%r989, %rd216;
	mov.b32 	%f3195, %r989;
	fma.rn.f32 	%f3196, %f589, %f3195, %f3194;
	ld.shared.f32 	%f3197, [%r74+7756];
	fma.rn.f32 	%f3198, %f593, %f3197, %f3196;
	cvt.u32.u64 	%r990, %rd217;
	mov.b32 	%f3199, %r990;
	fma.rn.f32 	%f3200, %f596, %f3199, %f3198;
	{ .reg .b32 tmp; mov.b64 {tmp, %r991}, %rd217; }
	mov.b32 	%f3201, %r991;
	fma.rn.f32 	%f3202, %f600, %f3201, %f3200;
	cvt.u32.u64 	%r992, %rd218;
	mov.b32 	%f3203, %r992;
	fma.rn.f32 	%f3204, %f603, %f3203, %f3202;
	ld.shared.f32 	%f3205, [%r74+7772];
	fma.rn.f32 	%f3206, %f607, %f3205, %f3204;
	cvt.u32.u64 	%r993, %rd219;
	mov.b32 	%f3207, %r993;
	fma.rn.f32 	%f3208, %f610, %f3207, %f3206;
	{ .reg .b32 tmp; mov.b64 {tmp, %r994}, %rd219; }
	mov.b32 	%f3209, %r994;
	fma.rn.f32 	%f3210, %f614, %f3209, %f3208;
	cvt.u32.u64 	%r995, %rd220;
	mov.b32 	%f3211, %r995;
	fma.rn.f32 	%f3212, %f617, %f3211, %f3210;
	ld.shared.f32 	%f3213, [%r74+7788];
	fma.rn.f32 	%f3214, %f621, %f3213, %f3212;
	cvt.u32.u64 	%r996, %rd221;
	mov.b32 	%f3215, %r996;
	fma.rn.f32 	%f3216, %f624, %f3215, %f3214;
	{ .reg .b32 tmp; mov.b64 {tmp, %r997}, %rd221; }
	mov.b32 	%f3217, %r997;
	fma.rn.f32 	%f3218, %f628, %f3217, %f3216;
	cvt.u32.u64 	%r998, %rd222;
	mov.b32 	%f3219, %r998;
	fma.rn.f32 	%f3220, %f631, %f3219, %f3218;
	ld.shared.f32 	%f3221, [%r74+7804];
	fma.rn.f32 	%f3222, %f635, %f3221, %f3220;
	cvt.u32.u64 	%r999, %rd223;
	mov.b32 	%f3223, %r999;
	fma.rn.f32 	%f3224, %f638, %f3223, %f3222;
	{ .reg .b32 tmp; mov.b64 {tmp, %r1000}, %rd223; }
	mov.b32 	%f3225, %r1000;
	fma.rn.f32 	%f3226, %f642, %f3225, %f3224;
	cvt.u32.u64 	%r1001, %rd224;
	mov.b32 	%f3227, %r1001;
	fma.rn.f32 	%f3228, %f645, %f3227, %f3226;
	ld.shared.f32 	%f3229, [%r74+7820];
	fma.rn.f32 	%f3230, %f649, %f3229, %f3228;
	cvt.u32.u64 	%r1002, %rd225;
	mov.b32 	%f3231, %r1002;
	fma.rn.f32 	%f3232, %f652, %f3231, %f3230;
	{ .reg .b32 tmp; mov.b64 {tmp, %r1003}, %rd225; }
	mov.b32 	%f3233, %r1003;
	fma.rn.f32 	%f3234, %f656, %f3233, %f3232;
	cvt.u32.u64 	%r1004, %rd226;
	mov.b32 	%f3235, %r1004;
	fma.rn.f32 	%f3236, %f659, %f3235, %f3234;
	ld.shared.f32 	%f3237, [%r74+7836];
	fma.rn.f32 	%f3238, %f663, %f3237, %f3236;
	cvt.u32.u64 	%r1005, %rd227;
	mov.b32 	%f3239, %r1005;
	fma.rn.f32 	%f3240, %f666, %f3239, %f3238;
	{ .reg .b32 tmp; mov.b64 {tmp, %r1006}, %rd227; }
	mov.b32 	%f3241, %r1006;
	fma.rn.f32 	%f3242, %f670, %f3241, %f3240;
	cvt.u32.u64 	%r1007, %rd228;
	mov.b32 	%f3243, %r1007;
	fma.rn.f32 	%f3244, %f673, %f3243, %f3242;
	ld.shared.f32 	%f3245, [%r74+7852];
	fma.rn.f32 	%f3246, %f677, %f3245, %f3244;
	cvt.u32.u64 	%r1008, %rd229;
	mov.b32 	%f3247, %r1008;
	fma.rn.f32 	%f3248, %f680, %f3247, %f3246;
	{ .reg .b32 tmp; mov.b64 {tmp, %r1009}, %rd229; }
	mov.b32 	%f3249, %r1009;
	fma.rn.f32 	%f3250, %f684, %f3249, %f3248;
	cvt.u32.u64 	%r1010, %rd230;
	mov.b32 	%f3251, %r1010;
	fma.rn.f32 	%f3252, %f687, %f3251, %f3250;
	ld.shared.f32 	%f3253, [%r74+7868];
	fma.rn.f32 	%f3254, %f691, %f3253, %f3252;
	cvt.u32.u64 	%r1011, %rd231;
	mov.b32 	%f3255, %r1011;
	fma.rn.f32 	%f3256, %f694, %f3255, %f3254;
	{ .reg .b32 tmp; mov.b64 {tmp, %r1012}, %rd231; }
	mov.b32 	%f3257, %r1012;
	fma.rn.f32 	%f3258, %f698, %f3257, %f3256;
	cvt.u32.u64 	%r1013, %rd232;
	mov.b32 	%f3259, %r1013;
	fma.rn.f32 	%f3260, %f701, %f3259, %f3258;
	ld.shared.f32 	%f3261, [%r74+7884];
	fma.rn.f32 	%f3262, %f705, %f3261, %f3260;
	cvt.u32.u64 	%r1014, %rd233;
	mov.b32 	%f3263, %r1014;
	fma.rn.f32 	%f3264, %f708, %f3263, %f3262;
	{ .reg .b32 tmp; mov.b64 {tmp, %r1015}, %rd233; }
	mov.b32 	%f3265, %r1015;
	fma.rn.f32 	%f3266, %f712, %f3265, %f3264;
	cvt.u32.u64 	%r1016, %rd234;
	mov.b32 	%f3267, %r1016;
	fma.rn.f32 	%f3268, %f715, %f3267, %f3266;
	ld.shared.f32 	%f3269, [%r74+7900];
	fma.rn.f32 	%f3270, %f719, %f3269, %f3268;
	cvt.u32.u64 	%r1017, %rd235;
	mov.b32 	%f3271, %r1017;
	fma.rn.f32 	%f3272, %f722, %f3271, %f3270;
	{ .reg .b32 tmp; mov.b64 {tmp, %r1018}, %rd235; }
	mov.b32 	%f3273, %r1018;
	fma.rn.f32 	%f3274, %f726, %f3273, %f3272;
	cvt.u32.u64 	%r1019, %rd236;
	mov.b32 	%f3275, %r1019;
	fma.rn.f32 	%f3276, %f729, %f3275, %f3274;
	ld.shared.f32 	%f3277, [%r74+7916];
	fma.rn.f32 	%f3278, %f733, %f3277, %f3276;
	cvt.u32.u64 	%r1020, %rd237;
	mov.b32 	%f3279, %r1020;
	fma.rn.f32 	%f3280, %f736, %f3279, %f3278;
	{ .reg .b32 tmp; mov.b64 {tmp, %r1021}, %rd237; }
	mov.b32 	%f3281, %r1021;
	fma.rn.f32 	%f3282, %f740, %f3281, %f3280;
	cvt.u32.u64 	%r1022, %rd238;
	mov.b32 	%f3283, %r1022;
	fma.rn.f32 	%f3284, %f743, %f3283, %f3282;
	ld.shared.f32 	%f3285, [%r74+7932];
	fma.rn.f32 	%f3286, %f747, %f3285, %f3284;
	cvt.u32.u64 	%r1023, %rd239;
	mov.b32 	%f3287, %r1023;
	fma.rn.f32 	%f3288, %f750, %f3287, %f3286;
	{ .reg .b32 tmp; mov.b64 {tmp, %r1024}, %rd239; }
	mov.b32 	%f3289, %r1024;
	fma.rn.f32 	%f3290, %f754, %f3289, %f3288;
	cvt.u32.u64 	%r1025, %rd240;
	mov.b32 	%f3291, %r1025;
	fma.rn.f32 	%f3292, %f757, %f3291, %f3290;
	ld.shared.f32 	%f3293, [%r74+7948];
	fma.rn.f32 	%f3294, %f761, %f3293, %f3292;
	cvt.u32.u64 	%r1026, %rd241;
	mov.b32 	%f3295, %r1026;
	fma.rn.f32 	%f3296, %f764, %f3295, %f3294;
	{ .reg .b32 tmp; mov.b64 {tmp, %r1027}, %rd241; }
	mov.b32 	%f3297, %r1027;
	fma.rn.f32 	%f3298, %f768, %f3297, %f3296;
	cvt.u32.u64 	%r1028, %rd242;
	mov.b32 	%f3299, %r1028;
	fma.rn.f32 	%f3300, %f771, %f3299, %f3298;
	ld.shared.f32 	%f3301, [%r74+7964];
	fma.rn.f32 	%f3302, %f775, %f3301, %f3300;
	cvt.u32.u64 	%r1029, %rd243;
	mov.b32 	%f3303, %r1029;
	fma.rn.f32 	%f3304, %f778, %f3303, %f3302;
	{ .reg .b32 tmp; mov.b64 {tmp, %r1030}, %rd243; }
	mov.b32 	%f3305, %r1030;
	fma.rn.f32 	%f3306, %f782, %f3305, %f3304;
	cvt.u32.u64 	%r1031, %rd244;
	mov.b32 	%f3307, %r1031;
	fma.rn.f32 	%f3308, %f785, %f3307, %f3306;
	ld.shared.f32 	%f3309, [%r74+7980];
	fma.rn.f32 	%f3310, %f789, %f3309, %f3308;
	cvt.u32.u64 	%r1032, %rd245;
	mov.b32 	%f3311, %r1032;
	fma.rn.f32 	%f3312, %f792, %f3311, %f3310;
	{ .reg .b32 tmp; mov.b64 {tmp, %r1033}, %rd245; }
	mov.b32 	%f3313, %r1033;
	fma.rn.f32 	%f3314, %f796, %f3313, %f3312;
	cvt.u32.u64 	%r1034, %rd246;
	mov.b32 	%f3315, %r1034;
	fma.rn.f32 	%f3316, %f799, %f3315, %f3314;
	ld.shared.f32 	%f3317, [%r74+7996];
	fma.rn.f32 	%f3318, %f803, %f3317, %f3316;
	cvt.u32.u64 	%r1035, %rd247;
	mov.b32 	%f3319, %r1035;
	fma.rn.f32 	%f3320, %f806, %f3319, %f3318;
	{ .reg .b32 tmp; mov.b64 {tmp, %r1036}, %rd247; }
	mov.b32 	%f3321, %r1036;
	fma.rn.f32 	%f3322, %f810, %f3321, %f3320;
	cvt.u32.u64 	%r1037, %rd248;
	mov.b32 	%f3323, %r1037;
	fma.rn.f32 	%f3324, %f813, %f3323, %f3322;
	ld.shared.f32 	%f3325, [%r74+8012];
	fma.rn.f32 	%f3326, %f817, %f3325, %f3324;
	cvt.u32.u64 	%r1038, %rd249;
	mov.b32 	%f3327, %r1038;
	fma.rn.f32 	%f3328, %f820, %f3327, %f3326;
	{ .reg .b32 tmp; mov.b64 {tmp, %r1039}, %rd249; }
	mov.b32 	%f3329, %r1039;
	fma.rn.f32 	%f3330, %f824, %f3329, %f3328;
	cvt.u32.u64 	%r1040, %rd250;
	mov.b32 	%f3331, %r1040;
	fma.rn.f32 	%f3332, %f827, %f3331, %f3330;
	ld.shared.f32 	%f3333, [%r74+8028];
	fma.rn.f32 	%f3334, %f831, %f3333, %f3332;
	cvt.u32.u64 	%r1041, %rd251;
	mov.b32 	%f3335, %r1041;
	fma.rn.f32 	%f3336, %f834, %f3335, %f3334;
	{ .reg .b32 tmp; mov.b64 {tmp, %r1042}, %rd251; }
	mov.b32 	%f3337, %r1042;
	fma.rn.f32 	%f3338, %f838, %f3337, %f3336;
	cvt.u32.u64 	%r1043, %rd252;
	mov.b32 	%f3339, %r1043;
	fma.rn.f32 	%f3340, %f841, %f3339, %f3338;
	ld.shared.f32 	%f3341, [%r74+8044];
	fma.rn.f32 	%f3342, %f845, %f3341, %f3340;
	cvt.u32.u64 	%r1044, %rd253;
	mov.b32 	%f3343, %r1044;
	fma.rn.f32 	%f3344, %f848, %f3343, %f3342;
	{ .reg .b32 tmp; mov.b64 {tmp, %r1045}, %rd253; }
	mov.b32 	%f3345, %r1045;
	fma.rn.f32 	%f3346, %f852, %f3345, %f3344;
	cvt.u32.u64 	%r1046, %rd254;
	mov.b32 	%f3347, %r1046;
	fma.rn.f32 	%f3348, %f855, %f3347, %f3346;
	ld.shared.f32 	%f3349, [%r74+8060];
	fma.rn.f32 	%f3350, %f859, %f3349, %f3348;
	cvt.u32.u64 	%r1047, %rd255;
	mov.b32 	%f3351, %r1047;
	fma.rn.f32 	%f3352, %f862, %f3351, %f3350;
	{ .reg .b32 tmp; mov.b64 {tmp, %r1048}, %rd255; }
	mov.b32 	%f3353, %r1048;
	fma.rn.f32 	%f3354, %f866, %f3353, %f3352;
	cvt.u32.u64 	%r1049, %rd256;
	mov.b32 	%f3355, %r1049;
	fma.rn.f32 	%f3356, %f869, %f3355, %f3354;
	ld.shared.f32 	%f3357, [%r74+8076];
	fma.rn.f32 	%f3358, %f873, %f3357, %f3356;
	cvt.u32.u64 	%r1050, %rd257;
	mov.b32 	%f3359, %r1050;
	fma.rn.f32 	%f3360, %f876, %f3359, %f3358;
	{ .reg .b32 tmp; mov.b64 {tmp, %r1051}, %rd257; }
	mov.b32 	%f3361, %r1051;
	fma.rn.f32 	%f3362, %f880, %f3361, %f3360;
	cvt.u32.u64 	%r1052, %rd258;
	mov.b32 	%f3363, %r1052;
	fma.rn.f32 	%f3364, %f883, %f3363, %f3362;
	ld.shared.f32 	%f3365, [%r74+8092];
	fma.rn.f32 	%f3366, %f887, %f3365, %f3364;
	cvt.u32.u64 	%r1053, %rd259;
	mov.b32 	%f3367, %r1053;
	fma.rn.f32 	%f3368, %f890, %f3367, %f3366;
	{ .reg .b32 tmp; mov.b64 {tmp, %r1054}, %rd259; }
	mov.b32 	%f3369, %r1054;
	fma.rn.f32 	%f3370, %f894, %f3369, %f3368;
	cvt.u32.u64 	%r1055, %rd260;
	mov.b32 	%f3371, %r1055;
	fma.rn.f32 	%f3372, %f897, %f3371, %f3370;
	ld.shared.f32 	%f3373, [%r74+8108];
	fma.rn.f32 	%f3374, %f901, %f3373, %f3372;
	cvt.u32.u64 	%r1056, %rd261;
	mov.b32 	%f3375, %r1056;
	fma.rn.f32 	%f3376, %f904, %f3375, %f3374;
	{ .reg .b32 tmp; mov.b64 {tmp, %r1057}, %rd261; }
	mov.b32 	%f3377, %r1057;
	fma.rn.f32 	%f3378, %f908, %f3377, %f3376;
	cvt.u32.u64 	%r1058, %rd262;
	mov.b32 	%f3379, %r1058;
	fma.rn.f32 	%f3380, %f911, %f3379, %f3378;
	ld.shared.f32 	%f3381, [%r74+8124];
	fma.rn.f32 	%f3382, %f915, %f3381, %f3380;
	cvt.u32.u64 	%r1059, %rd263;
	mov.b32 	%f3383, %r1059;
	fma.rn.f32 	%f3384, %f918, %f3383, %f3382;
	{ .reg .b32 tmp; mov.b64 {tmp, %r1060}, %rd263; }
	mov.b32 	%f3385, %r1060;
	fma.rn.f32 	%f3386, %f922, %f3385, %f3384;
	cvt.u32.u64 	%r1061, %rd264;
	mov.b32 	%f3387, %r1061;
	fma.rn.f32 	%f3388, %f925, %f3387, %f3386;
	ld.shared.f32 	%f3389, [%r74+8140];
	fma.rn.f32 	%f3390, %f929, %f3389, %f3388;
	cvt.u32.u64 	%r1062, %rd265;
	mov.b32 	%f3391, %r1062;
	fma.rn.f32 	%f3392, %f932, %f3391, %f3390;
	{ .reg .b32 tmp; mov.b64 {tmp, %r1063}, %rd265; }
	mov.b32 	%f3393, %r1063;
	fma.rn.f32 	%f3394, %f936, %f3393, %f3392;
	cvt.u32.u64 	%r1064, %rd266;
	mov.b32 	%f3395, %r1064;
	fma.rn.f32 	%f3396, %f939, %f3395, %f3394;
	ld.shared.f32 	%f3397, [%r74+8156];
	fma.rn.f32 	%f3398, %f943, %f3397, %f3396;
	cvt.u32.u64 	%r1065, %rd267;
	mov.b32 	%f3399, %r1065;
	fma.rn.f32 	%f3400, %f946, %f3399, %f3398;
	{ .reg .b32 tmp; mov.b64 {tmp, %r1066}, %rd267; }
	mov.b32 	%f3401, %r1066;
	fma.rn.f32 	%f3402, %f950, %f3401, %f3400;
	cvt.u32.u64 	%r1067, %rd268;
	mov.b32 	%f3403, %r1067;
	fma.rn.f32 	%f3404, %f953, %f3403, %f3402;
	ld.shared.f32 	%f3405, [%r74+8172];
	fma.rn.f32 	%f3406, %f957, %f3405, %f3404;
	cvt.u32.u64 	%r1068, %rd269;
	mov.b32 	%f3407, %r1068;
	fma.rn.f32 	%f3408, %f960, %f3407, %f3406;
	{ .reg .b32 tmp; mov.b64 {tmp, %r1069}, %rd269; }
	mov.b32 	%f3409, %r1069;
	fma.rn.f32 	%f3410, %f964, %f3409, %f3408;
	cvt.u32.u64 	%r1070, %rd270;
	mov.b32 	%f3411, %r1070;
	fma.rn.f32 	%f3412, %f967, %f3411, %f3410;
	ld.shared.f32 	%f3413, [%r74+8188];
	fma.rn.f32 	%f3414, %f971, %f3413, %f3412;
	cvt.u32.u64 	%r1071, %rd271;
	mov.b32 	%f3415, %r1071;
	fma.rn.f32 	%f3416, %f974, %f3415, %f3414;
	{ .reg .b32 tmp; mov.b64 {tmp, %r1072}, %rd271; }
	mov.b32 	%f3417, %r1072;
	fma.rn.f32 	%f3418, %f978, %f3417, %f3416;
	cvt.u32.u64 	%r1073, %rd272;
	mov.b32 	%f3419, %r1073;
	fma.rn.f32 	%f3420, %f981, %f3419, %f3418;
	ld.shared.f32 	%f3421, [%r74+8204];
	fma.rn.f32 	%f3422, %f985, %f3421, %f3420;
	cvt.u32.u64 	%r1074, %rd273;
	mov.b32 	%f3423, %r1074;
	fma.rn.f32 	%f3424, %f988, %f3423, %f3422;
	{ .reg .b32 tmp; mov.b64 {tmp, %r1075}, %rd273; }
	mov.b32 	%f3425, %r1075;
	fma.rn.f32 	%f3426, %f992, %f3425, %f3424;
	cvt.u32.u64 	%r1076, %rd274;
	mov.b32 	%f3427, %r1076;
	fma.rn.f32 	%f3428, %f995, %f3427, %f3426;
	ld.shared.f32 	%f3429, [%r74+8220];
	fma.rn.f32 	%f3430, %f999, %f3429, %f3428;
	cvt.u32.u64 	%r1077, %rd275;
	mov.b32 	%f3431, %r1077;
	fma.rn.f32 	%f3432, %f1002, %f3431, %f3430;
	{ .reg .b32 tmp; mov.b64 {tmp, %r1078}, %rd275; }
	mov.b32 	%f3433, %r1078;
	fma.rn.f32 	%f3434, %f1006, %f3433, %f3432;
	cvt.u32.u64 	%r1079, %rd276;
	mov.b32 	%f3435, %r1079;
	fma.rn.f32 	%f3436, %f1009, %f3435, %f3434;
	ld.shared.f32 	%f3437, [%r74+8236];
	fma.rn.f32 	%f3438, %f1013, %f3437, %f3436;
	cvt.u32.u64 	%r1080, %rd277;
	mov.b32 	%f3439, %r1080;
	fma.rn.f32 	%f3440, %f1016, %f3439, %f3438;
	{ .reg .b32 tmp; mov.b64 {tmp, %r1081}, %rd277; }
	mov.b32 	%f3441, %r1081;
	fma.rn.f32 	%f3442, %f1020, %f3441, %f3440;
	cvt.u32.u64 	%r1082, %rd278;
	mov.b32 	%f3443, %r1082;
	fma.rn.f32 	%f3444, %f1023, %f3443, %f3442;
	ld.shared.f32 	%f3445, [%r74+8252];
	fma.rn.f32 	%f3446, %f1027, %f3445, %f3444;
	cvt.u32.u64 	%r1083, %rd279;
	mov.b32 	%f3447, %r1083;
	fma.rn.f32 	%f3448, %f1030, %f3447, %f3446;
	{ .reg .b32 tmp; mov.b64 {tmp, %r1084}, %rd279; }
	mov.b32 	%f3449, %r1084;
	fma.rn.f32 	%f3450, %f1034, %f3449, %f3448;
	cvt.u32.u64 	%r1085, %rd280;
	mov.b32 	%f3451, %r1085;
	fma.rn.f32 	%f3452, %f1037, %f3451, %f3450;
	ld.shared.f32 	%f3453, [%r74+8268];
	fma.rn.f32 	%f3454, %f1041, %f3453, %f3452;
	cvt.u32.u64 	%r1086, %rd281;
	mov.b32 	%f3455, %r1086;
	fma.rn.f32 	%f3456, %f1044, %f3455, %f3454;
	{ .reg .b32 tmp; mov.b64 {tmp, %r1087}, %rd281; }
	mov.b32 	%f3457, %r1087;
	fma.rn.f32 	%f3458, %f1048, %f3457, %f3456;
	cvt.u32.u64 	%r1088, %rd282;
	mov.b32 	%f3459, %r1088;
	fma.rn.f32 	%f3460, %f1051, %f3459, %f3458;
	ld.shared.f32 	%f3461, [%r74+8284];
	fma.rn.f32 	%f3462, %f1055, %f3461, %f3460;
	cvt.u32.u64 	%r1089, %rd283;
	mov.b32 	%f3463, %r1089;
	fma.rn.f32 	%f3464, %f1058, %f3463, %f3462;
	{ .reg .b32 tmp; mov.b64 {tmp, %r1090}, %rd283; }
	mov.b32 	%f3465, %r1090;
	fma.rn.f32 	%f3466, %f1062, %f3465, %f3464;
	cvt.u32.u64 	%r1091, %rd284;
	mov.b32 	%f3467, %r1091;
	fma.rn.f32 	%f3468, %f1065, %f3467, %f3466;
	ld.shared.f32 	%f3469, [%r74+8300];
	fma.rn.f32 	%f3470, %f1069, %f3469, %f3468;
	cvt.u32.u64 	%r1092, %rd285;
	mov.b32 	%f3471, %r1092;
	fma.rn.f32 	%f3472, %f1072, %f3471, %f3470;
	{ .reg .b32 tmp; mov.b64 {tmp, %r1093}, %rd285; }
	mov.b32 	%f3473, %r1093;
	fma.rn.f32 	%f3474, %f1076, %f3473, %f3472;
	cvt.u32.u64 	%r1094, %rd286;
	mov.b32 	%f3475, %r1094;
	fma.rn.f32 	%f3476, %f1079, %f3475, %f3474;
	ld.shared.f32 	%f3477, [%r74+8316];
	fma.rn.f32 	%f3478, %f1083, %f3477, %f3476;
	cvt.u32.u64 	%r1095, %rd287;
	mov.b32 	%f3479, %r1095;
	fma.rn.f32 	%f3480, %f2222, %f3479, %f3478;
	{ .reg .b32 tmp; mov.b64 {tmp, %r1096}, %rd287; }
	mov.b32 	%f3481, %r1096;
	fma.rn.f32 	%f3482, %f2224, %f3481, %f3480;
	cvt.u32.u64 	%r1097, %rd288;
	mov.b32 	%f3483, %r1097;
	fma.rn.f32 	%f3484, %f2226, %f3483, %f3482;
	ld.shared.f32 	%f3485, [%r74+8332];
	fma.rn.f32 	%f3486, %f2228, %f3485, %f3484;
	cvt.u32.u64 	%r1098, %rd289;
	mov.b32 	%f3487, %r1098;
	fma.rn.f32 	%f3488, %f2230, %f3487, %f3486;
	{ .reg .b32 tmp; mov.b64 {tmp, %r1099}, %rd289; }
	mov.b32 	%f3489, %r1099;
	fma.rn.f32 	%f3490, %f2232, %f3489, %f3488;
	cvt.u32.u64 	%r1100, %rd290;
	mov.b32 	%f3491, %r1100;
	fma.rn.f32 	%f3492, %f2234, %f3491, %f3490;
	ld.shared.f32 	%f3493, [%r74+8348];
	fma.rn.f32 	%f3494, %f2236, %f3493, %f3492;
	cvt.u32.u64 	%r1101, %rd291;
	mov.b32 	%f3495, %r1101;
	fma.rn.f32 	%f3496, %f2238, %f3495, %f3494;
	{ .reg .b32 tmp; mov.b64 {tmp, %r1102}, %rd291; }
	mov.b32 	%f3497, %r1102;
	fma.rn.f32 	%f3498, %f2240, %f3497, %f3496;
	cvt.u32.u64 	%r1103, %rd292;
	mov.b32 	%f3499, %r1103;
	fma.rn.f32 	%f3500, %f2242, %f3499, %f3498;
	ld.shared.f32 	%f3501, [%r74+8364];
	fma.rn.f32 	%f3502, %f2244, %f3501, %f3500;
	cvt.u32.u64 	%r1104, %rd293;
	mov.b32 	%f3503, %r1104;
	fma.rn.f32 	%f3504, %f2246, %f3503, %f3502;
	{ .reg .b32 tmp; mov.b64 {tmp, %r1105}, %rd293; }
	mov.b32 	%f3505, %r1105;
	fma.rn.f32 	%f3506, %f2248, %f3505, %f3504;
	cvt.u32.u64 	%r1106, %rd294;
	mov.b32 	%f3507, %r1106;
	fma.rn.f32 	%f3508, %f2250, %f3507, %f3506;
	ld.shared.f32 	%f3509, [%r74+8380];
	fma.rn.f32 	%f3510, %f2252, %f3509, %f3508;
	cvt.u32.u64 	%r1107, %rd295;
	mov.b32 	%f3511, %r1107;
	fma.rn.f32 	%f3512, %f2254, %f3511, %f3510;
	{ .reg .b32 tmp; mov.b64 {tmp, %r1108}, %rd295; }
	mov.b32 	%f3513, %r1108;
	fma.rn.f32 	%f3514, %f2919, %f3513, %f3512;
	cvt.u32.u64 	%r1109, %rd296;
	mov.b32 	%f3515, %r1109;
	fma.rn.f32 	%f3516, %f2922, %f3515, %f3514;
	ld.shared.f32 	%f3517, [%r74+8396];
	fma.rn.f32 	%f3518, %f2925, %f3517, %f3516;
	cvt.u32.u64 	%r1110, %rd297;
	mov.b32 	%f3519, %r1110;
	fma.rn.f32 	%f3520, %f2928, %f3519, %f3518;
	{ .reg .b32 tmp; mov.b64 {tmp, %r1111}, %rd297; }
	mov.b32 	%f3521, %r1111;
	fma.rn.f32 	%f3522, %f2931, %f3521, %f3520;
	cvt.u32.u64 	%r1112, %rd298;
	mov.b32 	%f3523, %r1112;
	fma.rn.f32 	%f3524, %f2934, %f3523, %f3522;
	ld.shared.f32 	%f3525, [%r74+8412];
	fma.rn.f32 	%f3526, %f2937, %f3525, %f3524;
	cvt.u32.u64 	%r1113, %rd299;
	mov.b32 	%f3527, %r1113;
	fma.rn.f32 	%f3528, %f2940, %f3527, %f3526;
	{ .reg .b32 tmp; mov.b64 {tmp, %r1114}, %rd299; }
	mov.b32 	%f3529, %r1114;
	fma.rn.f32 	%f3530, %f2943, %f3529, %f3528;
	cvt.u32.u64 	%r1115, %rd300;
	mov.b32 	%f3531, %r1115;
	fma.rn.f32 	%f3532, %f2946, %f3531, %f3530;
	ld.shared.f32 	%f3533, [%r74+8428];
	fma.rn.f32 	%f3534, %f2949, %f3533, %f3532;
	cvt.u32.u64 	%r1116, %rd301;
	mov.b32 	%f3535, %r1116;
	fma.rn.f32 	%f3536, %f2952, %f3535, %f3534;
	{ .reg .b32 tmp; mov.b64 {tmp, %r1117}, %rd301; }
	mov.b32 	%f3537, %r1117;
	fma.rn.f32 	%f3538, %f2955, %f3537, %f3536;
	cvt.u32.u64 	%r1118, %rd302;
	mov.b32 	%f3539, %r1118;
	fma.rn.f32 	%f3540, %f2958, %f3539, %f3538;
	ld.shared.f32 	%f3541, [%r74+8444];
	fma.rn.f32 	%f3542, %f2961, %f3541, %f3540;
	cvt.u32.u64 	%r1119, %rd303;
	mov.b32 	%f3543, %r1119;
	fma.rn.f32 	%f3544, %f2964, %f3543, %f3542;
	{ .reg .b32 tmp; mov.b64 {tmp, %r1120}, %rd303; }
	mov.b32 	%f3545, %r1120;
	fma.rn.f32 	%f6627, %f2967, %f3545, %f3544;
	fma.rn.f32 	%f3546, %f253, %f1807, %f6626;
	ld.shared.f32 	%f3547, [%r74+6148];
	fma.rn.f32 	%f3548, %f257, %f3547, %f3546;
	fma.rn.f32 	%f3549, %f260, %f83, %f3548;
	fma.rn.f32 	%f3550, %f264, %f1813, %f3549;
	fma.rn.f32 	%f3551, %f267, %f1815, %f3550;
	ld.shared.f32 	%f3552, [%r74+6164];
	fma.rn.f32 	%f3553, %f271, %f3552, %f3551;
	fma.rn.f32 	%f3554, %f274, %f1819, %f3553;
	ld.shared.f32 	%f3555, [%r74+6172];
	fma.rn.f32 	%f3556, %f278, %f3555, %f3554;
	fma.rn.f32 	%f3557, %f281, %f1823, %f3556;
	fma.rn.f32 	%f3558, %f285, %f1825, %f3557;
	fma.rn.f32 	%f3559, %f288, %f111, %f3558;
	ld.shared.f32 	%f3560, [%r74+6188];
	fma.rn.f32 	%f3561, %f292, %f3560, %f3559;
	fma.rn.f32 	%f3562, %f295, %f1831, %f3561;
	fma.rn.f32 	%f3563, %f299, %f1833, %f3562;
	fma.rn.f32 	%f3564, %f302, %f125, %f3563;
	fma.rn.f32 	%f3565, %f306, %f1837, %f3564;
	fma.rn.f32 	%f3566, %f309, %f132, %f3565;
	fma.rn.f32 	%f3567, %f313, %f1841, %f3566;
	fma.rn.f32 	%f3568, %f316, %f1843, %f3567;
	ld.shared.f32 	%f3569, [%r74+6220];
	fma.rn.f32 	%f3570, %f320, %f3569, %f3568;
	fma.rn.f32 	%f3571, %f323, %f146, %f3570;
	fma.rn.f32 	%f3572, %f327, %f1849, %f3571;
	fma.rn.f32 	%f3573, %f330, %f1851, %f3572;
	ld.shared.f32 	%f3574, [%r74+6236];
	fma.rn.f32 	%f3575, %f334, %f3574, %f3573;
	fma.rn.f32 	%f3576, %f337, %f1855, %f3575;
	ld.shared.f32 	%f3577, [%r74+6244];
	fma.rn.f32 	%f3578, %f341, %f3577, %f3576;
	fma.rn.f32 	%f3579, %f344, %f1859, %f3578;
	fma.rn.f32 	%f3580, %f348, %f1861, %f3579;
	fma.rn.f32 	%f3581, %f351, %f174, %f3580;
	ld.shared.f32 	%f3582, [%r74+6260];
	fma.rn.f32 	%f3583, %f355, %f3582, %f3581;
	fma.rn.f32 	%f3584, %f358, %f1867, %f3583;
	fma.rn.f32 	%f3585, %f362, %f1869, %f3584;
	fma.rn.f32 	%f3586, %f365, %f188, %f3585;
	fma.rn.f32 	%f3587, %f369, %f1873, %f3586;
	fma.rn.f32 	%f3588, %f372, %f195, %f3587;
	fma.rn.f32 	%f3589, %f376, %f1877, %f3588;
	fma.rn.f32 	%f3590, %f379, %f1879, %f3589;
	ld.shared.f32 	%f3591, [%r74+6292];
	fma.rn.f32 	%f3592, %f383, %f3591, %f3590;
	fma.rn.f32 	%f3593, %f386, %f209, %f3592;
	fma.rn.f32 	%f3594, %f390, %f1885, %f3593;
	fma.rn.f32 	%f3595, %f393, %f1887, %f3594;
	ld.shared.f32 	%f3596, [%r74+6308];
	fma.rn.f32 	%f3597, %f397, %f3596, %f3595;
	fma.rn.f32 	%f3598, %f400, %f1891, %f3597;
	ld.shared.f32 	%f3599, [%r74+6316];
	fma.rn.f32 	%f3600, %f404, %f3599, %f3598;
	fma.rn.f32 	%f3601, %f407, %f1895, %f3600;
	fma.rn.f32 	%f3602, %f411, %f1897, %f3601;
	fma.rn.f32 	%f3603, %f414, %f237, %f3602;
	ld.shared.f32 	%f3604, [%r74+6332];
	fma.rn.f32 	%f3605, %f418, %f3604, %f3603;
	fma.rn.f32 	%f3606, %f421, %f1903, %f3605;
	fma.rn.f32 	%f3607, %f425, %f1905, %f3606;
	fma.rn.f32 	%f3608, %f428, %f251, %f3607;
	fma.rn.f32 	%f3609, %f432, %f1909, %f3608;
	fma.rn.f32 	%f3610, %f435, %f258, %f3609;
	fma.rn.f32 	%f3611, %f439, %f1913, %f3610;
	fma.rn.f32 	%f3612, %f442, %f1915, %f3611;
	ld.shared.f32 	%f3613, [%r74+6364];
	fma.rn.f32 	%f3614, %f446, %f3613, %f3612;
	fma.rn.f32 	%f3615, %f449, %f272, %f3614;
	fma.rn.f32 	%f3616, %f453, %f1921, %f3615;
	fma.rn.f32 	%f3617, %f456, %f1923, %f3616;
	ld.shared.f32 	%f3618, [%r74+6380];
	fma.rn.f32 	%f3619, %f460, %f3618, %f3617;
	fma.rn.f32 	%f3620, %f463, %f1927, %f3619;
	ld.shared.f32 	%f3621, [%r74+6388];
	fma.rn.f32 	%f3622, %f467, %f3621, %f3620;
	fma.rn.f32 	%f3623, %f470, %f1931, %f3622;
	fma.rn.f32 	%f3624, %f474, %f1933, %f3623;
	fma.rn.f32 	%f3625, %f477, %f300, %f3624;
	ld.shared.f32 	%f3626, [%r74+6404];
	fma.rn.f32 	%f3627, %f481, %f3626, %f3625;
	fma.rn.f32 	%f3628, %f484, %f1939, %f3627;
	fma.rn.f32 	%f3629, %f488, %f1941, %f3628;
	fma.rn.f32 	%f3630, %f491, %f314, %f3629;
	fma.rn.f32 	%f3631, %f495, %f1945, %f3630;
	fma.rn.f32 	%f3632, %f498, %f321, %f3631;
	fma.rn.f32 	%f3633, %f502, %f1949, %f3632;
	fma.rn.f32 	%f3634, %f505, %f1951, %f3633;
	ld.shared.f32 	%f3635, [%r74+6436];
	fma.rn.f32 	%f3636, %f509, %f3635, %f3634;
	fma.rn.f32 	%f3637, %f512, %f335, %f3636;
	fma.rn.f32 	%f3638, %f516, %f1957, %f3637;
	fma.rn.f32 	%f3639, %f519, %f1959, %f3638;
	ld.shared.f32 	%f3640, [%r74+6452];
	fma.rn.f32 	%f3641, %f523, %f3640, %f3639;
	fma.rn.f32 	%f3642, %f526, %f1963, %f3641;
	ld.shared.f32 	%f3643, [%r74+6460];
	fma.rn.f32 	%f3644, %f530, %f3643, %f3642;
	fma.rn.f32 	%f3645, %f533, %f1967, %f3644;
	fma.rn.f32 	%f3646, %f537, %f1969, %f3645;
	fma.rn.f32 	%f3647, %f540, %f363, %f3646;
	ld.shared.f32 	%f3648, [%r74+6476];
	fma.rn.f32 	%f3649, %f544, %f3648, %f3647;
	fma.rn.f32 	%f3650, %f547, %f1975, %f3649;
	fma.rn.f32 	%f3651, %f551, %f1977, %f3650;
	fma.rn.f32 	%f3652, %f554, %f377, %f3651;
	fma.rn.f32 	%f3653, %f558, %f1981, %f3652;
	fma.rn.f32 	%f3654, %f561, %f384, %f3653;
	fma.rn.f32 	%f3655, %f565, %f1985, %f3654;
	fma.rn.f32 	%f3656, %f568, %f1987, %f3655;
	ld.shared.f32 	%f3657, [%r74+6508];
	fma.rn.f32 	%f3658, %f572, %f3657, %f3656;
	fma.rn.f32 	%f3659, %f575, %f398, %f3658;
	fma.rn.f32 	%f3660, %f579, %f1993, %f3659;
	fma.rn.f32 	%f3661, %f582, %f1995, %f3660;
	ld.shared.f32 	%f3662, [%r74+6524];
	fma.rn.f32 	%f3663, %f586, %f3662, %f3661;
	fma.rn.f32 	%f3664, %f589, %f1999, %f3663;
	ld.shared.f32 	%f3665, [%r74+6532];
	fma.rn.f32 	%f3666, %f593, %f3665, %f3664;
	fma.rn.f32 	%f3667, %f596, %f2003, %f3666;
	fma.rn.f32 	%f3668, %f600, %f2005, %f3667;
	fma.rn.f32 	%f3669, %f603, %f426, %f3668;
	ld.shared.f32 	%f3670, [%r74+6548];
	fma.rn.f32 	%f3671, %f607, %f3670, %f3669;
	fma.rn.f32 	%f3672, %f610, %f2011, %f3671;
	fma.rn.f32 	%f3673, %f614, %f2013, %f3672;
	fma.rn.f32 	%f3674, %f617, %f440, %f3673;
	fma.rn.f32 	%f3675, %f621, %f2017, %f3674;
	fma.rn.f32 	%f3676, %f624, %f447, %f3675;
	fma.rn.f32 	%f3677, %f628, %f2021, %f3676;
	fma.rn.f32 	%f3678, %f631, %f2023, %f3677;
	ld.shared.f32 	%f3679, [%r74+6580];
	fma.rn.f32 	%f3680, %f635, %f3679, %f3678;
	fma.rn.f32 	%f3681, %f638, %f461, %f3680;
	fma.rn.f32 	%f3682, %f642, %f2029, %f3681;
	fma.rn.f32 	%f3683, %f645, %f2031, %f3682;
	ld.shared.f32 	%f3684, [%r74+6596];
	fma.rn.f32 	%f3685, %f649, %f3684, %f3683;
	fma.rn.f32 	%f3686, %f652, %f2035, %f3685;
	ld.shared.f32 	%f3687, [%r74+6604];
	fma.rn.f32 	%f3688, %f656, %f3687, %f3686;
	fma.rn.f32 	%f3689, %f659, %f2039, %f3688;
	fma.rn.f32 	%f3690, %f663, %f2041, %f3689;
	fma.rn.f32 	%f3691, %f666, %f489, %f3690;
	ld.shared.f32 	%f3692, [%r74+6620];
	fma.rn.f32 	%f3693, %f670, %f3692, %f3691;
	fma.rn.f32 	%f3694, %f673, %f2047, %f3693;
	fma.rn.f32 	%f3695, %f677, %f2049, %f3694;
	fma.rn.f32 	%f3696, %f680, %f503, %f3695;
	fma.rn.f32 	%f3697, %f684, %f2053, %f3696;
	fma.rn.f32 	%f3698, %f687, %f510, %f3697;
	fma.rn.f32 	%f3699, %f691, %f2057, %f3698;
	fma.rn.f32 	%f3700, %f694, %f2059, %f3699;
	ld.shared.f32 	%f3701, [%r74+6652];
	fma.rn.f32 	%f3702, %f698, %f3701, %f3700;
	fma.rn.f32 	%f3703, %f701, %f524, %f3702;
	fma.rn.f32 	%f3704, %f705, %f2065, %f3703;
	fma.rn.f32 	%f3705, %f708, %f2067, %f3704;
	ld.shared.f32 	%f3706, [%r74+6668];
	fma.rn.f32 	%f3707, %f712, %f3706, %f3705;
	fma.rn.f32 	%f3708, %f715, %f2071, %f3707;
	ld.shared.f32 	%f3709, [%r74+6676];
	fma.rn.f32 	%f3710, %f719, %f3709, %f3708;
	fma.rn.f32 	%f3711, %f722, %f2075, %f3710;
	fma.rn.f32 	%f3712, %f726, %f2077, %f3711;
	fma.rn.f32 	%f3713, %f729, %f552, %f3712;
	ld.shared.f32 	%f3714, [%r74+6692];
	fma.rn.f32 	%f3715, %f733, %f3714, %f3713;
	fma.rn.f32 	%f3716, %f736, %f2083, %f3715;
	fma.rn.f32 	%f3717, %f740, %f2085, %f3716;
	fma.rn.f32 	%f3718, %f743, %f566, %f3717;
	fma.rn.f32 	%f3719, %f747, %f2089, %f3718;
	fma.rn.f32 	%f3720, %f750, %f573, %f3719;
	fma.rn.f32 	%f3721, %f754, %f2686, %f3720;
	fma.rn.f32 	%f3722, %f757, %f2688, %f3721;
	fma.rn.f32 	%f3723, %f761, %f2690, %f3722;
	fma.rn.f32 	%f3724, %f764, %f587, %f3723;
	fma.rn.f32 	%f3725, %f768, %f2693, %f3724;
	fma.rn.f32 	%f3726, %f771, %f2695, %f3725;
	fma.rn.f32 	%f3727, %f775, %f2697, %f3726;
	fma.rn.f32 	%f3728, %f778, %f601, %f3727;
	fma.rn.f32 	%f3729, %f782, %f2700, %f3728;
	fma.rn.f32 	%f3730, %f785, %f2702, %f3729;
	fma.rn.f32 	%f3731, %f789, %f2704, %f3730;
	fma.rn.f32 	%f3732, %f792, %f615, %f3731;
	fma.rn.f32 	%f3733, %f796, %f2707, %f3732;
	fma.rn.f32 	%f3734, %f799, %f2709, %f3733;
	fma.rn.f32 	%f3735, %f803, %f2711, %f3734;
	fma.rn.f32 	%f3736, %f806, %f629, %f3735;
	fma.rn.f32 	%f3737, %f810, %f2714, %f3736;
	fma.rn.f32 	%f3738, %f813, %f2716, %f3737;
	fma.rn.f32 	%f3739, %f817, %f2718, %f3738;
	fma.rn.f32 	%f3740, %f820, %f643, %f3739;
	fma.rn.f32 	%f3741, %f824, %f2721, %f3740;
	fma.rn.f32 	%f3742, %f827, %f2723, %f3741;
	fma.rn.f32 	%f3743, %f831, %f2725, %f3742;
	fma.rn.f32 	%f3744, %f834, %f657, %f3743;
	fma.rn.f32 	%f3745, %f838, %f2728, %f3744;
	fma.rn.f32 	%f3746, %f841, %f2730, %f3745;
	fma.rn.f32 	%f3747, %f845, %f2732, %f3746;
	fma.rn.f32 	%f3748, %f848, %f671, %f3747;
	fma.rn.f32 	%f3749, %f852, %f2735, %f3748;
	fma.rn.f32 	%f3750, %f855, %f2737, %f3749;
	fma.rn.f32 	%f3751, %f859, %f2739, %f3750;
	fma.rn.f32 	%f3752, %f862, %f685, %f3751;
	fma.rn.f32 	%f3753, %f866, %f2742, %f3752;
	fma.rn.f32 	%f3754, %f869, %f2744, %f3753;
	fma.rn.f32 	%f3755, %f873, %f2746, %f3754;
	fma.rn.f32 	%f3756, %f876, %f699, %f3755;
	fma.rn.f32 	%f3757, %f880, %f2749, %f3756;
	fma.rn.f32 	%f3758, %f883, %f2751, %f3757;
	fma.rn.f32 	%f3759, %f887, %f2753, %f3758;
	fma.rn.f32 	%f3760, %f890, %f713, %f3759;
	fma.rn.f32 	%f3761, %f894, %f2756, %f3760;
	fma.rn.f32 	%f3762, %f897, %f2758, %f3761;
	fma.rn.f32 	%f3763, %f901, %f2760, %f3762;
	fma.rn.f32 	%f3764, %f904, %f727, %f3763;
	fma.rn.f32 	%f3765, %f908, %f2763, %f3764;
	fma.rn.f32 	%f3766, %f911, %f2765, %f3765;
	fma.rn.f32 	%f3767, %f915, %f2767, %f3766;
	fma.rn.f32 	%f3768, %f918, %f741, %f3767;
	fma.rn.f32 	%f3769, %f922, %f2770, %f3768;
	fma.rn.f32 	%f3770, %f925, %f2772, %f3769;
	fma.rn.f32 	%f3771, %f929, %f2774, %f3770;
	fma.rn.f32 	%f3772, %f932, %f755, %f3771;
	fma.rn.f32 	%f3773, %f936, %f2777, %f3772;
	fma.rn.f32 	%f3774, %f939, %f2779, %f3773;
	fma.rn.f32 	%f3775, %f943, %f2781, %f3774;
	fma.rn.f32 	%f3776, %f946, %f769, %f3775;
	fma.rn.f32 	%f3777, %f950, %f2784, %f3776;
	fma.rn.f32 	%f3778, %f953, %f2786, %f3777;
	fma.rn.f32 	%f3779, %f957, %f2788, %f3778;
	fma.rn.f32 	%f3780, %f960, %f783, %f3779;
	fma.rn.f32 	%f3781, %f964, %f2791, %f3780;
	fma.rn.f32 	%f3782, %f967, %f2793, %f3781;
	fma.rn.f32 	%f3783, %f971, %f2795, %f3782;
	fma.rn.f32 	%f3784, %f974, %f797, %f3783;
	fma.rn.f32 	%f3785, %f978, %f2798, %f3784;
	fma.rn.f32 	%f3786, %f981, %f2800, %f3785;
	fma.rn.f32 	%f3787, %f985, %f2802, %f3786;
	fma.rn.f32 	%f3788, %f988, %f811, %f3787;
	fma.rn.f32 	%f3789, %f992, %f2805, %f3788;
	fma.rn.f32 	%f3790, %f995, %f2807, %f3789;
	fma.rn.f32 	%f3791, %f999, %f2809, %f3790;
	fma.rn.f32 	%f3792, %f1002, %f825, %f3791;
	fma.rn.f32 	%f3793, %f1006, %f2812, %f3792;
	fma.rn.f32 	%f3794, %f1009, %f2814, %f3793;
	fma.rn.f32 	%f3795, %f1013, %f2816, %f3794;
	fma.rn.f32 	%f3796, %f1016, %f839, %f3795;
	fma.rn.f32 	%f3797, %f1020, %f2819, %f3796;
	fma.rn.f32 	%f3798, %f1023, %f2821, %f3797;
	fma.rn.f32 	%f3799, %f1027, %f2823, %f3798;
	fma.rn.f32 	%f3800, %f1030, %f853, %f3799;
	fma.rn.f32 	%f3801, %f1034, %f2826, %f3800;
	fma.rn.f32 	%f3802, %f1037, %f2828, %f3801;
	fma.rn.f32 	%f3803, %f1041, %f2830, %f3802;
	fma.rn.f32 	%f3804, %f1044, %f867, %f3803;
	fma.rn.f32 	%f3805, %f1048, %f2833, %f3804;
	fma.rn.f32 	%f3806, %f1051, %f2835, %f3805;
	fma.rn.f32 	%f3807, %f1055, %f2837, %f3806;
	fma.rn.f32 	%f3808, %f1058, %f2839, %f3807;
	fma.rn.f32 	%f3809, %f1062, %f2841, %f3808;
	fma.rn.f32 	%f3810, %f1065, %f2843, %f3809;
	fma.rn.f32 	%f3811, %f1069, %f2845, %f3810;
	fma.rn.f32 	%f3812, %f1072, %f2847, %f3811;
	fma.rn.f32 	%f3813, %f1076, %f2849, %f3812;
	fma.rn.f32 	%f3814, %f1079, %f2851, %f3813;
	fma.rn.f32 	%f3815, %f1083, %f2853, %f3814;
	fma.rn.f32 	%f3816, %f2222, %f2855, %f3815;
	fma.rn.f32 	%f3817, %f2224, %f2857, %f3816;
	fma.rn.f32 	%f3818, %f2226, %f2859, %f3817;
	fma.rn.f32 	%f3819, %f2228, %f2861, %f3818;
	fma.rn.f32 	%f3820, %f2230, %f2863, %f3819;
	fma.rn.f32 	%f3821, %f2232, %f2865, %f3820;
	fma.rn.f32 	%f3822, %f2234, %f2867, %f3821;
	fma.rn.f32 	%f3823, %f2236, %f2869, %f3822;
	fma.rn.f32 	%f3824, %f2238, %f2871, %f3823;
	fma.rn.f32 	%f3825, %f2240, %f2873, %f3824;
	fma.rn.f32 	%f3826, %f2242, %f2875, %f3825;
	fma.rn.f32 	%f3827, %f2244, %f2877, %f3826;
	fma.rn.f32 	%f3828, %f2246, %f2879, %f3827;
	fma.rn.f32 	%f3829, %f2248, %f2881, %f3828;
	fma.rn.f32 	%f3830, %f2250, %f2883, %f3829;
	fma.rn.f32 	%f3831, %f2252, %f2885, %f3830;
	fma.rn.f32 	%f3832, %f2254, %f2887, %f3831;
	fma.rn.f32 	%f3833, %f2919, %f2889, %f3832;
	fma.rn.f32 	%f3834, %f2922, %f972, %f3833;
	fma.rn.f32 	%f3835, %f2925, %f2892, %f3834;
	fma.rn.f32 	%f3836, %f2928, %f2894, %f3835;
	fma.rn.f32 	%f3837, %f2931, %f2896, %f3836;
	fma.rn.f32 	%f3838, %f2934, %f986, %f3837;
	fma.rn.f32 	%f3839, %f2937, %f2899, %f3838;
	fma.rn.f32 	%f3840, %f2940, %f2901, %f3839;
	fma.rn.f32 	%f3841, %f2943, %f2903, %f3840;
	fma.rn.f32 	%f3842, %f2946, %f1000, %f3841;
	fma.rn.f32 	%f3843, %f2949, %f2906, %f3842;
	fma.rn.f32 	%f3844, %f2952, %f2908, %f3843;
	fma.rn.f32 	%f3845, %f2955, %f2910, %f3844;
	fma.rn.f32 	%f3846, %f2958, %f1014, %f3845;
	fma.rn.f32 	%f3847, %f2961, %f2913, %f3846;
	fma.rn.f32 	%f3848, %f2964, %f2915, %f3847;
	fma.rn.f32 	%f3849, %f2967, %f2917, %f3848;
	ld.shared.f32 	%f3850, [%r73+3648];
	fma.rn.f32 	%f3851, %f3850, %f2920, %f3849;
	ld.shared.f32 	%f3852, [%r73+3652];
	fma.rn.f32 	%f3853, %f3852, %f2923, %f3851;
	ld.shared.f32 	%f3854, [%r73+3656];
	fma.rn.f32 	%f3855, %f3854, %f2926, %f3853;
	ld.shared.f32 	%f3856, [%r73+3660];
	fma.rn.f32 	%f3857, %f3856, %f2929, %f3855;
	ld.shared.f32 	%f3858, [%r73+3664];
	fma.rn.f32 	%f3859, %f3858, %f2932, %f3857;
	ld.shared.f32 	%f3860, [%r73+3668];
	fma.rn.f32 	%f3861, %f3860, %f2935, %f3859;
	ld.shared.f32 	%f3862, [%r73+3672];
	fma.rn.f32 	%f3863, %f3862, %f2938, %f3861;
	ld.shared.f32 	%f3864, [%r73+3676];
	fma.rn.f32 	%f3865, %f3864, %f2941, %f3863;
	ld.shared.f32 	%f3866, [%r73+3680];
	fma.rn.f32 	%f3867, %f3866, %f2944, %f3865;
	ld.shared.f32 	%f3868, [%r73+3684];
	fma.rn.f32 	%f3869, %f3868, %f2947, %f3867;
	ld.shared.f32 	%f3870, [%r73+3688];
	fma.rn.f32 	%f3871, %f3870, %f2950, %f3869;
	ld.shared.f32 	%f3872, [%r73+3692];
	fma.rn.f32 	%f3873, %f3872, %f2953, %f3871;
	ld.shared.f32 	%f3874, [%r73+3696];
	fma.rn.f32 	%f3875, %f3874, %f2956, %f3873;
	ld.shared.f32 	%f3876, [%r73+3700];
	fma.rn.f32 	%f3877, %f3876, %f2959, %f3875;
	ld.shared.f32 	%f3878, [%r73+3704];
	fma.rn.f32 	%f3879, %f3878, %f2962, %f3877;
	ld.shared.f32 	%f3880, [%r73+3708];
	fma.rn.f32 	%f3881, %f3880, %f2965, %f3879;
	ld.shared.f32 	%f3882, [%r73+3712];
	fma.rn.f32 	%f6626, %f3882, %f2968, %f3881;
	fma.rn.f32 	%f3883, %f253, %f2969, %f6625;
	fma.rn.f32 	%f3884, %f257, %f2971, %f3883;
	fma.rn.f32 	%f3885, %f260, %f2973, %f3884;
	fma.rn.f32 	%f3886, %f264, %f2975, %f3885;
	fma.rn.f32 	%f3887, %f267, %f2977, %f3886;
	fma.rn.f32 	%f3888, %f271, %f2979, %f3887;
	fma.rn.f32 	%f3889, %f274, %f2981, %f3888;
	fma.rn.f32 	%f3890, %f278, %f2983, %f3889;
	fma.rn.f32 	%f3891, %f281, %f2985, %f3890;
	fma.rn.f32 	%f3892, %f285, %f2987, %f3891;
	fma.rn.f32 	%f3893, %f288, %f2989, %f3892;
	fma.rn.f32 	%f3894, %f292, %f2991, %f3893;
	fma.rn.f32 	%f3895, %f295, %f2993, %f3894;
	fma.rn.f32 	%f3896, %f299, %f2995, %f3895;
	fma.rn.f32 	%f3897, %f302, %f2997, %f3896;
	fma.rn.f32 	%f3898, %f306, %f2999, %f3897;
	fma.rn.f32 	%f3899, %f309, %f3001, %f3898;
	fma.rn.f32 	%f3900, %f313, %f3003, %f3899;
	fma.rn.f32 	%f3901, %f316, %f3005, %f3900;
	fma.rn.f32 	%f3902, %f320, %f3007, %f3901;
	fma.rn.f32 	%f3903, %f323, %f3009, %f3902;
	fma.rn.f32 	%f3904, %f327, %f3011, %f3903;
	fma.rn.f32 	%f3905, %f330, %f3013, %f3904;
	fma.rn.f32 	%f3906, %f334, %f3015, %f3905;
	fma.rn.f32 	%f3907, %f337, %f3017, %f3906;
	fma.rn.f32 	%f3908, %f341, %f3019, %f3907;
	fma.rn.f32 	%f3909, %f344, %f3021, %f3908;
	fma.rn.f32 	%f3910, %f348, %f3023, %f3909;
	fma.rn.f32 	%f3911, %f351, %f3025, %f3910;
	fma.rn.f32 	%f3912, %f355, %f3027, %f3911;
	fma.rn.f32 	%f3913, %f358, %f3029, %f3912;
	fma.rn.f32 	%f3914, %f362, %f3031, %f3913;
	fma.rn.f32 	%f3915, %f365, %f3033, %f3914;
	fma.rn.f32 	%f3916, %f369, %f3035, %f3915;
	fma.rn.f32 	%f3917, %f372, %f3037, %f3916;
	fma.rn.f32 	%f3918, %f376, %f3039, %f3917;
	fma.rn.f32 	%f3919, %f379, %f3041, %f3918;
	fma.rn.f32 	%f3920, %f383, %f3043, %f3919;
	fma.rn.f32 	%f3921, %f386, %f3045, %f3920;
	fma.rn.f32 	%f3922, %f390, %f3047, %f3921;
	fma.rn.f32 	%f3923, %f393, %f3049, %f3922;
	fma.rn.f32 	%f3924, %f397, %f3051, %f3923;
	fma.rn.f32 	%f3925, %f400, %f3053, %f3924;
	fma.rn.f32 	%f3926, %f404, %f3055, %f3925;
	fma.rn.f32 	%f3927, %f407, %f3057, %f3926;
	fma.rn.f32 	%f3928, %f411, %f3059, %f3927;
	fma.rn.f32 	%f3929, %f414, %f3061, %f3928;
	fma.rn.f32 	%f3930, %f418, %f3063, %f3929;
	fma.rn.f32 	%f3931, %f421, %f3065, %f3930;
	fma.rn.f32 	%f3932, %f425, %f3067, %f3931;
	fma.rn.f32 	%f3933, %f428, %f3069, %f3932;
	fma.rn.f32 	%f3934, %f432, %f3071, %f3933;
	fma.rn.f32 	%f3935, %f435, %f3073, %f3934;
	fma.rn.f32 	%f3936, %f439, %f3075, %f3935;
	fma.rn.f32 	%f3937, %f442, %f3077, %f3936;
	fma.rn.f32 	%f3938, %f446, %f3079, %f3937;
	fma.rn.f32 	%f3939, %f449, %f3081, %f3938;
	fma.rn.f32 	%f3940, %f453, %f3083, %f3939;
	fma.rn.f32 	%f3941, %f456, %f3085, %f3940;
	fma.rn.f32 	%f3942, %f460, %f3087, %f3941;
	fma.rn.f32 	%f3943, %f463, %f3089, %f3942;
	fma.rn.f32 	%f3944, %f467, %f3091, %f3943;
	fma.rn.f32 	%f3945, %f470, %f3093, %f3944;
	fma.rn.f32 	%f3946, %f474, %f3095, %f3945;
	fma.rn.f32 	%f3947, %f477, %f3097, %f3946;
	fma.rn.f32 	%f3948, %f481, %f3099, %f3947;
	fma.rn.f32 	%f3949, %f484, %f3101, %f3948;
	fma.rn.f32 	%f3950, %f488, %f3103, %f3949;
	fma.rn.f32 	%f3951, %f491, %f3105, %f3950;
	fma.rn.f32 	%f3952, %f495, %f3107, %f3951;
	fma.rn.f32 	%f3953, %f498, %f3109, %f3952;
	fma.rn.f32 	%f3954, %f502, %f3111, %f3953;
	fma.rn.f32 	%f3955, %f505, %f3113, %f3954;
	fma.rn.f32 	%f3956, %f509, %f3115, %f3955;
	fma.rn.f32 	%f3957, %f512, %f3117, %f3956;
	fma.rn.f32 	%f3958, %f516, %f3119, %f3957;
	fma.rn.f32 	%f3959, %f519, %f3121, %f3958;
	fma.rn.f32 	%f3960, %f523, %f3123, %f3959;
	fma.rn.f32 	%f3961, %f526, %f3125, %f3960;
	fma.rn.f32 	%f3962, %f530, %f3127, %f3961;
	fma.rn.f32 	%f3963, %f533, %f3129, %f3962;
	fma.rn.f32 	%f3964, %f537, %f3131, %f3963;
	fma.rn.f32 	%f3965, %f540, %f3133, %f3964;
	fma.rn.f32 	%f3966, %f544, %f3135, %f3965;
	fma.rn.f32 	%f3967, %f547, %f3137, %f3966;
	fma.rn.f32 	%f3968, %f551, %f3139, %f3967;
	fma.rn.f32 	%f3969, %f554, %f3141, %f3968;
	fma.rn.f32 	%f3970, %f558, %f3143, %f3969;
	fma.rn.f32 	%f3971, %f561, %f3145, %f3970;
	fma.rn.f32 	%f3972, %f565, %f3147, %f3971;
	fma.rn.f32 	%f3973, %f568, %f3149, %f3972;
	fma.rn.f32 	%f3974, %f572, %f3151, %f3973;
	fma.rn.f32 	%f3975, %f575, %f3153, %f3974;
	fma.rn.f32 	%f3976, %f579, %f3155, %f3975;
	fma.rn.f32 	%f3977, %f582, %f3157, %f3976;
	fma.rn.f32 	%f3978, %f586, %f3159, %f3977;
	fma.rn.f32 	%f3979, %f589, %f3161, %f3978;
	fma.rn.f32 	%f3980, %f593, %f3163, %f3979;
	fma.rn.f32 	%f3981, %f596, %f3165, %f3980;
	fma.rn.f32 	%f3982, %f600, %f3167, %f3981;
	fma.rn.f32 	%f3983, %f603, %f3169, %f3982;
	fma.rn.f32 	%f3984, %f607, %f3171, %f3983;
	fma.rn.f32 	%f3985, %f610, %f3173, %f3984;
	fma.rn.f32 	%f3986, %f614, %f3175, %f3985;
	fma.rn.f32 	%f3987, %f617, %f3177, %f3986;
	fma.rn.f32 	%f3988, %f621, %f3179, %f3987;
	fma.rn.f32 	%f3989, %f624, %f3181, %f3988;
	fma.rn.f32 	%f3990, %f628, %f3183, %f3989;
	fma.rn.f32 	%f3991, %f631, %f3185, %f3990;
	fma.rn.f32 	%f3992, %f635, %f3187, %f3991;
	fma.rn.f32 	%f3993, %f638, %f3189, %f3992;
	fma.rn.f32 	%f3994, %f642, %f3191, %f3993;
	fma.rn.f32 	%f3995, %f645, %f3193, %f3994;
	fma.rn.f32 	%f3996, %f649, %f3195, %f3995;
	fma.rn.f32 	%f3997, %f652, %f3197, %f3996;
	fma.rn.f32 	%f3998, %f656, %f3199, %f3997;
	fma.rn.f32 	%f3999, %f659, %f3201, %f3998;
	fma.rn.f32 	%f4000, %f663, %f3203, %f3999;
	fma.rn.f32 	%f4001, %f666, %f3205, %f4000;
	fma.rn.f32 	%f4002, %f670, %f3207, %f4001;
	fma.rn.f32 	%f4003, %f673, %f3209, %f4002;
	fma.rn.f32 	%f4004, %f677, %f3211, %f4003;
	fma.rn.f32 	%f4005, %f680, %f3213, %f4004;
	fma.rn.f32 	%f4006, %f684, %f3215, %f4005;
	fma.rn.f32 	%f4007, %f687, %f3217, %f4006;
	fma.rn.f32 	%f4008, %f691, %f3219, %f4007;
	fma.rn.f32 	%f4009, %f694, %f3221, %f4008;
	fma.rn.f32 	%f4010, %f698, %f3223, %f4009;
	fma.rn.f32 	%f4011, %f701, %f3225, %f4010;
	fma.rn.f32 	%f4012, %f705, %f3227, %f4011;
	fma.rn.f32 	%f4013, %f708, %f3229, %f4012;
	fma.rn.f32 	%f4014, %f712, %f3231, %f4013;
	fma.rn.f32 	%f4015, %f715, %f3233, %f4014;
	fma.rn.f32 	%f4016, %f719, %f3235, %f4015;
	fma.rn.f32 	%f4017, %f722, %f3237, %f4016;
	fma.rn.f32 	%f4018, %f726, %f3239, %f4017;
	fma.rn.f32 	%f4019, %f729, %f3241, %f4018;
	fma.rn.f32 	%f4020, %f733, %f3243, %f4019;
	fma.rn.f32 	%f4021, %f736, %f3245, %f4020;
	fma.rn.f32 	%f4022, %f740, %f3247, %f4021;
	fma.rn.f32 	%f4023, %f743, %f3249, %f4022;
	fma.rn.f32 	%f4024, %f747, %f3251, %f4023;
	fma.rn.f32 	%f4025, %f750, %f3253, %f4024;
	fma.rn.f32 	%f4026, %f754, %f3255, %f4025;
	fma.rn.f32 	%f4027, %f757, %f3257, %f4026;
	fma.rn.f32 	%f4028, %f761, %f3259, %f4027;
	fma.rn.f32 	%f4029, %f764, %f3261, %f4028;
	fma.rn.f32 	%f4030, %f768, %f3263, %f4029;
	fma.rn.f32 	%f4031, %f771, %f3265, %f4030;
	fma.rn.f32 	%f4032, %f775, %f3267, %f4031;
	fma.rn.f32 	%f4033, %f778, %f3269, %f4032;
	fma.rn.f32 	%f4034, %f782, %f3271, %f4033;
	fma.rn.f32 	%f4035, %f785, %f3273, %f4034;
	fma.rn.f32 	%f4036, %f789, %f3275, %f4035;
	fma.rn.f32 	%f4037, %f792, %f3277, %f4036;
	fma.rn.f32 	%f4038, %f796, %f3279, %f4037;
	fma.rn.f32 	%f4039, %f799, %f3281, %f4038;
	fma.rn.f32 	%f4040, %f803, %f3283, %f4039;
	fma.rn.f32 	%f4041, %f806, %f3285, %f4040;
	fma.rn.f32 	%f4042, %f810, %f3287, %f4041;
	fma.rn.f32 	%f4043, %f813, %f3289, %f4042;
	fma.rn.f32 	%f4044, %f817, %f3291, %f4043;
	fma.rn.f32 	%f4045, %f820, %f3293, %f4044;
	fma.rn.f32 	%f4046, %f824, %f3295, %f4045;
	fma.rn.f32 	%f4047, %f827, %f3297, %f4046;
	fma.rn.f32 	%f4048, %f831, %f3299, %f4047;
	fma.rn.f32 	%f4049, %f834, %f3301, %f4048;
	fma.rn.f32 	%f4050, %f838, %f3303, %f4049;
	fma.rn.f32 	%f4051, %f841, %f3305, %f4050;
	fma.rn.f32 	%f4052, %f845, %f3307, %f4051;
	fma.rn.f32 	%f4053, %f848, %f3309, %f4052;
	fma.rn.f32 	%f4054, %f852, %f3311, %f4053;
	fma.rn.f32 	%f4055, %f855, %f3313, %f4054;
	fma.rn.f32 	%f4056, %f859, %f3315, %f4055;
	fma.rn.f32 	%f4057, %f862, %f3317, %f4056;
	fma.rn.f32 	%f4058, %f866, %f3319, %f4057;
	fma.rn.f32 	%f4059, %f869, %f3321, %f4058;
	fma.rn.f32 	%f4060, %f873, %f3323, %f4059;
	fma.rn.f32 	%f4061, %f876, %f3325, %f4060;
	fma.rn.f32 	%f4062, %f880, %f3327, %f4061;
	fma.rn.f32 	%f4063, %f883, %f3329, %f4062;
	fma.rn.f32 	%f4064, %f887, %f3331, %f4063;
	fma.rn.f32 	%f4065, %f890, %f3333, %f4064;
	fma.rn.f32 	%f4066, %f894, %f3335, %f4065;
	fma.rn.f32 	%f4067, %f897, %f3337, %f4066;
	fma.rn.f32 	%f4068, %f901, %f3339, %f4067;
	fma.rn.f32 	%f4069, %f904, %f3341, %f4068;
	fma.rn.f32 	%f4070, %f908, %f3343, %f4069;
	fma.rn.f32 	%f4071, %f911, %f3345, %f4070;
	fma.rn.f32 	%f4072, %f915, %f3347, %f4071;
	fma.rn.f32 	%f4073, %f918, %f3349, %f4072;
	fma.rn.f32 	%f4074, %f922, %f3351, %f4073;
	fma.rn.f32 	%f4075, %f925, %f3353, %f4074;
	fma.rn.f32 	%f4076, %f929, %f3355, %f4075;
	fma.rn.f32 	%f4077, %f932, %f3357, %f4076;
	fma.rn.f32 	%f4078, %f936, %f3359, %f4077;
	fma.rn.f32 	%f4079, %f939, %f3361, %f4078;
	fma.rn.f32 	%f4080, %f943, %f3363, %f4079;
	fma.rn.f32 	%f4081, %f946, %f3365, %f4080;
	fma.rn.f32 	%f4082, %f950, %f3367, %f4081;
	fma.rn.f32 	%f4083, %f953, %f3369, %f4082;
	fma.rn.f32 	%f4084, %f957, %f3371, %f4083;
	fma.rn.f32 	%f4085, %f960, %f3373, %f4084;
	fma.rn.f32 	%f4086, %f964, %f3375, %f4085;
	fma.rn.f32 	%f4087, %f967, %f3377, %f4086;
	fma.rn.f32 	%f4088, %f971, %f3379, %f4087;
	fma.rn.f32 	%f4089, %f974, %f3381, %f4088;
	fma.rn.f32 	%f4090, %f978, %f3383, %f4089;
	fma.rn.f32 	%f4091, %f981, %f3385, %f4090;
	fma.rn.f32 	%f4092, %f985, %f3387, %f4091;
	fma.rn.f32 	%f4093, %f988, %f3389, %f4092;
	fma.rn.f32 	%f4094, %f992, %f3391, %f4093;
	fma.rn.f32 	%f4095, %f995, %f3393, %f4094;
	fma.rn.f32 	%f4096, %f999, %f3395, %f4095;
	fma.rn.f32 	%f4097, %f1002, %f3397, %f4096;
	fma.rn.f32 	%f4098, %f1006, %f3399, %f4097;
	fma.rn.f32 	%f4099, %f1009, %f3401, %f4098;
	fma.rn.f32 	%f4100, %f1013, %f3403, %f4099;
	fma.rn.f32 	%f4101, %f1016, %f3405, %f4100;
	fma.rn.f32 	%f4102, %f1020, %f3407, %f4101;
	fma.rn.f32 	%f4103, %f1023, %f3409, %f4102;
	fma.rn.f32 	%f4104, %f1027, %f3411, %f4103;
	fma.rn.f32 	%f4105, %f1030, %f3413, %f4104;
	fma.rn.f32 	%f4106, %f1034, %f3415, %f4105;
	fma.rn.f32 	%f4107, %f1037, %f3417, %f4106;
	fma.rn.f32 	%f4108, %f1041, %f3419, %f4107;
	fma.rn.f32 	%f4109, %f1044, %f3421, %f4108;
	fma.rn.f32 	%f4110, %f1048, %f3423, %f4109;
	fma.rn.f32 	%f4111, %f1051, %f3425, %f4110;
	fma.rn.f32 	%f4112, %f1055, %f3427, %f4111;
	fma.rn.f32 	%f4113, %f1058, %f3429, %f4112;
	fma.rn.f32 	%f4114, %f1062, %f3431, %f4113;
	fma.rn.f32 	%f4115, %f1065, %f3433, %f4114;
	fma.rn.f32 	%f4116, %f1069, %f3435, %f4115;
	fma.rn.f32 	%f4117, %f1072, %f3437, %f4116;
	fma.rn.f32 	%f4118, %f1076, %f3439, %f4117;
	fma.rn.f32 	%f4119, %f1079, %f3441, %f4118;
	fma.rn.f32 	%f4120, %f1083, %f3443, %f4119;
	fma.rn.f32 	%f4121, %f2222, %f3445, %f4120;
	fma.rn.f32 	%f4122, %f2224, %f3447, %f4121;
	fma.rn.f32 	%f4123, %f2226, %f3449, %f4122;
	fma.rn.f32 	%f4124, %f2228, %f3451, %f4123;
	fma.rn.f32 	%f4125, %f2230, %f3453, %f4124;
	fma.rn.f32 	%f4126, %f2232, %f3455, %f4125;
	fma.rn.f32 	%f4127, %f2234, %f3457, %f4126;
	fma.rn.f32 	%f4128, %f2236, %f3459, %f4127;
	fma.rn.f32 	%f4129, %f2238, %f3461, %f4128;
	fma.rn.f32 	%f4130, %f2240, %f3463, %f4129;
	fma.rn.f32 	%f4131, %f2242, %f3465, %f4130;
	fma.rn.f32 	%f4132, %f2244, %f3467, %f4131;
	fma.rn.f32 	%f4133, %f2246, %f3469, %f4132;
	fma.rn.f32 	%f4134, %f2248, %f3471, %f4133;
	fma.rn.f32 	%f4135, %f2250, %f3473, %f4134;
	fma.rn.f32 	%f4136, %f2252, %f3475, %f4135;
	fma.rn.f32 	%f4137, %f2254, %f3477, %f4136;
	fma.rn.f32 	%f4138, %f2919, %f3479, %f4137;
	fma.rn.f32 	%f4139, %f2922, %f3481, %f4138;
	fma.rn.f32 	%f4140, %f2925, %f3483, %f4139;
	fma.rn.f32 	%f4141, %f2928, %f3485, %f4140;
	fma.rn.f32 	%f4142, %f2931, %f3487, %f4141;
	fma.rn.f32 	%f4143, %f2934, %f3489, %f4142;
	fma.rn.f32 	%f4144, %f2937, %f3491, %f4143;
	fma.rn.f32 	%f4145, %f2940, %f3493, %f4144;
	fma.rn.f32 	%f4146, %f2943, %f3495, %f4145;
	fma.rn.f32 	%f4147, %f2946, %f3497, %f4146;
	fma.rn.f32 	%f4148, %f2949, %f3499, %f4147;
	fma.rn.f32 	%f4149, %f2952, %f3501, %f4148;
	fma.rn.f32 	%f4150, %f2955, %f3503, %f4149;
	fma.rn.f32 	%f4151, %f2958, %f3505, %f4150;
	fma.rn.f32 	%f4152, %f2961, %f3507, %f4151;
	fma.rn.f32 	%f4153, %f2964, %f3509, %f4152;
	fma.rn.f32 	%f4154, %f2967, %f3511, %f4153;
	fma.rn.f32 	%f4155, %f3850, %f3513, %f4154;
	fma.rn.f32 	%f4156, %f3852, %f3515, %f4155;
	fma.rn.f32 	%f4157, %f3854, %f3517, %f4156;
	fma.rn.f32 	%f4158, %f3856, %f3519, %f4157;
	fma.rn.f32 	%f4159, %f3858, %f3521, %f4158;
	fma.rn.f32 	%f4160, %f3860, %f3523, %f4159;
	fma.rn.f32 	%f4161, %f3862, %f3525, %f4160;
	fma.rn.f32 	%f4162, %f3864, %f3527, %f4161;
	fma.rn.f32 	%f4163, %f3866, %f3529, %f4162;
	fma.rn.f32 	%f4164, %f3868, %f3531, %f4163;
	fma.rn.f32 	%f4165, %f3870, %f3533, %f4164;
	fma.rn.f32 	%f4166, %f3872, %f3535, %f4165;
	fma.rn.f32 	%f4167, %f3874, %f3537, %f4166;
	fma.rn.f32 	%f4168, %f3876, %f3539, %f4167;
	fma.rn.f32 	%f4169, %f3878, %f3541, %f4168;
	fma.rn.f32 	%f4170, %f3880, %f3543, %f4169;
	fma.rn.f32 	%f6625, %f3882, %f3545, %f4170;
	fma.rn.f32 	%f4171, %f313, %f1807, %f6624;
	fma.rn.f32 	%f4172, %f316, %f3547, %f4171;
	fma.rn.f32 	%f4173, %f320, %f83, %f4172;
	fma.rn.f32 	%f4174, %f323, %f1813, %f4173;
	fma.rn.f32 	%f4175, %f327, %f1815, %f4174;
	fma.rn.f32 	%f4176, %f330, %f3552, %f4175;
	fma.rn.f32 	%f4177, %f334, %f1819, %f4176;
	fma.rn.f32 	%f4178, %f337, %f3555, %f4177;
	fma.rn.f32 	%f4179, %f341, %f1823, %f4178;
	fma.rn.f32 	%f4180, %f344, %f1825, %f4179;
	fma.rn.f32 	%f4181, %f348, %f111, %f4180;
	fma.rn.f32 	%f4182, %f351, %f3560, %f4181;
	fma.rn.f32 	%f4183, %f355, %f1831, %f4182;
	fma.rn.f32 	%f4184, %f358, %f1833, %f4183;
	fma.rn.f32 	%f4185, %f362, %f125, %f4184;
	fma.rn.f32 	%f4186, %f365, %f1837, %f4185;
	fma.rn.f32 	%f4187, %f369, %f132, %f4186;
	fma.rn.f32 	%f4188, %f372, %f1841, %f4187;
	fma.rn.f32 	%f4189, %f376, %f1843, %f4188;
	fma.rn.f32 	%f4190, %f379, %f3569, %f4189;
	fma.rn.f32 	%f4191, %f383, %f146, %f4190;
	fma.rn.f32 	%f4192, %f386, %f1849, %f4191;
	fma.rn.f32 	%f4193, %f390, %f1851, %f4192;
	fma.rn.f32 	%f4194, %f393, %f3574, %f4193;
	fma.rn.f32 	%f4195, %f397, %f1855, %f4194;
	fma.rn.f32 	%f4196, %f400, %f3577, %f4195;
	fma.rn.f32 	%f4197, %f404, %f1859, %f4196;
	fma.rn.f32 	%f4198, %f407, %f1861, %f4197;
	fma.rn.f32 	%f4199, %f411, %f174, %f4198;
	fma.rn.f32 	%f4200, %f414, %f3582, %f4199;
	fma.rn.f32 	%f4201, %f418, %f1867, %f4200;
	fma.rn.f32 	%f4202, %f421, %f1869, %f4201;
	fma.rn.f32 	%f4203, %f425, %f188, %f4202;
	fma.rn.f32 	%f4204, %f428, %f1873, %f4203;
	fma.rn.f32 	%f4205, %f432, %f195, %f4204;
	fma.rn.f32 	%f4206, %f435, %f1877, %f4205;
	fma.rn.f32 	%f4207, %f439, %f1879, %f4206;
	fma.rn.f32 	%f4208, %f442, %f3591, %f4207;
	fma.rn.f32 	%f4209, %f446, %f209, %f4208;
	fma.rn.f32 	%f4210, %f449, %f1885, %f4209;
	fma.rn.f32 	%f4211, %f453, %f1887, %f4210;
	fma.rn.f32 	%f4212, %f456, %f3596, %f4211;
	fma.rn.f32 	%f4213, %f460, %f1891, %f4212;
	fma.rn.f32 	%f4214, %f463, %f3599, %f4213;
	fma.rn.f32 	%f4215, %f467, %f1895, %f4214;
	fma.rn.f32 	%f4216, %f470, %f1897, %f4215;
	fma.rn.f32 	%f4217, %f474, %f237, %f4216;
	fma.rn.f32 	%f4218, %f477, %f3604, %f4217;
	fma.rn.f32 	%f4219, %f481, %f1903, %f4218;
	fma.rn.f32 	%f4220, %f484, %f1905, %f4219;
	fma.rn.f32 	%f4221, %f488, %f251, %f4220;
	fma.rn.f32 	%f4222, %f491, %f1909, %f4221;
	fma.rn.f32 	%f4223, %f495, %f258, %f4222;
	fma.rn.f32 	%f4224, %f498, %f1913, %f4223;
	fma.rn.f32 	%f4225, %f502, %f1915, %f4224;
	fma.rn.f32 	%f4226, %f505, %f3613, %f4225;
	fma.rn.f32 	%f4227, %f509, %f272, %f4226;
	fma.rn.f32 	%f4228, %f512, %f1921, %f4227;
	fma.rn.f32 	%f4229, %f516, %f1923, %f4228;
	fma.rn.f32 	%f4230, %f519, %f3618, %f4229;
	fma.rn.f32 	%f4231, %f523, %f1927, %f4230;
	fma.rn.f32 	%f4232, %f526, %f3621, %f4231;
	fma.rn.f32 	%f4233, %f530, %f1931, %f4232;
	fma.rn.f32 	%f4234, %f533, %f1933, %f4233;
	fma.rn.f32 	%f4235, %f537, %f300, %f4234;
	fma.rn.f32 	%f4236, %f540, %f3626, %f4235;
	fma.rn.f32 	%f4237, %f544, %f1939, %f4236;
	fma.rn.f32 	%f4238, %f547, %f1941, %f4237;
	fma.rn.f32 	%f4239, %f551, %f314, %f4238;
	fma.rn.f32 	%f4240, %f554, %f1945, %f4239;
	fma.rn.f32 	%f4241, %f558, %f321, %f4240;
	fma.rn.f32 	%f4242, %f561, %f1949, %f4241;
	fma.rn.f32 	%f4243, %f565, %f1951, %f4242;
	fma.rn.f32 	%f4244, %f568, %f3635, %f4243;
	fma.rn.f32 	%f4245, %f572, %f335, %f4244;
	fma.rn.f32 	%f4246, %f575, %f1957, %f4245;
	fma.rn.f32 	%f4247, %f579, %f1959, %f4246;
	fma.rn.f32 	%f4248, %f582, %f3640, %f4247;
	fma.rn.f32 	%f4249, %f586, %f1963, %f4248;
	fma.rn.f32 	%f4250, %f589, %f3643, %f4249;
	fma.rn.f32 	%f4251, %f593, %f1967, %f4250;
	fma.rn.f32 	%f4252, %f596, %f1969, %f4251;
	fma.rn.f32 	%f4253, %f600, %f363, %f4252;
	fma.rn.f32 	%f4254, %f603, %f3648, %f4253;
	fma.rn.f32 	%f4255, %f607, %f1975, %f4254;
	fma.rn.f32 	%f4256, %f610, %f1977, %f4255;
	fma.rn.f32 	%f4257, %f614, %f377, %f4256;
	fma.rn.f32 	%f4258, %f617, %f1981, %f4257;
	fma.rn.f32 	%f4259, %f621, %f384, %f4258;
	fma.rn.f32 	%f4260, %f624, %f1985, %f4259;
	fma.rn.f32 	%f4261, %f628, %f1987, %f4260;
	fma.rn.f32 	%f4262, %f631, %f3657, %f4261;
	fma.rn.f32 	%f4263, %f635, %f398, %f4262;
	fma.rn.f32 	%f4264, %f638, %f1993, %f4263;
	fma.rn.f32 	%f4265, %f642, %f1995, %f4264;
	fma.rn.f32 	%f4266, %f645, %f3662, %f4265;
	fma.rn.f32 	%f4267, %f649, %f1999, %f4266;
	fma.rn.f32 	%f4268, %f652, %f3665, %f4267;
	fma.rn.f32 	%f4269, %f656, %f2003, %f4268;
	fma.rn.f32 	%f4270, %f659, %f2005, %f4269;
	fma.rn.f32 	%f4271, %f663, %f426, %f4270;
	fma.rn.f32 	%f4272, %f666, %f3670, %f4271;
	fma.rn.f32 	%f4273, %f670, %f2011, %f4272;
	fma.rn.f32 	%f4274, %f673, %f2013, %f4273;
	fma.rn.f32 	%f4275, %f677, %f440, %f4274;
	fma.rn.f32 	%f4276, %f680, %f2017, %f4275;
	fma.rn.f32 	%f4277, %f684, %f447, %f4276;
	fma.rn.f32 	%f4278, %f687, %f2021, %f4277;
	fma.rn.f32 	%f4279, %f691, %f2023, %f4278;
	fma.rn.f32 	%f4280, %f694, %f3679, %f4279;
	fma.rn.f32 	%f4281, %f698, %f461, %f4280;
	fma.rn.f32 	%f4282, %f701, %f2029, %f4281;
	fma.rn.f32 	%f4283, %f705, %f2031, %f4282;
	fma.rn.f32 	%f4284, %f708, %f3684, %f4283;
	fma.rn.f32 	%f4285, %f712, %f2035, %f4284;
	fma.rn.f32 	%f4286, %f715, %f3687, %f4285;
	fma.rn.f32 	%f4287, %f719, %f2039, %f4286;
	fma.rn.f32 	%f4288, %f722, %f2041, %f4287;
	fma.rn.f32 	%f4289, %f726, %f489, %f4288;
	fma.rn.f32 	%f4290, %f729, %f3692, %f4289;
	fma.rn.f32 	%f4291, %f733, %f2047, %f4290;
	fma.rn.f32 	%f4292, %f736, %f2049, %f4291;
	fma.rn.f32 	%f4293, %f740, %f503, %f4292;
	fma.rn.f32 	%f4294, %f743, %f2053, %f4293;
	fma.rn.f32 	%f4295, %f747, %f510, %f4294;
	fma.rn.f32 	%f4296, %f750, %f2057, %f4295;
	fma.rn.f32 	%f4297, %f754, %f2059, %f4296;
	fma.rn.f32 	%f4298, %f757, %f3701, %f4297;
	fma.rn.f32 	%f4299, %f761, %f524, %f4298;
	fma.rn.f32 	%f4300, %f764, %f2065, %f4299;
	fma.rn.f32 	%f4301, %f768, %f2067, %f4300;
	fma.rn.f32 	%f4302, %f771, %f3706, %f4301;
	fma.rn.f32 	%f4303, %f775, %f2071, %f4302;
	fma.rn.f32 	%f4304, %f778, %f3709, %f4303;
	fma.rn.f32 	%f4305, %f782, %f2075, %f4304;
	fma.rn.f32 	%f4306, %f785, %f2077, %f4305;
	fma.rn.f32 	%f4307, %f789, %f552, %f4306;
	fma.rn.f32 	%f4308, %f792, %f3714, %f4307;
	fma.rn.f32 	%f4309, %f796, %f2083, %f4308;
	fma.rn.f32 	%f4310, %f799, %f2085, %f4309;
	fma.rn.f32 	%f4311, %f803, %f566, %f4310;
	fma.rn.f32 	%f4312, %f806, %f2089, %f4311;
	fma.rn.f32 	%f4313, %f810, %f573, %f4312;
	fma.rn.f32 	%f4314, %f813, %f2686, %f4313;
	fma.rn.f32 	%f4315, %f817, %f2688, %f4314;
	ld.shared.f32 	%f4316, [%r74+6724];
	fma.rn.f32 	%f4317, %f820, %f4316, %f4315;
	fma.rn.f32 	%f4318, %f824, %f587, %f4317;
	ld.shared.f32 	%f4319, [%r74+6732];
	fma.rn.f32 	%f4320, %f827, %f4319, %f4318;
	fma.rn.f32 	%f4321, %f831, %f2695, %f4320;
	fma.rn.f32 	%f4322, %f834, %f2697, %f4321;
	fma.rn.f32 	%f4323, %f838, %f601, %f4322;
	ld.shared.f32 	%f4324, [%r74+6748];
	fma.rn.f32 	%f4325, %f841, %f4324, %f4323;
	fma.rn.f32 	%f4326, %f845, %f2702, %f4325;
	ld.shared.f32 	%f4327, [%r74+6756];
	fma.rn.f32 	%f4328, %f848, %f4327, %f4326;
	fma.rn.f32 	%f4329, %f852, %f615, %f4328;
	fma.rn.f32 	%f4330, %f855, %f2707, %f4329;
	fma.rn.f32 	%f4331, %f859, %f2709, %f4330;
	ld.shared.f32 	%f4332, [%r74+6772];
	fma.rn.f32 	%f4333, %f862, %f4332, %f4331;
	fma.rn.f32 	%f4334, %f866, %f629, %f4333;
	ld.shared.f32 	%f4335, [%r74+6780];
	fma.rn.f32 	%f4336, %f869, %f4335, %f4334;
	fma.rn.f32 	%f4337, %f873, %f2716, %f4336;
	fma.rn.f32 	%f4338, %f876, %f2718, %f4337;
	fma.rn.f32 	%f4339, %f880, %f643, %f4338;
	ld.shared.f32 	%f4340, [%r74+6796];
	fma.rn.f32 	%f4341, %f883, %f4340, %f4339;
	fma.rn.f32 	%f4342, %f887, %f2723, %f4341;
	ld.shared.f32 	%f4343, [%r74+6804];
	fma.rn.f32 	%f4344, %f890, %f4343, %f4342;
	fma.rn.f32 	%f4345, %f894, %f657, %f4344;
	fma.rn.f32 	%f4346, %f897, %f2728, %f4345;
	fma.rn.f32 	%f4347, %f901, %f2730, %f4346;
	ld.shared.f32 	%f4348, [%r74+6820];
	fma.rn.f32 	%f4349, %f904, %f4348, %f4347;
	fma.rn.f32 	%f4350, %f908, %f671, %f4349;
	ld.shared.f32 	%f4351, [%r74+6828];
	fma.rn.f32 	%f4352, %f911, %f4351, %f4350;
	fma.rn.f32 	%f4353, %f915, %f2737, %f4352;
	fma.rn.f32 	%f4354, %f918, %f2739, %f4353;
	fma.rn.f32 	%f4355, %f922, %f685, %f4354;
	ld.shared.f32 	%f4356, [%r74+6844];
	fma.rn.f32 	%f4357, %f925, %f4356, %f4355;
	fma.rn.f32 	%f4358, %f929, %f2744, %f4357;
	ld.shared.f32 	%f4359, [%r74+6852];
	fma.rn.f32 	%f4360, %f932, %f4359, %f4358;
	fma.rn.f32 	%f4361, %f936, %f699, %f4360;
	fma.rn.f32 	%f4362, %f939, %f2749, %f4361;
	fma.rn.f32 	%f4363, %f943, %f2751, %f4362;
	ld.shared.f32 	%f4364, [%r74+6868];
	fma.rn.f32 	%f4365, %f946, %f4364, %f4363;
	fma.rn.f32 	%f4366, %f950, %f713, %f4365;
	ld.shared.f32 	%f4367, [%r74+6876];
	fma.rn.f32 	%f4368, %f953, %f4367, %f4366;
	fma.rn.f32 	%f4369, %f957, %f2758, %f4368;
	fma.rn.f32 	%f4370, %f960, %f2760, %f4369;
	fma.rn.f32 	%f4371, %f964, %f727, %f4370;
	ld.shared.f32 	%f4372, [%r74+6892];
	fma.rn.f32 	%f4373, %f967, %f4372, %f4371;
	fma.rn.f32 	%f4374, %f971, %f2765, %f4373;
	ld.shared.f32 	%f4375, [%r74+6900];
	fma.rn.f32 	%f4376, %f974, %f4375, %f4374;
	fma.rn.f32 	%f4377, %f978, %f741, %f4376;
	fma.rn.f32 	%f4378, %f981, %f2770, %f4377;
	fma.rn.f32 	%f4379, %f985, %f2772, %f4378;
	ld.shared.f32 	%f4380, [%r74+6916];
	fma.rn.f32 	%f4381, %f988, %f4380, %f4379;
	fma.rn.f32 	%f4382, %f992, %f755, %f4381;
	ld.shared.f32 	%f4383, [%r74+6924];
	fma.rn.f32 	%f4384, %f995, %f4383, %f4382;
	fma.rn.f32 	%f4385, %f999, %f2779, %f4384;
	fma.rn.f32 	%f4386, %f1002, %f2781, %f4385;
	fma.rn.f32 	%f4387, %f1006, %f769, %f4386;
	fma.rn.f32 	%f4388, %f1009, %f2784, %f4387;
	fma.rn.f32 	%f4389, %f1013, %f2786, %f4388;
	fma.rn.f32 	%f4390, %f1016, %f2788, %f4389;
	fma.rn.f32 	%f4391, %f1020, %f783, %f4390;
	ld.shared.f32 	%f4392, [%r74+6956];
	fma.rn.f32 	%f4393, %f1023, %f4392, %f4391;
	fma.rn.f32 	%f4394, %f1027, %f2793, %f4393;
	fma.rn.f32 	%f4395, %f1030, %f2795, %f4394;
	fma.rn.f32 	%f4396, %f1034, %f797, %f4395;
	ld.shared.f32 	%f4397, [%r74+6972];
	fma.rn.f32 	%f4398, %f1037, %f4397, %f4396;
	fma.rn.f32 	%f4399, %f1041, %f2800, %f4398;
	fma.rn.f32 	%f4400, %f1044, %f2802, %f4399;
	fma.rn.f32 	%f4401, %f1048, %f811, %f4400;
	fma.rn.f32 	%f4402, %f1051, %f2805, %f4401;
	fma.rn.f32 	%f4403, %f1055, %f2807, %f4402;
	fma.rn.f32 	%f4404, %f1058, %f2809, %f4403;
	fma.rn.f32 	%f4405, %f1062, %f825, %f4404;
	ld.shared.f32 	%f4406, [%r74+7004];
	fma.rn.f32 	%f4407, %f1065, %f4406, %f4405;
	fma.rn.f32 	%f4408, %f1069, %f2814, %f4407;
	fma.rn.f32 	%f4409, %f1072, %f2816, %f4408;
	fma.rn.f32 	%f4410, %f1076, %f839, %f4409;
	ld.shared.f32 	%f4411, [%r74+7020];
	fma.rn.f32 	%f4412, %f1079, %f4411, %f4410;
	fma.rn.f32 	%f4413, %f1083, %f2821, %f4412;
	fma.rn.f32 	%f4414, %f2222, %f2823, %f4413;
	fma.rn.f32 	%f4415, %f2224, %f853, %f4414;
	ld.shared.f32 	%f4416, [%r74+7036];
	fma.rn.f32 	%f4417, %f2226, %f4416, %f4415;
	fma.rn.f32 	%f4418, %f2228, %f2828, %f4417;
	ld.shared.f32 	%f4419, [%r74+7044];
	fma.rn.f32 	%f4420, %f2230, %f4419, %f4418;
	fma.rn.f32 	%f4421, %f2232, %f867, %f4420;
	fma.rn.f32 	%f4422, %f2234, %f2833, %f4421;
	fma.rn.f32 	%f4423, %f2236, %f2835, %f4422;
	fma.rn.f32 	%f4424, %f2238, %f2837, %f4423;
	fma.rn.f32 	%f4425, %f2240, %f2839, %f4424;
	fma.rn.f32 	%f4426, %f2242, %f2841, %f4425;
	fma.rn.f32 	%f4427, %f2244, %f2843, %f4426;
	fma.rn.f32 	%f4428, %f2246, %f2845, %f4427;
	fma.rn.f32 	%f4429, %f2248, %f2847, %f4428;
	fma.rn.f32 	%f4430, %f2250, %f2849, %f4429;
	fma.rn.f32 	%f4431, %f2252, %f2851, %f4430;
	fma.rn.f32 	%f4432, %f2254, %f2853, %f4431;
	fma.rn.f32 	%f4433, %f2919, %f2855, %f4432;
	fma.rn.f32 	%f4434, %f2922, %f2857, %f4433;
	fma.rn.f32 	%f4435, %f2925, %f2859, %f4434;
	fma.rn.f32 	%f4436, %f2928, %f2861, %f4435;
	fma.rn.f32 	%f4437, %f2931, %f2863, %f4436;
	fma.rn.f32 	%f4438, %f2934, %f2865, %f4437;
	fma.rn.f32 	%f4439, %f2937, %f2867, %f4438;
	fma.rn.f32 	%f4440, %f2940, %f2869, %f4439;
	fma.rn.f32 	%f4441, %f2943, %f2871, %f4440;
	fma.rn.f32 	%f4442, %f2946, %f2873, %f4441;
	fma.rn.f32 	%f4443, %f2949, %f2875, %f4442;
	fma.rn.f32 	%f4444, %f2952, %f2877, %f4443;
	fma.rn.f32 	%f4445, %f2955, %f2879, %f4444;
	fma.rn.f32 	%f4446, %f2958, %f2881, %f4445;
	fma.rn.f32 	%f4447, %f2961, %f2883, %f4446;
	fma.rn.f32 	%f4448, %f2964, %f2885, %f4447;
	fma.rn.f32 	%f4449, %f2967, %f2887, %f4448;
	ld.shared.f32 	%f4450, [%r74+7164];
	fma.rn.f32 	%f4451, %f3850, %f4450, %f4449;
	fma.rn.f32 	%f4452, %f3852, %f972, %f4451;
	ld.shared.f32 	%f4453, [%r74+7172];
	fma.rn.f32 	%f4454, %f3854, %f4453, %f4452;
	fma.rn.f32 	%f4455, %f3856, %f2894, %f4454;
	fma.rn.f32 	%f4456, %f3858, %f2896, %f4455;
	fma.rn.f32 	%f4457, %f3860, %f986, %f4456;
	ld.shared.f32 	%f4458, [%r74+7188];
	fma.rn.f32 	%f4459, %f3862, %f4458, %f4457;
	fma.rn.f32 	%f4460, %f3864, %f2901, %f4459;
	ld.shared.f32 	%f4461, [%r74+7196];
	fma.rn.f32 	%f4462, %f3866, %f4461, %f4460;
	fma.rn.f32 	%f4463, %f3868, %f1000, %f4462;
	fma.rn.f32 	%f4464, %f3870, %f2906, %f4463;
	fma.rn.f32 	%f4465, %f3872, %f2908, %f4464;
	ld.shared.f32 	%f4466, [%r74+7212];
	fma.rn.f32 	%f4467, %f3874, %f4466, %f4465;
	fma.rn.f32 	%f4468, %f3876, %f1014, %f4467;
	ld.shared.f32 	%f4469, [%r74+7220];
	fma.rn.f32 	%f4470, %f3878, %f4469, %f4468;
	fma.rn.f32 	%f4471, %f3880, %f2915, %f4470;
	fma.rn.f32 	%f4472, %f3882, %f2917, %f4471;
	ld.shared.f32 	%f4473, [%r73+3840];
	fma.rn.f32 	%f4474, %f4473, %f2920, %f4472;
	ld.shared.f32 	%f4475, [%r73+3844];
	fma.rn.f32 	%f4476, %f4475, %f2923, %f4474;
	ld.shared.f32 	%f4477, [%r73+3848];
	fma.rn.f32 	%f4478, %f4477, %f2926, %f4476;
	ld.shared.f32 	%f4479, [%r73+3852];
	fma.rn.f32 	%f4480, %f4479, %f2929, %f4478;
	ld.shared.f32 	%f4481, [%r73+3856];
	fma.rn.f32 	%f4482, %f4481, %f2932, %f4480;
	ld.shared.f32 	%f4483, [%r73+3860];
	fma.rn.f32 	%f4484, %f4483, %f2935, %f4482;
	ld.shared.f32 	%f4485, [%r73+3864];
	fma.rn.f32 	%f4486, %f4485, %f2938, %f4484;
	ld.shared.f32 	%f4487, [%r73+3868];
	fma.rn.f32 	%f4488, %f4487, %f2941, %f4486;
	ld.shared.f32 	%f4489, [%r73+3872];
	fma.rn.f32 	%f4490, %f4489, %f2944, %f4488;
	ld.shared.f32 	%f4491, [%r73+3876];
	fma.rn.f32 	%f4492, %f4491, %f2947, %f4490;
	ld.shared.f32 	%f4493, [%r73+3880];
	fma.rn.f32 	%f4494, %f4493, %f2950, %f4492;
	ld.shared.f32 	%f4495, [%r73+3884];
	fma.rn.f32 	%f4496, %f4495, %f2953, %f4494;
	ld.shared.f32 	%f4497, [%r73+3888];
	fma.rn.f32 	%f4498, %f4497, %f2956, %f4496;
	ld.shared.f32 	%f4499, [%r73+3892];
	fma.rn.f32 	%f4500, %f4499, %f2959, %f4498;
	ld.shared.f32 	%f4501, [%r73+3896];
	fma.rn.f32 	%f4502, %f4501, %f2962, %f4500;
	ld.shared.f32 	%f4503, [%r73+3900];
	fma.rn.f32 	%f4504, %f4503, %f2965, %f4502;
	ld.shared.f32 	%f4505, [%r73+3904];
	fma.rn.f32 	%f6624, %f4505, %f2968, %f4504;
	fma.rn.f32 	%f4506, %f313, %f2969, %f6623;
	fma.rn.f32 	%f4507, %f316, %f1088, %f4506;
	fma.rn.f32 	%f4508, %f320, %f2973, %f4507;
	fma.rn.f32 	%f4509, %f323, %f2975, %f4508;
	fma.rn.f32 	%f4510, %f327, %f2977, %f4509;
	fma.rn.f32 	%f4511, %f330, %f1098, %f4510;
	fma.rn.f32 	%f4512, %f334, %f2981, %f4511;
	fma.rn.f32 	%f4513, %f337, %f1103, %f4512;
	fma.rn.f32 	%f4514, %f341, %f2985, %f4513;
	fma.rn.f32 	%f4515, %f344, %f2987, %f4514;
	fma.rn.f32 	%f4516, %f348, %f2989, %f4515;
	fma.rn.f32 	%f4517, %f351, %f1113, %f4516;
	fma.rn.f32 	%f4518, %f355, %f2993, %f4517;
	fma.rn.f32 	%f4519, %f358, %f1118, %f4518;
	fma.rn.f32 	%f4520, %f362, %f2997, %f4519;
	fma.rn.f32 	%f4521, %f365, %f2999, %f4520;
	fma.rn.f32 	%f4522, %f369, %f3001, %f4521;
	fma.rn.f32 	%f4523, %f372, %f1128, %f4522;
	fma.rn.f32 	%f4524, %f376, %f3005, %f4523;
	fma.rn.f32 	%f4525, %f379, %f1133, %f4524;
	fma.rn.f32 	%f4526, %f383, %f3009, %f4525;
	fma.rn.f32 	%f4527, %f386, %f3011, %f4526;
	fma.rn.f32 	%f4528, %f390, %f3013, %f4527;
	fma.rn.f32 	%f4529, %f393, %f1143, %f4528;
	fma.rn.f32 	%f4530, %f397, %f3017, %f4529;
	fma.rn.f32 	%f4531, %f400, %f1148, %f4530;
	fma.rn.f32 	%f4532, %f404, %f3021, %f4531;
	fma.rn.f32 	%f4533, %f407, %f3023, %f4532;
	fma.rn.f32 	%f4534, %f411, %f3025, %f4533;
	fma.rn.f32 	%f4535, %f414, %f1158, %f4534;
	fma.rn.f32 	%f4536, %f418, %f3029, %f4535;
	fma.rn.f32 	%f4537, %f421, %f1163, %f4536;
	fma.rn.f32 	%f4538, %f425, %f3033, %f4537;
	fma.rn.f32 	%f4539, %f428, %f3035, %f4538;
	fma.rn.f32 	%f4540, %f432, %f3037, %f4539;
	fma.rn.f32 	%f4541, %f435, %f1173, %f4540;
	fma.rn.f32 	%f4542, %f439, %f3041, %f4541;
	fma.rn.f32 	%f4543, %f442, %f1178, %f4542;
	fma.rn.f32 	%f4544, %f446, %f3045, %f4543;
	fma.rn.f32 	%f4545, %f449, %f3047, %f4544;
	fma.rn.f32 	%f4546, %f453, %f3049, %f4545;
	fma.rn.f32 	%f4547, %f456, %f1188, %f4546;
	fma.rn.f32 	%f4548, %f460, %f3053, %f4547;
	fma.rn.f32 	%f4549, %f463, %f1193, %f4548;
	fma.rn.f32 	%f4550, %f467, %f3057, %f4549;
	fma.rn.f32 	%f4551, %f470, %f3059, %f4550;
	fma.rn.f32 	%f4552, %f474, %f3061, %f4551;
	fma.rn.f32 	%f4553, %f477, %f1203, %f4552;
	fma.rn.f32 	%f4554, %f481, %f3065, %f4553;
	fma.rn.f32 	%f4555, %f484, %f1208, %f4554;
	fma.rn.f32 	%f4556, %f488, %f3069, %f4555;
	fma.rn.f32 	%f4557, %f491, %f3071, %f4556;
	fma.rn.f32 	%f4558, %f495, %f3073, %f4557;
	fma.rn.f32 	%f4559, %f498, %f1218, %f4558;
	fma.rn.f32 	%f4560, %f502, %f3077, %f4559;
	fma.rn.f32 	%f4561, %f505, %f1223, %f4560;
	fma.rn.f32 	%f4562, %f509, %f3081, %f4561;
	fma.rn.f32 	%f4563, %f512, %f3083, %f4562;
	fma.rn.f32 	%f4564, %f516, %f3085, %f4563;
	fma.rn.f32 	%f4565, %f519, %f1233, %f4564;
	fma.rn.f32 	%f4566, %f523, %f3089, %f4565;
	fma.rn.f32 	%f4567, %f526, %f1238, %f4566;
	fma.rn.f32 	%f4568, %f530, %f3093, %f4567;
	fma.rn.f32 	%f4569, %f533, %f3095, %f4568;
	fma.rn.f32 	%f4570, %f537, %f3097, %f4569;
	fma.rn.f32 	%f4571, %f540, %f1248, %f4570;
	fma.rn.f32 	%f4572, %f544, %f3101, %f4571;
	fma.rn.f32 	%f4573, %f547, %f1253, %f4572;
	fma.rn.f32 	%f4574, %f551, %f3105, %f4573;
	fma.rn.f32 	%f4575, %f554, %f3107, %f4574;
	fma.rn.f32 	%f4576, %f558, %f3109, %f4575;
	fma.rn.f32 	%f4577, %f561, %f1263, %f4576;
	fma.rn.f32 	%f4578, %f565, %f3113, %f4577;
	fma.rn.f32 	%f4579, %f568, %f1268, %f4578;
	fma.rn.f32 	%f4580, %f572, %f3117, %f4579;
	fma.rn.f32 	%f4581, %f575, %f3119, %f4580;
	fma.rn.f32 	%f4582, %f579, %f3121, %f4581;
	fma.rn.f32 	%f4583, %f582, %f1278, %f4582;
	fma.rn.f32 	%f4584, %f586, %f3125, %f4583;
	fma.rn.f32 	%f4585, %f589, %f1283, %f4584;
	fma.rn.f32 	%f4586, %f593, %f3129, %f4585;
	fma.rn.f32 	%f4587, %f596, %f3131, %f4586;
	fma.rn.f32 	%f4588, %f600, %f3133, %f4587;
	fma.rn.f32 	%f4589, %f603, %f1293, %f4588;
	fma.rn.f32 	%f4590, %f607, %f3137, %f4589;
	fma.rn.f32 	%f4591, %f610, %f1298, %f4590;
	fma.rn.f32 	%f4592, %f614, %f3141, %f4591;
	fma.rn.f32 	%f4593, %f617, %f3143, %f4592;
	fma.rn.f32 	%f4594, %f621, %f3145, %f4593;
	fma.rn.f32 	%f4595, %f624, %f1308, %f4594;
	fma.rn.f32 	%f4596, %f628, %f3149, %f4595;
	fma.rn.f32 	%f4597, %f631, %f1313, %f4596;
	fma.rn.f32 	%f4598, %f635, %f3153, %f4597;
	fma.rn.f32 	%f4599, %f638, %f3155, %f4598;
	fma.rn.f32 	%f4600, %f642, %f3157, %f4599;
	fma.rn.f32 	%f4601, %f645, %f1323, %f4600;
	fma.rn.f32 	%f4602, %f649, %f3161, %f4601;
	fma.rn.f32 	%f4603, %f652, %f1328, %f4602;
	fma.rn.f32 	%f4604, %f656, %f3165, %f4603;
	fma.rn.f32 	%f4605, %f659, %f3167, %f4604;
	fma.rn.f32 	%f4606, %f663, %f3169, %f4605;
	fma.rn.f32 	%f4607, %f666, %f1338, %f4606;
	fma.rn.f32 	%f4608, %f670, %f3173, %f4607;
	fma.rn.f32 	%f4609, %f673, %f1343, %f4608;
	fma.rn.f32 	%f4610, %f677, %f3177, %f4609;
	fma.rn.f32 	%f4611, %f680, %f3179, %f4610;
	fma.rn.f32 	%f4612, %f684, %f3181, %f4611;
	fma.rn.f32 	%f4613, %f687, %f1353, %f4612;
	fma.rn.f32 	%f4614, %f691, %f3185, %f4613;
	fma.rn.f32 	%f4615, %f694, %f1358, %f4614;
	fma.rn.f32 	%f4616, %f698, %f3189, %f4615;
	fma.rn.f32 	%f4617, %f701, %f3191, %f4616;
	fma.rn.f32 	%f4618, %f705, %f3193, %f4617;
	fma.rn.f32 	%f4619, %f708, %f1368, %f4618;
	fma.rn.f32 	%f4620, %f712, %f3197, %f4619;
	fma.rn.f32 	%f4621, %f715, %f1373, %f4620;
	fma.rn.f32 	%f4622, %f719, %f3201, %f4621;
	fma.rn.f32 	%f4623, %f722, %f3203, %f4622;
	fma.rn.f32 	%f4624, %f726, %f3205, %f4623;
	fma.rn.f32 	%f4625, %f729, %f1383, %f4624;
	fma.rn.f32 	%f4626, %f733, %f3209, %f4625;
	fma.rn.f32 	%f4627, %f736, %f1388, %f4626;
	fma.rn.f32 	%f4628, %f740, %f3213, %f4627;
	fma.rn.f32 	%f4629, %f743, %f3215, %f4628;
	fma.rn.f32 	%f4630, %f747, %f3217, %f4629;
	fma.rn.f32 	%f4631, %f750, %f1398, %f4630;
	fma.rn.f32 	%f4632, %f754, %f3221, %f4631;
	fma.rn.f32 	%f4633, %f757, %f1403, %f4632;
	fma.rn.f32 	%f4634, %f761, %f3225, %f4633;
	fma.rn.f32 	%f4635, %f764, %f3227, %f4634;
	fma.rn.f32 	%f4636, %f768, %f3229, %f4635;
	fma.rn.f32 	%f4637, %f771, %f1413, %f4636;
	fma.rn.f32 	%f4638, %f775, %f3233, %f4637;
	fma.rn.f32 	%f4639, %f778, %f1418, %f4638;
	fma.rn.f32 	%f4640, %f782, %f3237, %f4639;
	fma.rn.f32 	%f4641, %f785, %f3239, %f4640;
	fma.rn.f32 	%f4642, %f789, %f3241, %f4641;
	fma.rn.f32 	%f4643, %f792, %f1428, %f4642;
	fma.rn.f32 	%f4644, %f796, %f3245, %f4643;
	fma.rn.f32 	%f4645, %f799, %f1433, %f4644;
	fma.rn.f32 	%f4646, %f803, %f3249, %f4645;
	fma.rn.f32 	%f4647, %f806, %f3251, %f4646;
	fma.rn.f32 	%f4648, %f810, %f3253, %f4647;
	fma.rn.f32 	%f4649, %f813, %f1443, %f4648;
	fma.rn.f32 	%f4650, %f817, %f3257, %f4649;
	fma.rn.f32 	%f4651, %f820, %f1448, %f4650;
	fma.rn.f32 	%f4652, %f824, %f3261, %f4651;
	fma.rn.f32 	%f4653, %f827, %f3263, %f4652;
	fma.rn.f32 	%f4654, %f831, %f3265, %f4653;
	fma.rn.f32 	%f4655, %f834, %f1458, %f4654;
	fma.rn.f32 	%f4656, %f838, %f3269, %f4655;
	fma.rn.f32 	%f4657, %f841, %f1463, %f4656;
	fma.rn.f32 	%f4658, %f845, %f3273, %f4657;
	fma.rn.f32 	%f4659, %f848, %f3275, %f4658;
	fma.rn.f32 	%f4660, %f852, %f3277, %f4659;
	fma.rn.f32 	%f4661, %f855, %f1473, %f4660;
	fma.rn.f32 	%f4662, %f859, %f3281, %f4661;
	fma.rn.f32 	%f4663, %f862, %f1478, %f4662;
	fma.rn.f32 	%f4664, %f866, %f3285, %f4663;
	fma.rn.f32 	%f4665, %f869, %f3287, %f4664;
	fma.rn.f32 	%f4666, %f873, %f3289, %f4665;
	fma.rn.f32 	%f4667, %f876, %f1488, %f4666;
	fma.rn.f32 	%f4668, %f880, %f3293, %f4667;
	fma.rn.f32 	%f4669, %f883, %f1493, %f4668;
	fma.rn.f32 	%f4670, %f887, %f3297, %f4669;
	fma.rn.f32 	%f4671, %f890, %f3299, %f4670;
	fma.rn.f32 	%f4672, %f894, %f3301, %f4671;
	fma.rn.f32 	%f4673, %f897, %f1503, %f4672;
	fma.rn.f32 	%f4674, %f901, %f3305, %f4673;
	fma.rn.f32 	%f4675, %f904, %f1508, %f4674;
	fma.rn.f32 	%f4676, %f908, %f3309, %f4675;
	fma.rn.f32 	%f4677, %f911, %f3311, %f4676;
	fma.rn.f32 	%f4678, %f915, %f3313, %f4677;
	fma.rn.f32 	%f4679, %f918, %f1518, %f4678;
	fma.rn.f32 	%f4680, %f922, %f3317, %f4679;
	fma.rn.f32 	%f4681, %f925, %f1523, %f4680;
	fma.rn.f32 	%f4682, %f929, %f3321, %f4681;
	fma.rn.f32 	%f4683, %f932, %f3323, %f4682;
	fma.rn.f32 	%f4684, %f936, %f3325, %f4683;
	fma.rn.f32 	%f4685, %f939, %f1533, %f4684;
	fma.rn.f32 	%f4686, %f943, %f3329, %f4685;
	fma.rn.f32 	%f4687, %f946, %f1538, %f4686;
	fma.rn.f32 	%f4688, %f950, %f3333, %f4687;
	fma.rn.f32 	%f4689, %f953, %f3335, %f4688;
	fma.rn.f32 	%f4690, %f957, %f3337, %f4689;
	fma.rn.f32 	%f4691, %f960, %f1548, %f4690;
	fma.rn.f32 	%f4692, %f964, %f3341, %f4691;
	fma.rn.f32 	%f4693, %f967, %f1553, %f4692;
	fma.rn.f32 	%f4694, %f971, %f3345, %f4693;
	fma.rn.f32 	%f4695, %f974, %f3347, %f4694;
	fma.rn.f32 	%f4696, %f978, %f3349, %f4695;
	fma.rn.f32 	%f4697, %f981, %f1563, %f4696;
	fma.rn.f32 	%f4698, %f985, %f3353, %f4697;
	fma.rn.f32 	%f4699, %f988, %f1568, %f4698;
	fma.rn.f32 	%f4700, %f992, %f3357, %f4699;
	fma.rn.f32 	%f4701, %f995, %f3359, %f4700;
	fma.rn.f32 	%f4702, %f999, %f3361, %f4701;
	fma.rn.f32 	%f4703, %f1002, %f1578, %f4702;
	fma.rn.f32 	%f4704, %f1006, %f3365, %f4703;
	fma.rn.f32 	%f4705, %f1009, %f1583, %f4704;
	fma.rn.f32 	%f4706, %f1013, %f3369, %f4705;
	fma.rn.f32 	%f4707, %f1016, %f3371, %f4706;
	fma.rn.f32 	%f4708, %f1020, %f3373, %f4707;
	fma.rn.f32 	%f4709, %f1023, %f1593, %f4708;
	fma.rn.f32 	%f4710, %f1027, %f3377, %f4709;
	fma.rn.f32 	%f4711, %f1030, %f1598, %f4710;
	fma.rn.f32 	%f4712, %f1034, %f3381, %f4711;
	fma.rn.f32 	%f4713, %f1037, %f3383, %f4712;
	fma.rn.f32 	%f4714, %f1041, %f3385, %f4713;
	fma.rn.f32 	%f4715, %f1044, %f1608, %f4714;
	fma.rn.f32 	%f4716, %f1048, %f3389, %f4715;
	fma.rn.f32 	%f4717, %f1051, %f1613, %f4716;
	fma.rn.f32 	%f4718, %f1055, %f3393, %f4717;
	fma.rn.f32 	%f4719, %f1058, %f3395, %f4718;
	fma.rn.f32 	%f4720, %f1062, %f3397, %f4719;
	fma.rn.f32 	%f4721, %f1065, %f1623, %f4720;
	fma.rn.f32 	%f4722, %f1069, %f3401, %f4721;
	fma.rn.f32 	%f4723, %f1072, %f1628, %f4722;
	fma.rn.f32 	%f4724, %f1076, %f3405, %f4723;
	fma.rn.f32 	%f4725, %f1079, %f3407, %f4724;
	fma.rn.f32 	%f4726, %f1083, %f3409, %f4725;
	fma.rn.f32 	%f4727, %f2222, %f1638, %f4726;
	fma.rn.f32 	%f4728, %f2224, %f3413, %f4727;
	fma.rn.f32 	%f4729, %f2226, %f1643, %f4728;
	fma.rn.f32 	%f4730, %f2228, %f3417, %f4729;
	fma.rn.f32 	%f4731, %f2230, %f3419, %f4730;
	fma.rn.f32 	%f4732, %f2232, %f3421, %f4731;
	fma.rn.f32 	%f4733, %f2234, %f1653, %f4732;
	fma.rn.f32 	%f4734, %f2236, %f3425, %f4733;
	fma.rn.f32 	%f4735, %f2238, %f1658, %f4734;
	fma.rn.f32 	%f4736, %f2240, %f3429, %f4735;
	fma.rn.f32 	%f4737, %f2242, %f3431, %f4736;
	fma.rn.f32 	%f4738, %f2244, %f3433, %f4737;
	fma.rn.f32 	%f4739, %f2246, %f1668, %f4738;
	fma.rn.f32 	%f4740, %f2248, %f3437, %f4739;
	fma.rn.f32 	%f4741, %f2250, %f1673, %f4740;
	fma.rn.f32 	%f4742, %f2252, %f3441, %f4741;
	fma.rn.f32 	%f4743, %f2254, %f3443, %f4742;
	fma.rn.f32 	%f4744, %f2919, %f3445, %f4743;
	fma.rn.f32 	%f4745, %f2922, %f1683, %f4744;
	fma.rn.f32 	%f4746, %f2925, %f3449, %f4745;
	fma.rn.f32 	%f4747, %f2928, %f1688, %f4746;
	fma.rn.f32 	%f4748, %f2931, %f3453, %f4747;
	fma.rn.f32 	%f4749, %f2934, %f3455, %f4748;
	fma.rn.f32 	%f4750, %f2937, %f3457, %f4749;
	fma.rn.f32 	%f4751, %f2940, %f1698, %f4750;
	fma.rn.f32 	%f4752, %f2943, %f3461, %f4751;
	fma.rn.f32 	%f4753, %f2946, %f1703, %f4752;
	fma.rn.f32 	%f4754, %f2949, %f3465, %f4753;
	fma.rn.f32 	%f4755, %f2952, %f3467, %f4754;
	fma.rn.f32 	%f4756, %f2955, %f3469, %f4755;
	fma.rn.f32 	%f4757, %f2958, %f1713, %f4756;
	fma.rn.f32 	%f4758, %f2961, %f3473, %f4757;
	fma.rn.f32 	%f4759, %f2964, %f1718, %f4758;
	fma.rn.f32 	%f4760, %f2967, %f3477, %f4759;
	fma.rn.f32 	%f4761, %f3850, %f3479, %f4760;
	fma.rn.f32 	%f4762, %f3852, %f3481, %f4761;
	fma.rn.f32 	%f4763, %f3854, %f1728, %f4762;
	fma.rn.f32 	%f4764, %f3856, %f3485, %f4763;
	fma.rn.f32 	%f4765, %f3858, %f1733, %f4764;
	fma.rn.f32 	%f4766, %f3860, %f3489, %f4765;
	fma.rn.f32 	%f4767, %f3862, %f3491, %f4766;
	fma.rn.f32 	%f4768, %f3864, %f3493, %f4767;
	fma.rn.f32 	%f4769, %f3866, %f1743, %f4768;
	fma.rn.f32 	%f4770, %f3868, %f3497, %f4769;
	fma.rn.f32 	%f4771, %f3870, %f1748, %f4770;
	fma.rn.f32 	%f4772, %f3872, %f3501, %f4771;
	fma.rn.f32 	%f4773, %f3874, %f3503, %f4772;
	fma.rn.f32 	%f4774, %f3876, %f3505, %f4773;
	fma.rn.f32 	%f4775, %f3878, %f1758, %f4774;
	fma.rn.f32 	%f4776, %f3880, %f3509, %f4775;
	fma.rn.f32 	%f4777, %f3882, %f1763, %f4776;
	fma.rn.f32 	%f4778, %f4473, %f3513, %f4777;
	fma.rn.f32 	%f4779, %f4475, %f3515, %f4778;
	fma.rn.f32 	%f4780, %f4477, %f3517, %f4779;
	fma.rn.f32 	%f4781, %f4479, %f1773, %f4780;
	fma.rn.f32 	%f4782, %f4481, %f3521, %f4781;
	fma.rn.f32 	%f4783, %f4483, %f1778, %f4782;
	fma.rn.f32 	%f4784, %f4485, %f3525, %f4783;
	fma.rn.f32 	%f4785, %f4487, %f3527, %f4784;
	fma.rn.f32 	%f4786, %f4489, %f3529, %f4785;
	fma.rn.f32 	%f4787, %f4491, %f1788, %f4786;
	fma.rn.f32 	%f4788, %f4493, %f3533, %f4787;
	fma.rn.f32 	%f4789, %f4495, %f1793, %f4788;
	fma.rn.f32 	%f4790, %f4497, %f3537, %f4789;
	fma.rn.f32 	%f4791, %f4499, %f3539, %f4790;
	fma.rn.f32 	%f4792, %f4501, %f3541, %f4791;
	fma.rn.f32 	%f4793, %f4503, %f1803, %f4792;
	fma.rn.f32 	%f6623, %f4505, %f3545, %f4793;
	fma.rn.f32 	%f4794, %f372, %f76, %f6622;
	fma.rn.f32 	%f4795, %f376, %f3547, %f4794;
	fma.rn.f32 	%f4796, %f379, %f83, %f4795;
	ld.shared.f32 	%f4797, [%r74+6156];
	fma.rn.f32 	%f4798, %f383, %f4797, %f4796;
	fma.rn.f32 	%f4799, %f386, %f1815, %f4798;
	fma.rn.f32 	%f4800, %f390, %f3552, %f4799;
	fma.rn.f32 	%f4801, %f393, %f1819, %f4800;
	fma.rn.f32 	%f4802, %f397, %f3555, %f4801;
	fma.rn.f32 	%f4803, %f400, %f1823, %f4802;
	ld.shared.f32 	%f4804, [%r74+6180];
	fma.rn.f32 	%f4805, %f404, %f4804, %f4803;
	fma.rn.f32 	%f4806, %f407, %f111, %f4805;
	fma.rn.f32 	%f4807, %f411, %f3560, %f4806;
	fma.rn.f32 	%f4808, %f414, %f118, %f4807;
	fma.rn.f32 	%f4809, %f418, %f1833, %f4808;
	fma.rn.f32 	%f4810, %f421, %f125, %f4809;
	ld.shared.f32 	%f4811, [%r74+6204];
	fma.rn.f32 	%f4812, %f425, %f4811, %f4810;
	fma.rn.f32 	%f4813, %f428, %f132, %f4812;
	fma.rn.f32 	%f4814, %f432, %f1841, %f4813;
	fma.rn.f32 	%f4815, %f435, %f1843, %f4814;
	fma.rn.f32 	%f4816, %f439, %f3569, %f4815;
	fma.rn.f32 	%f4817, %f442, %f146, %f4816;
	ld.shared.f32 	%f4818, [%r74+6228];
	fma.rn.f32 	%f4819, %f446, %f4818, %f4817;
	fma.rn.f32 	%f4820, %f449, %f1851, %f4819;
	fma.rn.f32 	%f4821, %f453, %f3574, %f4820;
	fma.rn.f32 	%f4822, %f456, %f160, %f4821;
	fma.rn.f32 	%f4823, %f460, %f3577, %f4822;
	fma.rn.f32 	%f4824, %f463, %f1859, %f4823;
	ld.shared.f32 	%f4825, [%r74+6252];
	fma.rn.f32 	%f4826, %f467, %f4825, %f4824;
	fma.rn.f32 	%f4827, %f470, %f174, %f4826;
	fma.rn.f32 	%f4828, %f474, %f3582, %f4827;
	fma.rn.f32 	%f4829, %f477, %f1867, %f4828;
	fma.rn.f32 	%f4830, %f481, %f1869, %f4829;
	fma.rn.f32 	%f4831, %f484, %f188, %f4830;
	ld.shared.f32 	%f4832, [%r74+6276];
	fma.rn.f32 	%f4833, %f488, %f4832, %f4831;
	fma.rn.f32 	%f4834, %f491, %f195, %f4833;
	fma.rn.f32 	%f4835, %f495, %f1877, %f4834;
	fma.rn.f32 	%f4836, %f498, %f202, %f4835;
	fma.rn.f32 	%f4837, %f502, %f3591, %f4836;
	fma.rn.f32 	%f4838, %f505, %f209, %f4837;
	ld.shared.f32 	%f4839, [%r74+6300];
	fma.rn.f32 	%f4840, %f509, %f4839, %f4838;
	fma.rn.f32 	%f4841, %f512, %f1887, %f4840;
	fma.rn.f32 	%f4842, %f516, %f3596, %f4841;
	fma.rn.f32 	%f4843, %f519, %f1891, %f4842;
	fma.rn.f32 	%f4844, %f523, %f3599, %f4843;
	fma.rn.f32 	%f4845, %f526, %f1895, %f4844;
	ld.shared.f32 	%f4846, [%r74+6324];
	fma.rn.f32 	%f4847, %f530, %f4846, %f4845;
	fma.rn.f32 	%f4848, %f533, %f237, %f4847;
	fma.rn.f32 	%f4849, %f537, %f3604, %f4848;
	fma.rn.f32 	%f4850, %f540, %f244, %f4849;
	fma.rn.f32 	%f4851, %f544, %f1905, %f4850;
	fma.rn.f32 	%f4852, %f547, %f251, %f4851;
	ld.shared.f32 	%f4853, [%r74+6348];
	fma.rn.f32 	%f4854, %f551, %f4853, %f4852;
	fma.rn.f32 	%f4855, %f554, %f258, %f4854;
	fma.rn.f32 	%f4856, %f558, %f1913, %f4855;
	fma.rn.f32 	%f4857, %f561, %f1915, %f4856;
	fma.rn.f32 	%f4858, %f565, %f3613, %f4857;
	fma.rn.f32 	%f4859, %f568, %f272, %f4858;
	ld.shared.f32 	%f4860, [%r74+6372];
	fma.rn.f32 	%f4861, %f572, %f4860, %f4859;
	fma.rn.f32 	%f4862, %f575, %f1923, %f4861;
	fma.rn.f32 	%f4863, %f579, %f3618, %f4862;
	fma.rn.f32 	%f4864, %f582, %f286, %f4863;
	fma.rn.f32 	%f4865, %f586, %f3621, %f4864;
	fma.rn.f32 	%f4866, %f589, %f1931, %f4865;
	ld.shared.f32 	%f4867, [%r74+6396];
	fma.rn.f32 	%f4868, %f593, %f4867, %f4866;
	fma.rn.f32 	%f4869, %f596, %f300, %f4868;
	fma.rn.f32 	%f4870, %f600, %f3626, %f4869;
	fma.rn.f32 	%f4871, %f603, %f1939, %f4870;
	fma.rn.f32 	%f4872, %f607, %f1941, %f4871;
	fma.rn.f32 	%f4873, %f610, %f314, %f4872;
	ld.shared.f32 	%f4874, [%r74+6420];
	fma.rn.f32 	%f4875, %f614, %f4874, %f4873;
	fma.rn.f32 	%f4876, %f617, %f321, %f4875;
	fma.rn.f32 	%f4877, %f621, %f1949, %f4876;
	fma.rn.f32 	%f4878, %f624, %f328, %f4877;
	fma.rn.f32 	%f4879, %f628, %f3635, %f4878;
	fma.rn.f32 	%f4880, %f631, %f335, %f4879;
	ld.shared.f32 	%f4881, [%r74+6444];
	fma.rn.f32 	%f4882, %f635, %f4881, %f4880;
	fma.rn.f32 	%f4883, %f638, %f1959, %f4882;
	fma.rn.f32 	%f4884, %f642, %f3640, %f4883;
	fma.rn.f32 	%f4885, %f645, %f1963, %f4884;
	fma.rn.f32 	%f4886, %f649, %f3643, %f4885;
	fma.rn.f32 	%f4887, %f652, %f1967, %f4886;
	ld.shared.f32 	%f4888, [%r74+6468];
	fma.rn.f32 	%f4889, %f656, %f4888, %f4887;
	fma.rn.f32 	%f4890, %f659, %f363, %f4889;
	fma.rn.f32 	%f4891, %f663, %f3648, %f4890;
	fma.rn.f32 	%f4892, %f666, %f370, %f4891;
	fma.rn.f32 	%f4893, %f670, %f1977, %f4892;
	fma.rn.f32 	%f4894, %f673, %f377, %f4893;
	ld.shared.f32 	%f4895, [%r74+6492];
	fma.rn.f32 	%f4896, %f677, %f4895, %f4894;
	fma.rn.f32 	%f4897, %f680, %f384, %f4896;
	fma.rn.f32 	%f4898, %f684, %f1985, %f4897;
	fma.rn.f32 	%f4899, %f687, %f1987, %f4898;
	fma.rn.f32 	%f4900, %f691, %f3657, %f4899;
	fma.rn.f32 	%f4901, %f694, %f398, %f4900;
	ld.shared.f32 	%f4902, [%r74+6516];
	fma.rn.f32 	%f4903, %f698, %f4902, %f4901;
	fma.rn.f32 	%f4904, %f701, %f1995, %f4903;
	fma.rn.f32 	%f4905, %f705, %f3662, %f4904;
	fma.rn.f32 	%f4906, %f708, %f412, %f4905;
	fma.rn.f32 	%f4907, %f712, %f3665, %f4906;
	fma.rn.f32 	%f4908, %f715, %f2003, %f4907;
	ld.shared.f32 	%f4909, [%r74+6540];
	fma.rn.f32 	%f4910, %f719, %f4909, %f4908;
	fma.rn.f32 	%f4911, %f722, %f426, %f4910;
	fma.rn.f32 	%f4912, %f726, %f3670, %f4911;
	fma.rn.f32 	%f4913, %f729, %f2011, %f4912;
	fma.rn.f32 	%f4914, %f733, %f2013, %f4913;
	fma.rn.f32 	%f4915, %f736, %f440, %f4914;
	ld.shared.f32 	%f4916, [%r74+6564];
	fma.rn.f32 	%f4917, %f740, %f4916, %f4915;
	fma.rn.f32 	%f4918, %f743, %f447, %f4917;
	fma.rn.f32 	%f4919, %f747, %f2021, %f4918;
	fma.rn.f32 	%f4920, %f750, %f454, %f4919;
	fma.rn.f32 	%f4921, %f754, %f3679, %f4920;
	fma.rn.f32 	%f4922, %f757, %f461, %f4921;
	ld.shared.f32 	%f4923, [%r74+6588];
	fma.rn.f32 	%f4924, %f761, %f4923, %f4922;
	fma.rn.f32 	%f4925, %f764, %f2031, %f4924;
	fma.rn.f32 	%f4926, %f768, %f3684, %f4925;
	fma.rn.f32 	%f4927, %f771, %f2035, %f4926;
	fma.rn.f32 	%f4928, %f775, %f3687, %f4927;
	fma.rn.f32 	%f4929, %f778, %f2039, %f4928;
	ld.shared.f32 	%f4930, [%r74+6612];
	fma.rn.f32 	%f4931, %f782, %f4930, %f4929;
	fma.rn.f32 	%f4932, %f785, %f489, %f4931;
	fma.rn.f32 	%f4933, %f789, %f3692, %f4932;
	fma.rn.f32 	%f4934, %f792, %f496, %f4933;
	fma.rn.f32 	%f4935, %f796, %f2049, %f4934;
	fma.rn.f32 	%f4936, %f799, %f503, %f4935;
	ld.shared.f32 	%f4937, [%r74+6636];
	fma.rn.f32 	%f4938, %f803, %f4937, %f4936;
	fma.rn.f32 	%f4939, %f806, %f510, %f4938;
	fma.rn.f32 	%f4940, %f810, %f2057, %f4939;
	fma.rn.f32 	%f4941, %f813, %f2059, %f4940;
	fma.rn.f32 	%f4942, %f817, %f3701, %f4941;
	fma.rn.f32 	%f4943, %f820, %f524, %f4942;
	ld.shared.f32 	%f4944, [%r74+6660];
	fma.rn.f32 	%f4945, %f824, %f4944, %f4943;
	fma.rn.f32 	%f4946, %f827, %f2067, %f4945;
	fma.rn.f32 	%f4947, %f831, %f3706, %f4946;
	fma.rn.f32 	%f4948, %f834, %f538, %f4947;
	fma.rn.f32 	%f4949, %f838, %f3709, %f4948;
	fma.rn.f32 	%f4950, %f841, %f2075, %f4949;
	ld.shared.f32 	%f4951, [%r74+6684];
	fma.rn.f32 	%f4952, %f845, %f4951, %f4950;
	fma.rn.f32 	%f4953, %f848, %f552, %f4952;
	fma.rn.f32 	%f4954, %f852, %f3714, %f4953;
	fma.rn.f32 	%f4955, %f855, %f2083, %f4954;
	fma.rn.f32 	%f4956, %f859, %f2085, %f4955;
	fma.rn.f32 	%f4957, %f862, %f566, %f4956;
	ld.shared.f32 	%f4958, [%r74+6708];
	fma.rn.f32 	%f4959, %f866, %f4958, %f4957;
	fma.rn.f32 	%f4960, %f869, %f573, %f4959;
	fma.rn.f32 	%f4961, %f873, %f2686, %f4960;
	fma.rn.f32 	%f4962, %f876, %f2688, %f4961;
	fma.rn.f32 	%f4963, %f880, %f4316, %f4962;
	fma.rn.f32 	%f4964, %f883, %f587, %f4963;
	fma.rn.f32 	%f4965, %f887, %f4319, %f4964;
	fma.rn.f32 	%f4966, %f890, %f2695, %f4965;
	fma.rn.f32 	%f4967, %f894, %f2697, %f4966;
	fma.rn.f32 	%f4968, %f897, %f601, %f4967;
	fma.rn.f32 	%f4969, %f901, %f4324, %f4968;
	fma.rn.f32 	%f4970, %f904, %f2702, %f4969;
	fma.rn.f32 	%f4971, %f908, %f4327, %f4970;
	fma.rn.f32 	%f4972, %f911, %f615, %f4971;
	fma.rn.f32 	%f4973, %f915, %f2707, %f4972;
	fma.rn.f32 	%f4974, %f918, %f2709, %f4973;
	fma.rn.f32 	%f4975, %f922, %f4332, %f4974;
	fma.rn.f32 	%f4976, %f925, %f629, %f4975;
	fma.rn.f32 	%f4977, %f929, %f4335, %f4976;
	fma.rn.f32 	%f4978, %f932, %f2716, %f4977;
	fma.rn.f32 	%f4979, %f936, %f2718, %f4978;
	fma.rn.f32 	%f4980, %f939, %f643, %f4979;
	fma.rn.f32 	%f4981, %f943, %f4340, %f4980;
	fma.rn.f32 	%f4982, %f946, %f2723, %f4981;
	fma.rn.f32 	%f4983, %f950, %f4343, %f4982;
	fma.rn.f32 	%f4984, %f953, %f657, %f4983;
	fma.rn.f32 	%f4985, %f957, %f2728, %f4984;
	fma.rn.f32 	%f4986, %f960, %f2730, %f4985;
	fma.rn.f32 	%f4987, %f964, %f4348, %f4986;
	fma.rn.f32 	%f4988, %f967, %f671, %f4987;
	fma.rn.f32 	%f4989, %f971, %f4351, %f4988;
	fma.rn.f32 	%f4990, %f974, %f2737, %f4989;
	fma.rn.f32 	%f4991, %f978, %f2739, %f4990;
	fma.rn.f32 	%f4992, %f981, %f685, %f4991;
	fma.rn.f32 	%f4993, %f985, %f4356, %f4992;
	fma.rn.f32 	%f4994, %f988, %f2744, %f4993;
	fma.rn.f32 	%f4995, %f992, %f4359, %f4994;
	fma.rn.f32 	%f4996, %f995, %f699, %f4995;
	fma.rn.f32 	%f4997, %f999, %f2749, %f4996;
	fma.rn.f32 	%f4998, %f1002, %f2751, %f4997;
	fma.rn.f32 	%f4999, %f1006, %f4364, %f4998;
	fma.rn.f32 	%f5000, %f1009, %f713, %f4999;
	fma.rn.f32 	%f5001, %f1013, %f4367, %f5000;
	fma.rn.f32 	%f5002, %f1016, %f2758, %f5001;
	fma.rn.f32 	%f5003, %f1020, %f2760, %f5002;
	fma.rn.f32 	%f5004, %f1023, %f727, %f5003;
	fma.rn.f32 	%f5005, %f1027, %f4372, %f5004;
	fma.rn.f32 	%f5006, %f1030, %f2765, %f5005;
	fma.rn.f32 	%f5007, %f1034, %f4375, %f5006;
	fma.rn.f32 	%f5008, %f1037, %f741, %f5007;
	fma.rn.f32 	%f5009, %f1041, %f2770, %f5008;
	fma.rn.f32 	%f5010, %f1044, %f2772, %f5009;
	fma.rn.f32 	%f5011, %f1048, %f4380, %f5010;
	fma.rn.f32 	%f5012, %f1051, %f755, %f5011;
	fma.rn.f32 	%f5013, %f1055, %f4383, %f5012;
	fma.rn.f32 	%f5014, %f1058, %f2779, %f5013;
	fma.rn.f32 	%f5015, %f1062, %f2781, %f5014;
	fma.rn.f32 	%f5016, %f1065, %f769, %f5015;
	fma.rn.f32 	%f5017, %f1069, %f2784, %f5016;
	fma.rn.f32 	%f5018, %f1072, %f2786, %f5017;
	fma.rn.f32 	%f5019, %f1076, %f2788, %f5018;
	fma.rn.f32 	%f5020, %f1079, %f783, %f5019;
	fma.rn.f32 	%f5021, %f1083, %f4392, %f5020;
	fma.rn.f32 	%f5022, %f2222, %f2793, %f5021;
	fma.rn.f32 	%f5023, %f2224, %f2795, %f5022;
	fma.rn.f32 	%f5024, %f2226, %f797, %f5023;
	fma.rn.f32 	%f5025, %f2228, %f4397, %f5024;
	fma.rn.f32 	%f5026, %f2230, %f2800, %f5025;
	fma.rn.f32 	%f5027, %f2232, %f2802, %f5026;
	fma.rn.f32 	%f5028, %f2234, %f811, %f5027;
	fma.rn.f32 	%f5029, %f2236, %f2805, %f5028;
	fma.rn.f32 	%f5030, %f2238, %f2807, %f5029;
	fma.rn.f32 	%f5031, %f2240, %f2809, %f5030;
	fma.rn.f32 	%f5032, %f2242, %f825, %f5031;
	fma.rn.f32 	%f5033, %f2244, %f4406, %f5032;
	fma.rn.f32 	%f5034, %f2246, %f2814, %f5033;
	fma.rn.f32 	%f5035, %f2248, %f2816, %f5034;
	fma.rn.f32 	%f5036, %f2250, %f839, %f5035;
	fma.rn.f32 	%f5037, %f2252, %f4411, %f5036;
	fma.rn.f32 	%f5038, %f2254, %f2821, %f5037;
	fma.rn.f32 	%f5039, %f2919, %f2823, %f5038;
	fma.rn.f32 	%f5040, %f2922, %f853, %f5039;
	fma.rn.f32 	%f5041, %f2925, %f4416, %f5040;
	fma.rn.f32 	%f5042, %f2928, %f2828, %f5041;
	fma.rn.f32 	%f5043, %f2931, %f4419, %f5042;
	fma.rn.f32 	%f5044, %f2934, %f867, %f5043;
	fma.rn.f32 	%f5045, %f2937, %f2833, %f5044;
	fma.rn.f32 	%f5046, %f2940, %f2835, %f5045;
	fma.rn.f32 	%f5047, %f2943, %f2837, %f5046;
	fma.rn.f32 	%f5048, %f2946, %f2839, %f5047;
	fma.rn.f32 	%f5049, %f2949, %f2841, %f5048;
	fma.rn.f32 	%f5050, %f2952, %f2843, %f5049;
	fma.rn.f32 	%f5051, %f2955, %f2845, %f5050;
	fma.rn.f32 	%f5052, %f2958, %f2847, %f5051;
	fma.rn.f32 	%f5053, %f2961, %f2849, %f5052;
	fma.rn.f32 	%f5054, %f2964, %f2851, %f5053;
	fma.rn.f32 	%f5055, %f2967, %f2853, %f5054;
	fma.rn.f32 	%f5056, %f3850, %f2855, %f5055;
	fma.rn.f32 	%f5057, %f3852, %f2857, %f5056;
	fma.rn.f32 	%f5058, %f3854, %f2859, %f5057;
	fma.rn.f32 	%f5059, %f3856, %f2861, %f5058;
	fma.rn.f32 	%f5060, %f3858, %f2863, %f5059;
	fma.rn.f32 	%f5061, %f3860, %f2865, %f5060;
	fma.rn.f32 	%f5062, %f3862, %f2867, %f5061;
	fma.rn.f32 	%f5063, %f3864, %f2869, %f5062;
	fma.rn.f32 	%f5064, %f3866, %f2871, %f5063;
	fma.rn.f32 	%f5065, %f3868, %f2873, %f5064;
	fma.rn.f32 	%f5066, %f3870, %f2875, %f5065;
	fma.rn.f32 	%f5067, %f3872, %f2877, %f5066;
	fma.rn.f32 	%f5068, %f3874, %f2879, %f5067;
	fma.rn.f32 	%f5069, %f3876, %f2881, %f5068;
	fma.rn.f32 	%f5070, %f3878, %f2883, %f5069;
	fma.rn.f32 	%f5071, %f3880, %f2885, %f5070;
	fma.rn.f32 	%f5072, %f3882, %f2887, %f5071;
	fma.rn.f32 	%f5073, %f4473, %f4450, %f5072;
	fma.rn.f32 	%f5074, %f4475, %f972, %f5073;
	fma.rn.f32 	%f5075, %f4477, %f4453, %f5074;
	fma.rn.f32 	%f5076, %f4479, %f2894, %f5075;
	fma.rn.f32 	%f5077, %f4481, %f2896, %f5076;
	fma.rn.f32 	%f5078, %f4483, %f986, %f5077;
	fma.rn.f32 	%f5079, %f4485, %f4458, %f5078;
	fma.rn.f32 	%f5080, %f4487, %f2901, %f5079;
	fma.rn.f32 	%f5081, %f4489, %f4461, %f5080;
	fma.rn.f32 	%f5082, %f4491, %f1000, %f5081;
	fma.rn.f32 	%f5083, %f4493, %f2906, %f5082;
	fma.rn.f32 	%f5084, %f4495, %f2908, %f5083;
	fma.rn.f32 	%f5085, %f4497, %f4466, %f5084;
	fma.rn.f32 	%f5086, %f4499, %f1014, %f5085;
	fma.rn.f32 	%f5087, %f4501, %f4469, %f5086;
	fma.rn.f32 	%f5088, %f4503, %f2915, %f5087;
	fma.rn.f32 	%f5089, %f4505, %f2917, %f5088;
	ld.shared.f32 	%f5090, [%r73+4032];
	fma.rn.f32 	%f5091, %f5090, %f2920, %f5089;
	ld.shared.f32 	%f5092, [%r73+4036];
	fma.rn.f32 	%f5093, %f5092, %f2923, %f5091;
	ld.shared.f32 	%f5094, [%r73+4040];
	fma.rn.f32 	%f5095, %f5094, %f2926, %f5093;
	ld.shared.f32 	%f5096, [%r73+4044];
	fma.rn.f32 	%f5097, %f5096, %f2929, %f5095;
	ld.shared.f32 	%f5098, [%r73+4048];
	fma.rn.f32 	%f5099, %f5098, %f2932, %f5097;
	ld.shared.f32 	%f5100, [%r73+4052];
	fma.rn.f32 	%f5101, %f5100, %f2935, %f5099;
	ld.shared.f32 	%f5102, [%r73+4056];
	fma.rn.f32 	%f5103, %f5102, %f2938, %f5101;
	ld.shared.f32 	%f5104, [%r73+4060];
	fma.rn.f32 	%f5105, %f5104, %f2941, %f5103;
	ld.shared.f32 	%f5106, [%r73+4064];
	fma.rn.f32 	%f5107, %f5106, %f2944, %f5105;
	ld.shared.f32 	%f5108, [%r73+4068];
	fma.rn.f32 	%f5109, %f5108, %f2947, %f5107;
	ld.shared.f32 	%f5110, [%r73+4072];
	fma.rn.f32 	%f5111, %f5110, %f2950, %f5109;
	ld.shared.f32 	%f5112, [%r73+4076];
	fma.rn.f32 	%f5113, %f5112, %f2953, %f5111;
	ld.shared.f32 	%f5114, [%r73+4080];
	fma.rn.f32 	%f5115, %f5114, %f2956, %f5113;
	ld.shared.f32 	%f5116, [%r73+4084];
	fma.rn.f32 	%f5117, %f5116, %f2959, %f5115;
	ld.shared.f32 	%f5118, [%r73+4088];
	fma.rn.f32 	%f5119, %f5118, %f2962, %f5117;
	ld.shared.f32 	%f5120, [%r73+4092];
	fma.rn.f32 	%f5121, %f5120, %f2965, %f5119;
	ld.shared.f32 	%f5122, [%r73+4096];
	fma.rn.f32 	%f6622, %f5122, %f2968, %f5121;
	fma.rn.f32 	%f5123, %f372, %f2969, %f6621;
	fma.rn.f32 	%f5124, %f376, %f1088, %f5123;
	fma.rn.f32 	%f5125, %f379, %f2973, %f5124;
	fma.rn.f32 	%f5126, %f383, %f2975, %f5125;
	fma.rn.f32 	%f5127, %f386, %f2977, %f5126;
	fma.rn.f32 	%f5128, %f390, %f1098, %f5127;
	fma.rn.f32 	%f5129, %f393, %f2981, %f5128;
	fma.rn.f32 	%f5130, %f397, %f1103, %f5129;
	fma.rn.f32 	%f5131, %f400, %f2985, %f5130;
	fma.rn.f32 	%f5132, %f404, %f2987, %f5131;
	fma.rn.f32 	%f5133, %f407, %f2989, %f5132;
	fma.rn.f32 	%f5134, %f411, %f1113, %f5133;
	fma.rn.f32 	%f5135, %f414, %f2993, %f5134;
	fma.rn.f32 	%f5136, %f418, %f1118, %f5135;
	fma.rn.f32 	%f5137, %f421, %f2997, %f5136;
	fma.rn.f32 	%f5138, %f425, %f2999, %f5137;
	fma.rn.f32 	%f5139, %f428, %f3001, %f5138;
	fma.rn.f32 	%f5140, %f432, %f1128, %f5139;
	fma.rn.f32 	%f5141, %f435, %f3005, %f5140;
	fma.rn.f32 	%f5142, %f439, %f1133, %f5141;
	fma.rn.f32 	%f5143, %f442, %f3009, %f5142;
	fma.rn.f32 	%f5144, %f446, %f3011, %f5143;
	fma.rn.f32 	%f5145, %f449, %f3013, %f5144;
	fma.rn.f32 	%f5146, %f453, %f1143, %f5145;
	fma.rn.f32 	%f5147, %f456, %f3017, %f5146;
	fma.rn.f32 	%f5148, %f460, %f1148, %f5147;
	fma.rn.f32 	%f5149, %f463, %f3021, %f5148;
	fma.rn.f32 	%f5150, %f467, %f3023, %f5149;
	fma.rn.f32 	%f5151, %f470, %f3025, %f5150;
	fma.rn.f32 	%f5152, %f474, %f1158, %f5151;
	fma.rn.f32 	%f5153, %f477, %f3029, %f5152;
	fma.rn.f32 	%f5154, %f481, %f1163, %f5153;
	fma.rn.f32 	%f5155, %f484, %f3033, %f5154;
	fma.rn.f32 	%f5156, %f488, %f3035, %f5155;
	fma.rn.f32 	%f5157, %f491, %f3037, %f5156;
	fma.rn.f32 	%f5158, %f495, %f1173, %f5157;
	fma.rn.f32 	%f5159, %f498, %f3041, %f5158;
	fma.rn.f32 	%f5160, %f502, %f1178, %f5159;
	fma.rn.f32 	%f5161, %f505, %f3045, %f5160;
	fma.rn.f32 	%f5162, %f509, %f3047, %f5161;
	fma.rn.f32 	%f5163, %f512, %f3049, %f5162;
	fma.rn.f32 	%f5164, %f516, %f1188, %f5163;
	fma.rn.f32 	%f5165, %f519, %f3053, %f5164;
	fma.rn.f32 	%f5166, %f523, %f1193, %f5165;
	fma.rn.f32 	%f5167, %f526, %f3057, %f5166;
	fma.rn.f32 	%f5168, %f530, %f3059, %f5167;
	fma.rn.f32 	%f5169, %f533, %f3061, %f5168;
	fma.rn.f32 	%f5170, %f537, %f1203, %f5169;
	fma.rn.f32 	%f5171, %f540, %f3065, %f5170;
	fma.rn.f32 	%f5172, %f544, %f1208, %f5171;
	fma.rn.f32 	%f5173, %f547, %f3069, %f5172;
	fma.rn.f32 	%f5174, %f551, %f3071, %f5173;
	fma.rn.f32 	%f5175, %f554, %f3073, %f5174;
	fma.rn.f32 	%f5176, %f558, %f1218, %f5175;
	fma.rn.f32 	%f5177, %f561, %f3077, %f5176;
	fma.rn.f32 	%f5178, %f565, %f1223, %f5177;
	fma.rn.f32 	%f5179, %f568, %f3081, %f5178;
	fma.rn.f32 	%f5180, %f572, %f3083, %f5179;
	fma.rn.f32 	%f5181, %f575, %f3085, %f5180;
	fma.rn.f32 	%f5182, %f579, %f1233, %f5181;
	fma.rn.f32 	%f5183, %f582, %f3089, %f5182;
	fma.rn.f32 	%f5184, %f586, %f1238, %f5183;
	fma.rn.f32 	%f5185, %f589, %f3093, %f5184;
	fma.rn.f32 	%f5186, %f593, %f3095, %f5185;
	fma.rn.f32 	%f5187, %f596, %f3097, %f5186;
	fma.rn.f32 	%f5188, %f600, %f1248, %f5187;
	fma.rn.f32 	%f5189, %f603, %f3101, %f5188;
	fma.rn.f32 	%f5190, %f607, %f1253, %f5189;
	fma.rn.f32 	%f5191, %f610, %f3105, %f5190;
	fma.rn.f32 	%f5192, %f614, %f3107, %f5191;
	fma.rn.f32 	%f5193, %f617, %f3109, %f5192;
	fma.rn.f32 	%f5194, %f621, %f1263, %f5193;
	fma.rn.f32 	%f5195, %f624, %f3113, %f5194;
	fma.rn.f32 	%f5196, %f628, %f1268, %f5195;
	fma.rn.f32 	%f5197, %f631, %f3117, %f5196;
	fma.rn.f32 	%f5198, %f635, %f3119, %f5197;
	fma.rn.f32 	%f5199, %f638, %f3121, %f5198;
	fma.rn.f32 	%f5200, %f642, %f1278, %f5199;
	fma.rn.f32 	%f5201, %f645, %f3125, %f5200;
	fma.rn.f32 	%f5202, %f649, %f1283, %f5201;
	fma.rn.f32 	%f5203, %f652, %f3129, %f5202;
	fma.rn.f32 	%f5204, %f656, %f3131, %f5203;
	fma.rn.f32 	%f5205, %f659, %f3133, %f5204;
	fma.rn.f32 	%f5206, %f663, %f1293, %f5205;
	fma.rn.f32 	%f5207, %f666, %f3137, %f5206;
	fma.rn.f32 	%f5208, %f670, %f1298, %f5207;
	fma.rn.f32 	%f5209, %f673, %f3141, %f5208;
	fma.rn.f32 	%f5210, %f677, %f3143, %f5209;
	fma.rn.f32 	%f5211, %f680, %f3145, %f5210;
	fma.rn.f32 	%f5212, %f684, %f1308, %f5211;
	fma.rn.f32 	%f5213, %f687, %f3149, %f5212;
	fma.rn.f32 	%f5214, %f691, %f1313, %f5213;
	fma.rn.f32 	%f5215, %f694, %f3153, %f5214;
	fma.rn.f32 	%f5216, %f698, %f3155, %f5215;
	fma.rn.f32 	%f5217, %f701, %f3157, %f5216;
	fma.rn.f32 	%f5218, %f705, %f1323, %f5217;
	fma.rn.f32 	%f5219, %f708, %f3161, %f5218;
	fma.rn.f32 	%f5220, %f712, %f1328, %f5219;
	fma.rn.f32 	%f5221, %f715, %f3165, %f5220;
	fma.rn.f32 	%f5222, %f719, %f3167, %f5221;
	fma.rn.f32 	%f5223, %f722, %f3169, %f5222;
	fma.rn.f32 	%f5224, %f726, %f1338, %f5223;
	fma.rn.f32 	%f5225, %f729, %f3173, %f5224;
	fma.rn.f32 	%f5226, %f733, %f1343, %f5225;
	fma.rn.f32 	%f5227, %f736, %f3177, %f5226;
	fma.rn.f32 	%f5228, %f740, %f3179, %f5227;
	fma.rn.f32 	%f5229, %f743, %f3181, %f5228;
	fma.rn.f32 	%f5230, %f747, %f1353, %f5229;
	fma.rn.f32 	%f5231, %f750, %f3185, %f5230;
	fma.rn.f32 	%f5232, %f754, %f1358, %f5231;
	fma.rn.f32 	%f5233, %f757, %f3189, %f5232;
	fma.rn.f32 	%f5234, %f761, %f3191, %f5233;
	fma.rn.f32 	%f5235, %f764, %f3193, %f5234;
	fma.rn.f32 	%f5236, %f768, %f1368, %f5235;
	fma.rn.f32 	%f5237, %f771, %f3197, %f5236;
	fma.rn.f32 	%f5238, %f775, %f1373, %f5237;
	fma.rn.f32 	%f5239, %f778, %f3201, %f5238;
	fma.rn.f32 	%f5240, %f782, %f3203, %f5239;
	fma.rn.f32 	%f5241, %f785, %f3205, %f5240;
	fma.rn.f32 	%f5242, %f789, %f1383, %f5241;
	fma.rn.f32 	%f5243, %f792, %f3209, %f5242;
	fma.rn.f32 	%f5244, %f796, %f1388, %f5243;
	fma.rn.f32 	%f5245, %f799, %f3213, %f5244;
	fma.rn.f32 	%f5246, %f803, %f3215, %f5245;
	fma.rn.f32 	%f5247, %f806, %f3217, %f5246;
	fma.rn.f32 	%f5248, %f810, %f1398, %f5247;
	fma.rn.f32 	%f5249, %f813, %f3221, %f5248;
	fma.rn.f32 	%f5250, %f817, %f1403, %f5249;
	fma.rn.f32 	%f5251, %f820, %f3225, %f5250;
	fma.rn.f32 	%f5252, %f824, %f3227, %f5251;
	fma.rn.f32 	%f5253, %f827, %f3229, %f5252;
	fma.rn.f32 	%f5254, %f831, %f1413, %f5253;
	fma.rn.f32 	%f5255, %f834, %f3233, %f5254;
	fma.rn.f32 	%f5256, %f838, %f1418, %f5255;
	fma.rn.f32 	%f5257, %f841, %f3237, %f5256;
	fma.rn.f32 	%f5258, %f845, %f3239, %f5257;
	fma.rn.f32 	%f5259, %f848, %f3241, %f5258;
	fma.rn.f32 	%f5260, %f852, %f1428, %f5259;
	fma.rn.f32 	%f5261, %f855, %f3245, %f5260;
	fma.rn.f32 	%f5262, %f859, %f1433, %f5261;
	fma.rn.f32 	%f5263, %f862, %f3249, %f5262;
	fma.rn.f32 	%f5264, %f866, %f3251, %f5263;
	fma.rn.f32 	%f5265, %f869, %f3253, %f5264;
	fma.rn.f32 	%f5266, %f873, %f1443, %f5265;
	fma.rn.f32 	%f5267, %f876, %f3257, %f5266;
	fma.rn.f32 	%f5268, %f880, %f1448, %f5267;
	fma.rn.f32 	%f5269, %f883, %f3261, %f5268;
	fma.rn.f32 	%f5270, %f887, %f3263, %f5269;
	fma.rn.f32 	%f5271, %f890, %f3265, %f5270;
	fma.rn.f32 	%f5272, %f894, %f1458, %f5271;
	fma.rn.f32 	%f5273, %f897, %f3269, %f5272;
	fma.rn.f32 	%f5274, %f901, %f1463, %f5273;
	fma.rn.f32 	%f5275, %f904, %f3273, %f5274;
	fma.rn.f32 	%f5276, %f908, %f3275, %f5275;
	fma.rn.f32 	%f5277, %f911, %f3277, %f5276;
	fma.rn.f32 	%f5278, %f915, %f1473, %f5277;
	fma.rn.f32 	%f5279, %f918, %f3281, %f5278;
	fma.rn.f32 	%f5280, %f922, %f1478, %f5279;
	fma.rn.f32 	%f5281, %f925, %f3285, %f5280;
	fma.rn.f32 	%f5282, %f929, %f3287, %f5281;
	fma.rn.f32 	%f5283, %f932, %f3289, %f5282;
	fma.rn.f32 	%f5284, %f936, %f1488, %f5283;
	fma.rn.f32 	%f5285, %f939, %f3293, %f5284;
	fma.rn.f32 	%f5286, %f943, %f1493, %f5285;
	fma.rn.f32 	%f5287, %f946, %f3297, %f5286;
	fma.rn.f32 	%f5288, %f950, %f3299, %f5287;
	fma.rn.f32 	%f5289, %f953, %f3301, %f5288;
	fma.rn.f32 	%f5290, %f957, %f1503, %f5289;
	fma.rn.f32 	%f5291, %f960, %f3305, %f5290;
	fma.rn.f32 	%f5292, %f964, %f1508, %f5291;
	fma.rn.f32 	%f5293, %f967, %f3309, %f5292;
	fma.rn.f32 	%f5294, %f971, %f3311, %f5293;
	fma.rn.f32 	%f5295, %f974, %f3313, %f5294;
	fma.rn.f32 	%f5296, %f978, %f1518, %f5295;
	fma.rn.f32 	%f5297, %f981, %f3317, %f5296;
	fma.rn.f32 	%f5298, %f985, %f1523, %f5297;
	fma.rn.f32 	%f5299, %f988, %f3321, %f5298;
	fma.rn.f32 	%f5300, %f992, %f3323, %f5299;
	fma.rn.f32 	%f5301, %f995, %f3325, %f5300;
	fma.rn.f32 	%f5302, %f999, %f1533, %f5301;
	fma.rn.f32 	%f5303, %f1002, %f3329, %f5302;
	fma.rn.f32 	%f5304, %f1006, %f1538, %f5303;
	fma.rn.f32 	%f5305, %f1009, %f3333, %f5304;
	fma.rn.f32 	%f5306, %f1013, %f3335, %f5305;
	fma.rn.f32 	%f5307, %f1016, %f3337, %f5306;
	fma.rn.f32 	%f5308, %f1020, %f1548, %f5307;
	fma.rn.f32 	%f5309, %f1023, %f3341, %f5308;
	fma.rn.f32 	%f5310, %f1027, %f1553, %f5309;
	fma.rn.f32 	%f5311, %f1030, %f3345, %f5310;
	fma.rn.f32 	%f5312, %f1034, %f3347, %f5311;
	fma.rn.f32 	%f5313, %f1037, %f3349, %f5312;
	fma.rn.f32 	%f5314, %f1041, %f1563, %f5313;
	fma.rn.f32 	%f5315, %f1044, %f3353, %f5314;
	fma.rn.f32 	%f5316, %f1048, %f1568, %f5315;
	fma.rn.f32 	%f5317, %f1051, %f3357, %f5316;
	fma.rn.f32 	%f5318, %f1055, %f3359, %f5317;
	fma.rn.f32 	%f5319, %f1058, %f3361, %f5318;
	fma.rn.f32 	%f5320, %f1062, %f1578, %f5319;
	fma.rn.f32 	%f5321, %f1065, %f3365, %f5320;
	fma.rn.f32 	%f5322, %f1069, %f1583, %f5321;
	fma.rn.f32 	%f5323, %f1072, %f3369, %f5322;
	fma.rn.f32 	%f5324, %f1076, %f3371, %f5323;
	fma.rn.f32 	%f5325, %f1079, %f3373, %f5324;
	fma.rn.f32 	%f5326, %f1083, %f1593, %f5325;
	fma.rn.f32 	%f5327, %f2222, %f3377, %f5326;
	fma.rn.f32 	%f5328, %f2224, %f1598, %f5327;
	fma.rn.f32 	%f5329, %f2226, %f3381, %f5328;
	fma.rn.f32 	%f5330, %f2228, %f3383, %f5329;
	fma.rn.f32 	%f5331, %f2230, %f3385, %f5330;
	fma.rn.f32 	%f5332, %f2232, %f1608, %f5331;
	fma.rn.f32 	%f5333, %f2234, %f3389, %f5332;
	fma.rn.f32 	%f5334, %f2236, %f1613, %f5333;
	fma.rn.f32 	%f5335, %f2238, %f3393, %f5334;
	fma.rn.f32 	%f5336, %f2240, %f3395, %f5335;
	fma.rn.f32 	%f5337, %f2242, %f3397, %f5336;
	fma.rn.f32 	%f5338, %f2244, %f1623, %f5337;
	fma.rn.f32 	%f5339, %f2246, %f3401, %f5338;
	fma.rn.f32 	%f5340, %f2248, %f1628, %f5339;
	fma.rn.f32 	%f5341, %f2250, %f3405, %f5340;
	fma.rn.f32 	%f5342, %f2252, %f3407, %f5341;
	fma.rn.f32 	%f5343, %f2254, %f3409, %f5342;
	fma.rn.f32 	%f5344, %f2919, %f1638, %f5343;
	fma.rn.f32 	%f5345, %f2922, %f3413, %f5344;
	fma.rn.f32 	%f5346, %f2925, %f1643, %f5345;
	fma.rn.f32 	%f5347, %f2928, %f3417, %f5346;
	fma.rn.f32 	%f5348, %f2931, %f3419, %f5347;
	fma.rn.f32 	%f5349, %f2934, %f3421, %f5348;
	fma.rn.f32 	%f5350, %f2937, %f1653, %f5349;
	fma.rn.f32 	%f5351, %f2940, %f3425, %f5350;
	fma.rn.f32 	%f5352, %f2943, %f1658, %f5351;
	fma.rn.f32 	%f5353, %f2946, %f3429, %f5352;
	fma.rn.f32 	%f5354, %f2949, %f3431, %f5353;
	fma.rn.f32 	%f5355, %f2952, %f3433, %f5354;
	fma.rn.f32 	%f5356, %f2955, %f1668, %f5355;
	fma.rn.f32 	%f5357, %f2958, %f3437, %f5356;
	fma.rn.f32 	%f5358, %f2961, %f1673, %f5357;
	fma.rn.f32 	%f5359, %f2964, %f3441, %f5358;
	fma.rn.f32 	%f5360, %f2967, %f3443, %f5359;
	fma.rn.f32 	%f5361, %f3850, %f3445, %f5360;
	fma.rn.f32 	%f5362, %f3852, %f1683, %f5361;
	fma.rn.f32 	%f5363, %f3854, %f3449, %f5362;
	fma.rn.f32 	%f5364, %f3856, %f1688, %f5363;
	fma.rn.f32 	%f5365, %f3858, %f3453, %f5364;
	fma.rn.f32 	%f5366, %f3860, %f3455, %f5365;
	fma.rn.f32 	%f5367, %f3862, %f3457, %f5366;
	fma.rn.f32 	%f5368, %f3864, %f1698, %f5367;
	fma.rn.f32 	%f5369, %f3866, %f3461, %f5368;
	fma.rn.f32 	%f5370, %f3868, %f1703, %f5369;
	fma.rn.f32 	%f5371, %f3870, %f3465, %f5370;
	fma.rn.f32 	%f5372, %f3872, %f3467, %f5371;
	fma.rn.f32 	%f5373, %f3874, %f3469, %f5372;
	fma.rn.f32 	%f5374, %f3876, %f1713, %f5373;
	fma.rn.f32 	%f5375, %f3878, %f3473, %f5374;
	fma.rn.f32 	%f5376, %f3880, %f1718, %f5375;
	fma.rn.f32 	%f5377, %f3882, %f3477, %f5376;
	fma.rn.f32 	%f5378, %f4473, %f3479, %f5377;
	fma.rn.f32 	%f5379, %f4475, %f3481, %f5378;
	fma.rn.f32 	%f5380, %f4477, %f1728, %f5379;
	fma.rn.f32 	%f5381, %f4479, %f3485, %f5380;
	fma.rn.f32 	%f5382, %f4481, %f1733, %f5381;
	fma.rn.f32 	%f5383, %f4483, %f3489, %f5382;
	fma.rn.f32 	%f5384, %f4485, %f3491, %f5383;
	fma.rn.f32 	%f5385, %f4487, %f3493, %f5384;
	fma.rn.f32 	%f5386, %f4489, %f1743, %f5385;
	fma.rn.f32 	%f5387, %f4491, %f3497, %f5386;
	fma.rn.f32 	%f5388, %f4493, %f1748, %f5387;
	fma.rn.f32 	%f5389, %f4495, %f3501, %f5388;
	fma.rn.f32 	%f5390, %f4497, %f3503, %f5389;
	fma.rn.f32 	%f5391, %f4499, %f3505, %f5390;
	fma.rn.f32 	%f5392, %f4501, %f1758, %f5391;
	fma.rn.f32 	%f5393, %f4503, %f3509, %f5392;
	fma.rn.f32 	%f5394, %f4505, %f1763, %f5393;
	fma.rn.f32 	%f5395, %f5090, %f3513, %f5394;
	fma.rn.f32 	%f5396, %f5092, %f3515, %f5395;
	fma.rn.f32 	%f5397, %f5094, %f3517, %f5396;
	fma.rn.f32 	%f5398, %f5096, %f1773, %f5397;
	fma.rn.f32 	%f5399, %f5098, %f3521, %f5398;
	fma.rn.f32 	%f5400, %f5100, %f1778, %f5399;
	fma.rn.f32 	%f5401, %f5102, %f3525, %f5400;
	fma.rn.f32 	%f5402, %f5104, %f3527, %f5401;
	fma.rn.f32 	%f5403, %f5106, %f3529, %f5402;
	fma.rn.f32 	%f5404, %f5108, %f1788, %f5403;
	fma.rn.f32 	%f5405, %f5110, %f3533, %f5404;
	fma.rn.f32 	%f5406, %f5112, %f1793, %f5405;
	fma.rn.f32 	%f5407, %f5114, %f3537, %f5406;
	fma.rn.f32 	%f5408, %f5116, %f3539, %f5407;
	fma.rn.f32 	%f5409, %f5118, %f3541, %f5408;
	fma.rn.f32 	%f5410, %f5120, %f1803, %f5409;
	fma.rn.f32 	%f6621, %f5122, %f3545, %f5410;
	fma.rn.f32 	%f5411, %f432, %f76, %f6620;
	fma.rn.f32 	%f5412, %f435, %f3547, %f5411;
	fma.rn.f32 	%f5413, %f439, %f83, %f5412;
	fma.rn.f32 	%f5414, %f442, %f4797, %f5413;
	fma.rn.f32 	%f5415, %f446, %f1815, %f5414;
	fma.rn.f32 	%f5416, %f449, %f3552, %f5415;
	fma.rn.f32 	%f5417, %f453, %f1819, %f5416;
	fma.rn.f32 	%f5418, %f456, %f3555, %f5417;
	fma.rn.f32 	%f5419, %f460, %f1823, %f5418;
	fma.rn.f32 	%f5420, %f463, %f4804, %f5419;
	fma.rn.f32 	%f5421, %f467, %f111, %f5420;
	fma.rn.f32 	%f5422, %f470, %f3560, %f5421;
	fma.rn.f32 	%f5423, %f474, %f118, %f5422;
	fma.rn.f32 	%f5424, %f477, %f1833, %f5423;
	fma.rn.f32 	%f5425, %f481, %f125, %f5424;
	fma.rn.f32 	%f5426, %f484, %f4811, %f5425;
	fma.rn.f32 	%f5427, %f488, %f132, %f5426;
	fma.rn.f32 	%f5428, %f491, %f1841, %f5427;
	fma.rn.f32 	%f5429, %f495, %f1843, %f5428;
	fma.rn.f32 	%f5430, %f498, %f3569, %f5429;
	fma.rn.f32 	%f5431, %f502, %f146, %f5430;
	fma.rn.f32 	%f5432, %f505, %f4818, %f5431;
	fma.rn.f32 	%f5433, %f509, %f1851, %f5432;
	fma.rn.f32 	%f5434, %f512, %f3574, %f5433;
	fma.rn.f32 	%f5435, %f516, %f160, %f5434;
	fma.rn.f32 	%f5436, %f519, %f3577, %f5435;
	fma.rn.f32 	%f5437, %f523, %f1859, %f5436;
	fma.rn.f32 	%f5438, %f526, %f4825, %f5437;
	fma.rn.f32 	%f5439, %f530, %f174, %f5438;
	fma.rn.f32 	%f5440, %f533, %f3582, %f5439;
	fma.rn.f32 	%f5441, %f537, %f1867, %f5440;
	fma.rn.f32 	%f5442, %f540, %f1869, %f5441;
	fma.rn.f32 	%f5443, %f544, %f188, %f5442;
	fma.rn.f32 	%f5444, %f547, %f4832, %f5443;
	fma.rn.f32 	%f5445, %f551, %f195, %f5444;
	fma.rn.f32 	%f5446, %f554, %f1877, %f5445;
	fma.rn.f32 	%f5447, %f558, %f202, %f5446;
	fma.rn.f32 	%f5448, %f561, %f3591, %f5447;
	fma.rn.f32 	%f5449, %f565, %f209, %f5448;
	fma.rn.f32 	%f5450, %f568, %f4839, %f5449;
	fma.rn.f32 	%f5451, %f572, %f1887, %f5450;
	fma.rn.f32 	%f5452, %f575, %f3596, %f5451;
	fma.rn.f32 	%f5453, %f579, %f1891, %f5452;
	fma.rn.f32 	%f5454, %f582, %f3599, %f5453;
	fma.rn.f32 	%f5455, %f586, %f1895, %f5454;
	fma.rn.f32 	%f5456, %f589, %f4846, %f5455;
	fma.rn.f32 	%f5457, %f593, %f237, %f5456;
	fma.rn.f32 	%f5458, %f596, %f3604, %f5457;
	fma.rn.f32 	%f5459, %f600, %f244, %f5458;
	fma.rn.f32 	%f5460, %f603, %f1905, %f5459;
	fma.rn.f32 	%f5461, %f607, %f251, %f5460;
	fma.rn.f32 	%f5462, %f610, %f4853, %f5461;
	fma.rn.f32 	%f5463, %f614, %f258, %f5462;
	fma.rn.f32 	%f5464, %f617, %f1913, %f5463;
	fma.rn.f32 	%f5465, %f621, %f1915, %f5464;
	fma.rn.f32 	%f5466, %f624, %f3613, %f5465;
	fma.rn.f32 	%f5467, %f628, %f272, %f5466;
	fma.rn.f32 	%f5468, %f631, %f4860, %f5467;
	fma.rn.f32 	%f5469, %f635, %f1923, %f5468;
	fma.rn.f32 	%f5470, %f638, %f3618, %f5469;
	fma.rn.f32 	%f5471, %f642, %f286, %f5470;
	fma.rn.f32 	%f5472, %f645, %f3621, %f5471;
	fma.rn.f32 	%f5473, %f649, %f1931, %f5472;
	fma.rn.f32 	%f5474, %f652, %f4867, %f5473;
	fma.rn.f32 	%f5475, %f656, %f300, %f5474;
	fma.rn.f32 	%f5476, %f659, %f3626, %f5475;
	fma.rn.f32 	%f5477, %f663, %f1939, %f5476;
	fma.rn.f32 	%f5478, %f666, %f1941, %f5477;
	fma.rn.f32 	%f5479, %f670, %f314, %f5478;
	fma.rn.f32 	%f5480, %f673, %f4874, %f5479;
	fma.rn.f32 	%f5481, %f677, %f321, %f5480;
	fma.rn.f32 	%f5482, %f680, %f1949, %f5481;
	fma.rn.f32 	%f5483, %f684, %f328, %f5482;
	fma.rn.f32 	%f5484, %f687, %f3635, %f5483;
	fma.rn.f32 	%f5485, %f691, %f335, %f5484;
	fma.rn.f32 	%f5486, %f694, %f4881, %f5485;
	fma.rn.f32 	%f5487, %f698, %f1959, %f5486;
	fma.rn.f32 	%f5488, %f701, %f3640, %f5487;
	fma.rn.f32 	%f5489, %f705, %f1963, %f5488;
	fma.rn.f32 	%f5490, %f708, %f3643, %f5489;
	fma.rn.f32 	%f5491, %f712, %f1967, %f5490;
	fma.rn.f32 	%f5492, %f715, %f4888, %f5491;
	fma.rn.f32 	%f5493, %f719, %f363, %f5492;
	fma.rn.f32 	%f5494, %f722, %f3648, %f5493;
	fma.rn.f32 	%f5495, %f726, %f370, %f5494;
	fma.rn.f32 	%f5496, %f729, %f1977, %f5495;
	fma.rn.f32 	%f5497, %f733, %f377, %f5496;
	fma.rn.f32 	%f5498, %f736, %f4895, %f5497;
	fma.rn.f32 	%f5499, %f740, %f384, %f5498;
	fma.rn.f32 	%f5500, %f743, %f1985, %f5499;
	fma.rn.f32 	%f5501, %f747, %f1987, %f5500;
	fma.rn.f32 	%f5502, %f750, %f3657, %f5501;
	fma.rn.f32 	%f5503, %f754, %f398, %f5502;
	fma.rn.f32 	%f5504, %f757, %f4902, %f5503;
	fma.rn.f32 	%f5505, %f761, %f1995, %f5504;
	fma.rn.f32 	%f5506, %f764, %f3662, %f5505;
	fma.rn.f32 	%f5507, %f768, %f412, %f5506;
	fma.rn.f32 	%f5508, %f771, %f3665, %f5507;
	fma.rn.f32 	%f5509, %f775, %f2003, %f5508;
	fma.rn.f32 	%f5510, %f778, %f4909, %f5509;
	fma.rn.f32 	%f5511, %f782, %f426, %f5510;
	fma.rn.f32 	%f5512, %f785, %f3670, %f5511;
	fma.rn.f32 	%f5513, %f789, %f2011, %f5512;
	fma.rn.f32 	%f5514, %f792, %f2013, %f5513;
	fma.rn.f32 	%f5515, %f796, %f440, %f5514;
	fma.rn.f32 	%f5516, %f799, %f4916, %f5515;
	fma.rn.f32 	%f5517, %f803, %f447, %f5516;
	fma.rn.f32 	%f5518, %f806, %f2021, %f5517;
	fma.rn.f32 	%f5519, %f810, %f454, %f5518;
	fma.rn.f32 	%f5520, %f813, %f3679, %f5519;
	fma.rn.f32 	%f5521, %f817, %f461, %f5520;
	fma.rn.f32 	%f5522, %f820, %f4923, %f5521;
	fma.rn.f32 	%f5523, %f824, %f2031, %f5522;
	fma.rn.f32 	%f5524, %f827, %f3684, %f5523;
	fma.rn.f32 	%f5525, %f831, %f2035, %f5524;
	fma.rn.f32 	%f5526, %f834, %f3687, %f5525;
	fma.rn.f32 	%f5527, %f838, %f2039, %f5526;
	fma.rn.f32 	%f5528, %f841, %f4930, %f5527;
	fma.rn.f32 	%f5529, %f845, %f489, %f5528;
	fma.rn.f32 	%f5530, %f848, %f3692, %f5529;
	fma.rn.f32 	%f5531, %f852, %f496, %f5530;
	fma.rn.f32 	%f5532, %f855, %f2049, %f5531;
	fma.rn.f32 	%f5533, %f859, %f503, %f5532;
	fma.rn.f32 	%f5534, %f862, %f4937, %f5533;
	fma.rn.f32 	%f5535, %f866, %f510, %f5534;
	fma.rn.f32 	%f5536, %f869, %f2057, %f5535;
	fma.rn.f32 	%f5537, %f873, %f2059, %f5536;
	fma.rn.f32 	%f5538, %f876, %f3701, %f5537;
	fma.rn.f32 	%f5539, %f880, %f524, %f5538;
	fma.rn.f32 	%f5540, %f883, %f4944, %f5539;
	fma.rn.f32 	%f5541, %f887, %f2067, %f5540;
	fma.rn.f32 	%f5542, %f890, %f3706, %f5541;
	fma.rn.f32 	%f5543, %f894, %f538, %f5542;
	fma.rn.f32 	%f5544, %f897, %f3709, %f5543;
	fma.rn.f32 	%f5545, %f901, %f2075, %f5544;
	fma.rn.f32 	%f5546, %f904, %f4951, %f5545;
	fma.rn.f32 	%f5547, %f908, %f552, %f5546;
	fma.rn.f32 	%f5548, %f911, %f3714, %f5547;
	fma.rn.f32 	%f5549, %f915, %f2083, %f5548;
	fma.rn.f32 	%f5550, %f918, %f2085, %f5549;
	fma.rn.f32 	%f5551, %f922, %f566, %f5550;
	fma.rn.f32 	%f5552, %f925, %f4958, %f5551;
	fma.rn.f32 	%f5553, %f929, %f573, %f5552;
	fma.rn.f32 	%f5554, %f932, %f2686, %f5553;
	fma.rn.f32 	%f5555, %f936, %f583, %f5554;
	fma.rn.f32 	%f5556, %f939, %f4316, %f5555;
	fma.rn.f32 	%f5557, %f943, %f590, %f5556;
	fma.rn.f32 	%f5558, %f946, %f4319, %f5557;
	fma.rn.f32 	%f5559, %f950, %f597, %f5558;
	fma.rn.f32 	%f5560, %f953, %f2697, %f5559;
	fma.rn.f32 	%f5561, %f957, %f604, %f5560;
	fma.rn.f32 	%f5562, %f960, %f4324, %f5561;
	fma.rn.f32 	%f5563, %f964, %f611, %f5562;
	fma.rn.f32 	%f5564, %f967, %f4327, %f5563;
	fma.rn.f32 	%f5565, %f971, %f618, %f5564;
	fma.rn.f32 	%f5566, %f974, %f2707, %f5565;
	fma.rn.f32 	%f5567, %f978, %f625, %f5566;
	fma.rn.f32 	%f5568, %f981, %f4332, %f5567;
	fma.rn.f32 	%f5569, %f985, %f632, %f5568;
	fma.rn.f32 	%f5570, %f988, %f4335, %f5569;
	fma.rn.f32 	%f5571, %f992, %f639, %f5570;
	fma.rn.f32 	%f5572, %f995, %f2718, %f5571;
	fma.rn.f32 	%f5573, %f999, %f646, %f5572;
	fma.rn.f32 	%f5574, %f1002, %f4340, %f5573;
	fma.rn.f32 	%f5575, %f1006, %f653, %f5574;
	fma.rn.f32 	%f5576, %f1009, %f4343, %f5575;
	fma.rn.f32 	%f5577, %f1013, %f660, %f5576;
	fma.rn.f32 	%f5578, %f1016, %f2728, %f5577;
	fma.rn.f32 	%f5579, %f1020, %f667, %f5578;
	fma.rn.f32 	%f5580, %f1023, %f4348, %f5579;
	fma.rn.f32 	%f5581, %f1027, %f674, %f5580;
	fma.rn.f32 	%f5582, %f1030, %f4351, %f5581;
	fma.rn.f32 	%f5583, %f1034, %f681, %f5582;
	fma.rn.f32 	%f5584, %f1037, %f2739, %f5583;
	fma.rn.f32 	%f5585, %f1041, %f688, %f5584;
	fma.rn.f32 	%f5586, %f1044, %f4356, %f5585;
	fma.rn.f32 	%f5587, %f1048, %f695, %f5586;
	fma.rn.f32 	%f5588, %f1051, %f4359, %f5587;
	fma.rn.f32 	%f5589, %f1055, %f702, %f5588;
	fma.rn.f32 	%f5590, %f1058, %f2749, %f5589;
	fma.rn.f32 	%f5591, %f1062, %f709, %f5590;
	fma.rn.f32 	%f5592, %f1065, %f4364, %f5591;
	fma.rn.f32 	%f5593, %f1069, %f716, %f5592;
	fma.rn.f32 	%f5594, %f1072, %f4367, %f5593;
	fma.rn.f32 	%f5595, %f1076, %f723, %f5594;
	fma.rn.f32 	%f5596, %f1079, %f2760, %f5595;
	fma.rn.f32 	%f5597, %f1083, %f730, %f5596;
	fma.rn.f32 	%f5598, %f2222, %f4372, %f5597;
	fma.rn.f32 	%f5599, %f2224, %f737, %f5598;
	fma.rn.f32 	%f5600, %f2226, %f4375, %f5599;
	fma.rn.f32 	%f5601, %f2228, %f744, %f5600;
	fma.rn.f32 	%f5602, %f2230, %f2770, %f5601;
	fma.rn.f32 	%f5603, %f2232, %f751, %f5602;
	fma.rn.f32 	%f5604, %f2234, %f4380, %f5603;
	fma.rn.f32 	%f5605, %f2236, %f758, %f5604;
	fma.rn.f32 	%f5606, %f2238, %f4383, %f5605;
	fma.rn.f32 	%f5607, %f2240, %f765, %f5606;
	fma.rn.f32 	%f5608, %f2242, %f2781, %f5607;
	fma.rn.f32 	%f5609, %f2244, %f772, %f5608;
	fma.rn.f32 	%f5610, %f2246, %f2784, %f5609;
	fma.rn.f32 	%f5611, %f2248, %f779, %f5610;
	ld.shared.f32 	%f5612, [%r74+6948];
	fma.rn.f32 	%f5613, %f2250, %f5612, %f5611;
	fma.rn.f32 	%f5614, %f2252, %f786, %f5613;
	fma.rn.f32 	%f5615, %f2254, %f4392, %f5614;
	fma.rn.f32 	%f5616, %f2919, %f793, %f5615;
	ld.shared.f32 	%f5617, [%r74+6964];
	fma.rn.f32 	%f5618, %f2922, %f5617, %f5616;
	fma.rn.f32 	%f5619, %f2925, %f800, %f5618;
	fma.rn.f32 	%f5620, %f2928, %f4397, %f5619;
	fma.rn.f32 	%f5621, %f2931, %f807, %f5620;
	ld.shared.f32 	%f5622, [%r74+6980];
	fma.rn.f32 	%f5623, %f2934, %f5622, %f5621;
	fma.rn.f32 	%f5624, %f2937, %f814, %f5623;
	fma.rn.f32 	%f5625, %f2940, %f2805, %f5624;
	fma.rn.f32 	%f5626, %f2943, %f821, %f5625;
	fma.rn.f32 	%f5627, %f2946, %f2809, %f5626;
	fma.rn.f32 	%f5628, %f2949, %f828, %f5627;
	fma.rn.f32 	%f5629, %f2952, %f4406, %f5628;
	fma.rn.f32 	%f5630, %f2955, %f835, %f5629;
	ld.shared.f32 	%f5631, [%r74+7012];
	fma.rn.f32 	%f5632, %f2958, %f5631, %f5630;
	fma.rn.f32 	%f5633, %f2961, %f842, %f5632;
	fma.rn.f32 	%f5634, %f2964, %f4411, %f5633;
	fma.rn.f32 	%f5635, %f2967, %f849, %f5634;
	fma.rn.f32 	%f5636, %f3850, %f2823, %f5635;
	fma.rn.f32 	%f5637, %f3852, %f856, %f5636;
	fma.rn.f32 	%f5638, %f3854, %f4416, %f5637;
	fma.rn.f32 	%f5639, %f3856, %f863, %f5638;
	fma.rn.f32 	%f5640, %f3858, %f4419, %f5639;
	fma.rn.f32 	%f5641, %f3860, %f870, %f5640;
	fma.rn.f32 	%f5642, %f3862, %f2833, %f5641;
	fma.rn.f32 	%f5643, %f3864, %f877, %f5642;
	fma.rn.f32 	%f5644, %f3866, %f2837, %f5643;
	fma.rn.f32 	%f5645, %f3868, %f884, %f5644;
	fma.rn.f32 	%f5646, %f3870, %f2841, %f5645;
	fma.rn.f32 	%f5647, %f3872, %f891, %f5646;
	fma.rn.f32 	%f5648, %f3874, %f2845, %f5647;
	fma.rn.f32 	%f5649, %f3876, %f898, %f5648;
	fma.rn.f32 	%f5650, %f3878, %f2849, %f5649;
	fma.rn.f32 	%f5651, %f3880, %f905, %f5650;
	fma.rn.f32 	%f5652, %f3882, %f2853, %f5651;
	fma.rn.f32 	%f5653, %f4473, %f912, %f5652;
	fma.rn.f32 	%f5654, %f4475, %f2857, %f5653;
	fma.rn.f32 	%f5655, %f4477, %f919, %f5654;
	fma.rn.f32 	%f5656, %f4479, %f2861, %f5655;
	fma.rn.f32 	%f5657, %f4481, %f926, %f5656;
	fma.rn.f32 	%f5658, %f4483, %f2865, %f5657;
	fma.rn.f32 	%f5659, %f4485, %f933, %f5658;
	fma.rn.f32 	%f5660, %f4487, %f2869, %f5659;
	fma.rn.f32 	%f5661, %f4489, %f940, %f5660;
	fma.rn.f32 	%f5662, %f4491, %f2873, %f5661;
	fma.rn.f32 	%f5663, %f4493, %f947, %f5662;
	fma.rn.f32 	%f5664, %f4495, %f2877, %f5663;
	fma.rn.f32 	%f5665, %f4497, %f954, %f5664;
	fma.rn.f32 	%f5666, %f4499, %f2881, %f5665;
	fma.rn.f32 	%f5667, %f4501, %f961, %f5666;
	fma.rn.f32 	%f5668, %f4503, %f2885, %f5667;
	fma.rn.f32 	%f5669, %f4505, %f968, %f5668;
	fma.rn.f32 	%f5670, %f5090, %f4450, %f5669;
	fma.rn.f32 	%f5671, %f5092, %f975, %f5670;
	fma.rn.f32 	%f5672, %f5094, %f4453, %f5671;
	fma.rn.f32 	%f5673, %f5096, %f982, %f5672;
	fma.rn.f32 	%f5674, %f5098, %f2896, %f5673;
	fma.rn.f32 	%f5675, %f5100, %f989, %f5674;
	fma.rn.f32 	%f5676, %f5102, %f4458, %f5675;
	fma.rn.f32 	%f5677, %f5104, %f996, %f5676;
	fma.rn.f32 	%f5678, %f5106, %f4461, %f5677;
	fma.rn.f32 	%f5679, %f5108, %f1003, %f5678;
	fma.rn.f32 	%f5680, %f5110, %f2906, %f5679;
	fma.rn.f32 	%f5681, %f5112, %f1010, %f5680;
	fma.rn.f32 	%f5682, %f5114, %f4466, %f5681;
	fma.rn.f32 	%f5683, %f5116, %f1017, %f5682;
	fma.rn.f32 	%f5684, %f5118, %f4469, %f5683;
	fma.rn.f32 	%f5685, %f5120, %f1024, %f5684;
	fma.rn.f32 	%f5686, %f5122, %f2917, %f5685;
	ld.shared.f32 	%f5687, [%r73+4224];
	fma.rn.f32 	%f5688, %f5687, %f1031, %f5686;
	ld.shared.f32 	%f5689, [%r73+4228];
	fma.rn.f32 	%f5690, %f5689, %f2923, %f5688;
	ld.shared.f32 	%f5691, [%r73+4232];
	fma.rn.f32 	%f5692, %f5691, %f1038, %f5690;
	ld.shared.f32 	%f5693, [%r73+4236];
	fma.rn.f32 	%f5694, %f5693, %f2929, %f5692;
	ld.shared.f32 	%f5695, [%r73+4240];
	fma.rn.f32 	%f5696, %f5695, %f1045, %f5694;
	ld.shared.f32 	%f5697, [%r73+4244];
	fma.rn.f32 	%f5698, %f5697, %f2935, %f5696;
	ld.shared.f32 	%f5699, [%r73+4248];
	fma.rn.f32 	%f5700, %f5699, %f1052, %f5698;
	ld.shared.f32 	%f5701, [%r73+4252];
	fma.rn.f32 	%f5702, %f5701, %f2941, %f5700;
	ld.shared.f32 	%f5703, [%r73+4256];
	fma.rn.f32 	%f5704, %f5703, %f1059, %f5702;
	ld.shared.f32 	%f5705, [%r73+4260];
	fma.rn.f32 	%f5706, %f5705, %f2947, %f5704;
	ld.shared.f32 	%f5707, [%r73+4264];
	fma.rn.f32 	%f5708, %f5707, %f1066, %f5706;
	ld.shared.f32 	%f5709, [%r73+4268];
	fma.rn.f32 	%f5710, %f5709, %f2953, %f5708;
	ld.shared.f32 	%f5711, [%r73+4272];
	fma.rn.f32 	%f5712, %f5711, %f1073, %f5710;
	ld.shared.f32 	%f5713, [%r73+4276];
	fma.rn.f32 	%f5714, %f5713, %f2959, %f5712;
	ld.shared.f32 	%f5715, [%r73+4280];
	fma.rn.f32 	%f5716, %f5715, %f1080, %f5714;
	ld.shared.f32 	%f5717, [%r73+4284];
	fma.rn.f32 	%f5718, %f5717, %f2965, %f5716;
	ld.shared.f32 	%f5719, [%r73+4288];
	fma.rn.f32 	%f6620, %f5719, %f1085, %f5718;
	fma.rn.f32 	%f5720, %f432, %f2969, %f6619;
	fma.rn.f32 	%f5721, %f435, %f1090, %f5720;
	fma.rn.f32 	%f5722, %f439, %f2973, %f5721;
	fma.rn.f32 	%f5723, %f442, %f1095, %f5722;
	fma.rn.f32 	%f5724, %f446, %f2977, %f5723;
	fma.rn.f32 	%f5725, %f449, %f1100, %f5724;
	fma.rn.f32 	%f5726, %f453, %f2981, %f5725;
	fma.rn.f32 	%f5727, %f456, %f1105, %f5726;
	fma.rn.f32 	%f5728, %f460, %f2985, %f5727;
	fma.rn.f32 	%f5729, %f463, %f1110, %f5728;
	fma.rn.f32 	%f5730, %f467, %f2989, %f5729;
	fma.rn.f32 	%f5731, %f470, %f1115, %f5730;
	fma.rn.f32 	%f5732, %f474, %f2993, %f5731;
	fma.rn.f32 	%f5733, %f477, %f1120, %f5732;
	fma.rn.f32 	%f5734, %f481, %f2997, %f5733;
	fma.rn.f32 	%f5735, %f484, %f1125, %f5734;
	fma.rn.f32 	%f5736, %f488, %f3001, %f5735;
	fma.rn.f32 	%f5737, %f491, %f1130, %f5736;
	fma.rn.f32 	%f5738, %f495, %f3005, %f5737;
	fma.rn.f32 	%f5739, %f498, %f1135, %f5738;
	fma.rn.f32 	%f5740, %f502, %f3009, %f5739;
	fma.rn.f32 	%f5741, %f505, %f1140, %f5740;
	fma.rn.f32 	%f5742, %f509, %f3013, %f5741;
	fma.rn.f32 	%f5743, %f512, %f1145, %f5742;
	fma.rn.f32 	%f5744, %f516, %f3017, %f5743;
	fma.rn.f32 	%f5745, %f519, %f1150, %f5744;
	fma.rn.f32 	%f5746, %f523, %f3021, %f5745;
	fma.rn.f32 	%f5747, %f526, %f1155, %f5746;
	fma.rn.f32 	%f5748, %f530, %f3025, %f5747;
	fma.rn.f32 	%f5749, %f533, %f1160, %f5748;
	fma.rn.f32 	%f5750, %f537, %f3029, %f5749;
	fma.rn.f32 	%f5751, %f540, %f1165, %f5750;
	fma.rn.f32 	%f5752, %f544, %f3033, %f5751;
	fma.rn.f32 	%f5753, %f547, %f1170, %f5752;
	fma.rn.f32 	%f5754, %f551, %f3037, %f5753;
	fma.rn.f32 	%f5755, %f554, %f1175, %f5754;
	fma.rn.f32 	%f5756, %f558, %f3041, %f5755;
	fma.rn.f32 	%f5757, %f561, %f1180, %f5756;
	fma.rn.f32 	%f5758, %f565, %f3045, %f5757;
	fma.rn.f32 	%f5759, %f568, %f1185, %f5758;
	fma.rn.f32 	%f5760, %f572, %f3049, %f5759;
	fma.rn.f32 	%f5761, %f575, %f1190, %f5760;
	fma.rn.f32 	%f5762, %f579, %f3053, %f5761;
	fma.rn.f32 	%f5763, %f582, %f1195, %f5762;
	fma.rn.f32 	%f5764, %f586, %f3057, %f5763;
	fma.rn.f32 	%f5765, %f589, %f1200, %f5764;
	fma.rn.f32 	%f5766, %f593, %f3061, %f5765;
	fma.rn.f32 	%f5767, %f596, %f1205, %f5766;
	fma.rn.f32 	%f5768, %f600, %f3065, %f5767;
	fma.rn.f32 	%f5769, %f603, %f1210, %f5768;
	fma.rn.f32 	%f5770, %f607, %f3069, %f5769;
	fma.rn.f32 	%f5771, %f610, %f1215, %f5770;
	fma.rn.f32 	%f5772, %f614, %f3073, %f5771;
	fma.rn.f32 	%f5773, %f617, %f1220, %f5772;
	fma.rn.f32 	%f5774, %f621, %f3077, %f5773;
	fma.rn.f32 	%f5775, %f624, %f1225, %f5774;
	fma.rn.f32 	%f5776, %f628, %f3081, %f5775;
	fma.rn.f32 	%f5777, %f631, %f1230, %f5776;
	fma.rn.f32 	%f5778, %f635, %f3085, %f5777;
	fma.rn.f32 	%f5779, %f638, %f1235, %f5778;
	fma.rn.f32 	%f5780, %f642, %f3089, %f5779;
	fma.rn.f32 	%f5781, %f645, %f1240, %f5780;
	fma.rn.f32 	%f5782, %f649, %f3093, %f5781;
	fma.rn.f32 	%f5783, %f652, %f1245, %f5782;
	fma.rn.f32 	%f5784, %f656, %f3097, %f5783;
	fma.rn.f32 	%f5785, %f659, %f1250, %f5784;
	fma.rn.f32 	%f5786, %f663, %f3101, %f5785;
	fma.rn.f32 	%f5787, %f666, %f1255, %f5786;
	fma.rn.f32 	%f5788, %f670, %f3105, %f5787;
	fma.rn.f32 	%f5789, %f673, %f1260, %f5788;
	fma.rn.f32 	%f5790, %f677, %f3109, %f5789;
	fma.rn.f32 	%f5791, %f680, %f1265, %f5790;
	fma.rn.f32 	%f5792, %f684, %f3113, %f5791;
	fma.rn.f32 	%f5793, %f687, %f1270, %f5792;
	fma.rn.f32 	%f5794, %f691, %f3117, %f5793;
	fma.rn.f32 	%f5795, %f694, %f1275, %f5794;
	fma.rn.f32 	%f5796, %f698, %f3121, %f5795;
	fma.rn.f32 	%f5797, %f701, %f1280, %f5796;
	fma.rn.f32 	%f5798, %f705, %f3125, %f5797;
	fma.rn.f32 	%f5799, %f708, %f1285, %f5798;
	fma.rn.f32 	%f5800, %f712, %f3129, %f5799;
	fma.rn.f32 	%f5801, %f715, %f1290, %f5800;
	fma.rn.f32 	%f5802, %f719, %f3133, %f5801;
	fma.rn.f32 	%f5803, %f722, %f1295, %f5802;
	fma.rn.f32 	%f5804, %f726, %f3137, %f5803;
	fma.rn.f32 	%f5805, %f729, %f1300, %f5804;
	fma.rn.f32 	%f5806, %f733, %f3141, %f5805;
	fma.rn.f32 	%f5807, %f736, %f1305, %f5806;
	fma.rn.f32 	%f5808, %f740, %f3145, %f5807;
	fma.rn.f32 	%f5809, %f743, %f1310, %f5808;
	fma.rn.f32 	%f5810, %f747, %f3149, %f5809;
	fma.rn.f32 	%f5811, %f750, %f1315, %f5810;
	fma.rn.f32 	%f5812, %f754, %f3153, %f5811;
	fma.rn.f32 	%f5813, %f757, %f1320, %f5812;
	fma.rn.f32 	%f5814, %f761, %f3157, %f5813;
	fma.rn.f32 	%f5815, %f764, %f1325, %f5814;
	fma.rn.f32 	%f5816, %f768, %f3161, %f5815;
	fma.rn.f32 	%f5817, %f771, %f1330, %f5816;
	fma.rn.f32 	%f5818, %f775, %f3165, %f5817;
	fma.rn.f32 	%f5819, %f778, %f1335, %f5818;
	fma.rn.f32 	%f5820, %f782, %f3169, %f5819;
	fma.rn.f32 	%f5821, %f785, %f1340, %f5820;
	fma.rn.f32 	%f5822, %f789, %f3173, %f5821;
	fma.rn.f32 	%f5823, %f792, %f1345, %f5822;
	fma.rn.f32 	%f5824, %f796, %f3177, %f5823;
	fma.rn.f32 	%f5825, %f799, %f1350, %f5824;
	fma.rn.f32 	%f5826, %f803, %f3181, %f5825;
	fma.rn.f32 	%f5827, %f806, %f1355, %f5826;
	fma.rn.f32 	%f5828, %f810, %f3185, %f5827;
	fma.rn.f32 	%f5829, %f813, %f1360, %f5828;
	fma.rn.f32 	%f5830, %f817, %f3189, %f5829;
	fma.rn.f32 	%f5831, %f820, %f1365, %f5830;
	fma.rn.f32 	%f5832, %f824, %f3193, %f5831;
	fma.rn.f32 	%f5833, %f827, %f1370, %f5832;
	fma.rn.f32 	%f5834, %f831, %f3197, %f5833;
	fma.rn.f32 	%f5835, %f834, %f1375, %f5834;
	fma.rn.f32 	%f5836, %f838, %f3201, %f5835;
	fma.rn.f32 	%f5837, %f841, %f1380, %f5836;
	fma.rn.f32 	%f5838, %f845, %f3205, %f5837;
	fma.rn.f32 	%f5839, %f848, %f1385, %f5838;
	fma.rn.f32 	%f5840, %f852, %f3209, %f5839;
	fma.rn.f32 	%f5841, %f855, %f1390, %f5840;
	fma.rn.f32 	%f5842, %f859, %f3213, %f5841;
	fma.rn.f32 	%f5843, %f862, %f1395, %f5842;
	fma.rn.f32 	%f5844, %f866, %f3217, %f5843;
	fma.rn.f32 	%f5845, %f869, %f1400, %f5844;
	fma.rn.f32 	%f5846, %f873, %f3221, %f5845;
	fma.rn.f32 	%f5847, %f876, %f1405, %f5846;
	fma.rn.f32 	%f5848, %f880, %f3225, %f5847;
	fma.rn.f32 	%f5849, %f883, %f1410, %f5848;
	fma.rn.f32 	%f5850, %f887, %f3229, %f5849;
	fma.rn.f32 	%f5851, %f890, %f1415, %f5850;
	fma.rn.f32 	%f5852, %f894, %f3233, %f5851;
	fma.rn.f32 	%f5853, %f897, %f1420, %f5852;
	fma.rn.f32 	%f5854, %f901, %f3237, %f5853;
	fma.rn.f32 	%f5855, %f904, %f1425, %f5854;
	fma.rn.f32 	%f5856, %f908, %f3241, %f5855;
	fma.rn.f32 	%f5857, %f911, %f1430, %f5856;
	fma.rn.f32 	%f5858, %f915, %f3245, %f5857;
	fma.rn.f32 	%f5859, %f918, %f1435, %f5858;
	fma.rn.f32 	%f5860, %f922, %f3249, %f5859;
	fma.rn.f32 	%f5861, %f925, %f1440, %f5860;
	fma.rn.f32 	%f5862, %f929, %f3253, %f5861;
	fma.rn.f32 	%f5863, %f932, %f1445, %f5862;
	fma.rn.f32 	%f5864, %f936, %f3257, %f5863;
	fma.rn.f32 	%f5865, %f939, %f1450, %f5864;
	fma.rn.f32 	%f5866, %f943, %f3261, %f5865;
	fma.rn.f32 	%f5867, %f946, %f1455, %f5866;
	fma.rn.f32 	%f5868, %f950, %f3265, %f5867;
	fma.rn.f32 	%f5869, %f953, %f1460, %f5868;
	fma.rn.f32 	%f5870, %f957, %f3269, %f5869;
	fma.rn.f32 	%f5871, %f960, %f1465, %f5870;
	fma.rn.f32 	%f5872, %f964, %f3273, %f5871;
	fma.rn.f32 	%f5873, %f967, %f1470, %f5872;
	fma.rn.f32 	%f5874, %f971, %f3277, %f5873;
	fma.rn.f32 	%f5875, %f974, %f1475, %f5874;
	fma.rn.f32 	%f5876, %f978, %f3281, %f5875;
	fma.rn.f32 	%f5877, %f981, %f1480, %f5876;
	fma.rn.f32 	%f5878, %f985, %f3285, %f5877;
	fma.rn.f32 	%f5879, %f988, %f1485, %f5878;
	fma.rn.f32 	%f5880, %f992, %f3289, %f5879;
	fma.rn.f32 	%f5881, %f995, %f1490, %f5880;
	fma.rn.f32 	%f5882, %f999, %f3293, %f5881;
	fma.rn.f32 	%f5883, %f1002, %f1495, %f5882;
	fma.rn.f32 	%f5884, %f1006, %f3297, %f5883;
	fma.rn.f32 	%f5885, %f1009, %f1500, %f5884;
	fma.rn.f32 	%f5886, %f1013, %f3301, %f5885;
	fma.rn.f32 	%f5887, %f1016, %f1505, %f5886;
	fma.rn.f32 	%f5888, %f1020, %f3305, %f5887;
	fma.rn.f32 	%f5889, %f1023, %f1510, %f5888;
	fma.rn.f32 	%f5890, %f1027, %f3309, %f5889;
	fma.rn.f32 	%f5891, %f1030, %f1515, %f5890;
	fma.rn.f32 	%f5892, %f1034, %f3313, %f5891;
	fma.rn.f32 	%f5893, %f1037, %f1520, %f5892;
	fma.rn.f32 	%f5894, %f1041, %f3317, %f5893;
	fma.rn.f32 	%f5895, %f1044, %f1525, %f5894;
	fma.rn.f32 	%f5896, %f1048, %f3321, %f5895;
	fma.rn.f32 	%f5897, %f1051, %f1530, %f5896;
	fma.rn.f32 	%f5898, %f1055, %f3325, %f5897;
	fma.rn.f32 	%f5899, %f1058, %f1535, %f5898;
	fma.rn.f32 	%f5900, %f1062, %f3329, %f5899;
	fma.rn.f32 	%f5901, %f1065, %f1540, %f5900;
	fma.rn.f32 	%f5902, %f1069, %f3333, %f5901;
	fma.rn.f32 	%f5903, %f1072, %f1545, %f5902;
	fma.rn.f32 	%f5904, %f1076, %f3337, %f5903;
	fma.rn.f32 	%f5905, %f1079, %f1550, %f5904;
	fma.rn.f32 	%f5906, %f1083, %f3341, %f5905;
	fma.rn.f32 	%f5907, %f2222, %f1555, %f5906;
	fma.rn.f32 	%f5908, %f2224, %f3345, %f5907;
	fma.rn.f32 	%f5909, %f2226, %f1560, %f5908;
	fma.rn.f32 	%f5910, %f2228, %f3349, %f5909;
	fma.rn.f32 	%f5911, %f2230, %f1565, %f5910;
	fma.rn.f32 	%f5912, %f2232, %f3353, %f5911;
	fma.rn.f32 	%f5913, %f2234, %f1570, %f5912;
	fma.rn.f32 	%f5914, %f2236, %f3357, %f5913;
	fma.rn.f32 	%f5915, %f2238, %f1575, %f5914;
	fma.rn.f32 	%f5916, %f2240, %f3361, %f5915;
	fma.rn.f32 	%f5917, %f2242, %f1580, %f5916;
	fma.rn.f32 	%f5918, %f2244, %f3365, %f5917;
	fma.rn.f32 	%f5919, %f2246, %f1585, %f5918;
	fma.rn.f32 	%f5920, %f2248, %f3369, %f5919;
	fma.rn.f32 	%f5921, %f2250, %f1590, %f5920;
	fma.rn.f32 	%f5922, %f2252, %f3373, %f5921;
	fma.rn.f32 	%f5923, %f2254, %f1595, %f5922;
	fma.rn.f32 	%f5924, %f2919, %f3377, %f5923;
	fma.rn.f32 	%f5925, %f2922, %f1600, %f5924;
	fma.rn.f32 	%f5926, %f2925, %f3381, %f5925;
	fma.rn.f32 	%f5927, %f2928, %f1605, %f5926;
	fma.rn.f32 	%f5928, %f2931, %f3385, %f5927;
	fma.rn.f32 	%f5929, %f2934, %f1610, %f5928;
	fma.rn.f32 	%f5930, %f2937, %f3389, %f5929;
	fma.rn.f32 	%f5931, %f2940, %f1615, %f5930;
	fma.rn.f32 	%f5932, %f2943, %f3393, %f5931;
	fma.rn.f32 	%f5933, %f2946, %f1620, %f5932;
	fma.rn.f32 	%f5934, %f2949, %f3397, %f5933;
	fma.rn.f32 	%f5935, %f2952, %f1625, %f5934;
	fma.rn.f32 	%f5936, %f2955, %f3401, %f5935;
	fma.rn.f32 	%f5937, %f2958, %f1630, %f5936;
	fma.rn.f32 	%f5938, %f2961, %f3405, %f5937;
	fma.rn.f32 	%f5939, %f2964, %f1635, %f5938;
	fma.rn.f32 	%f5940, %f2967, %f3409, %f5939;
	fma.rn.f32 	%f5941, %f3850, %f1640, %f5940;
	fma.rn.f32 	%f5942, %f3852, %f3413, %f5941;
	fma.rn.f32 	%f5943, %f3854, %f1645, %f5942;
	fma.rn.f32 	%f5944, %f3856, %f3417, %f5943;
	fma.rn.f32 	%f5945, %f3858, %f1650, %f5944;
	fma.rn.f32 	%f5946, %f3860, %f3421, %f5945;
	fma.rn.f32 	%f5947, %f3862, %f1655, %f5946;
	fma.rn.f32 	%f5948, %f3864, %f3425, %f5947;
	fma.rn.f32 	%f5949, %f3866, %f1660, %f5948;
	fma.rn.f32 	%f5950, %f3868, %f3429, %f5949;
	fma.rn.f32 	%f5951, %f3870, %f1665, %f5950;
	fma.rn.f32 	%f5952, %f3872, %f3433, %f5951;
	fma.rn.f32 	%f5953, %f3874, %f1670, %f5952;
	fma.rn.f32 	%f5954, %f3876, %f3437, %f5953;
	fma.rn.f32 	%f5955, %f3878, %f1675, %f5954;
	fma.rn.f32 	%f5956, %f3880, %f3441, %f5955;
	fma.rn.f32 	%f5957, %f3882, %f1680, %f5956;
	fma.rn.f32 	%f5958, %f4473, %f3445, %f5957;
	fma.rn.f32 	%f5959, %f4475, %f1685, %f5958;
	fma.rn.f32 	%f5960, %f4477, %f3449, %f5959;
	fma.rn.f32 	%f5961, %f4479, %f1690, %f5960;
	fma.rn.f32 	%f5962, %f4481, %f3453, %f5961;
	fma.rn.f32 	%f5963, %f4483, %f1695, %f5962;
	fma.rn.f32 	%f5964, %f4485, %f3457, %f5963;
	fma.rn.f32 	%f5965, %f4487, %f1700, %f5964;
	fma.rn.f32 	%f5966, %f4489, %f3461, %f5965;
	fma.rn.f32 	%f5967, %f4491, %f1705, %f5966;
	fma.rn.f32 	%f5968, %f4493, %f3465, %f5967;
	fma.rn.f32 	%f5969, %f4495, %f1710, %f5968;
	fma.rn.f32 	%f5970, %f4497, %f3469, %f5969;
	fma.rn.f32 	%f5971, %f4499, %f1715, %f5970;
	fma.rn.f32 	%f5972, %f4501, %f3473, %f5971;
	fma.rn.f32 	%f5973, %f4503, %f1720, %f5972;
	fma.rn.f32 	%f5974, %f4505, %f3477, %f5973;
	fma.rn.f32 	%f5975, %f5090, %f1725, %f5974;
	fma.rn.f32 	%f5976, %f5092, %f3481, %f5975;
	fma.rn.f32 	%f5977, %f5094, %f1730, %f5976;
	fma.rn.f32 	%f5978, %f5096, %f3485, %f5977;
	fma.rn.f32 	%f5979, %f5098, %f1735, %f5978;
	fma.rn.f32 	%f5980, %f5100, %f3489, %f5979;
	fma.rn.f32 	%f5981, %f5102, %f1740, %f5980;
	fma.rn.f32 	%f5982, %f5104, %f3493, %f5981;
	fma.rn.f32 	%f5983, %f5106, %f1745, %f5982;
	fma.rn.f32 	%f5984, %f5108, %f3497, %f5983;
	fma.rn.f32 	%f5985, %f5110, %f1750, %f5984;
	fma.rn.f32 	%f5986, %f5112, %f3501, %f5985;
	fma.rn.f32 	%f5987, %f5114, %f1755, %f5986;
	fma.rn.f32 	%f5988, %f5116, %f3505, %f5987;
	fma.rn.f32 	%f5989, %f5118, %f1760, %f5988;
	fma.rn.f32 	%f5990, %f5120, %f3509, %f5989;
	fma.rn.f32 	%f5991, %f5122, %f1765, %f5990;
	fma.rn.f32 	%f5992, %f5687, %f3513, %f5991;
	fma.rn.f32 	%f5993, %f5689, %f1770, %f5992;
	fma.rn.f32 	%f5994, %f5691, %f3517, %f5993;
	fma.rn.f32 	%f5995, %f5693, %f1775, %f5994;
	fma.rn.f32 	%f5996, %f5695, %f3521, %f5995;
	fma.rn.f32 	%f5997, %f5697, %f1780, %f5996;
	fma.rn.f32 	%f5998, %f5699, %f3525, %f5997;
	fma.rn.f32 	%f5999, %f5701, %f1785, %f5998;
	fma.rn.f32 	%f6000, %f5703, %f3529, %f5999;
	fma.rn.f32 	%f6001, %f5705, %f1790, %f6000;
	fma.rn.f32 	%f6002, %f5707, %f3533, %f6001;
	fma.rn.f32 	%f6003, %f5709, %f1795, %f6002;
	fma.rn.f32 	%f6004, %f5711, %f3537, %f6003;
	fma.rn.f32 	%f6005, %f5713, %f1800, %f6004;
	fma.rn.f32 	%f6006, %f5715, %f3541, %f6005;
	fma.rn.f32 	%f6007, %f5717, %f1805, %f6006;
	fma.rn.f32 	%f6619, %f5719, %f3545, %f6007;
	fma.rn.f32 	%f6008, %f491, %f79, %f6618;
	fma.rn.f32 	%f6009, %f495, %f3547, %f6008;
	fma.rn.f32 	%f6010, %f498, %f86, %f6009;
	fma.rn.f32 	%f6011, %f502, %f4797, %f6010;
	fma.rn.f32 	%f6012, %f505, %f93, %f6011;
	fma.rn.f32 	%f6013, %f509, %f3552, %f6012;
	fma.rn.f32 	%f6014, %f512, %f100, %f6013;
	fma.rn.f32 	%f6015, %f516, %f3555, %f6014;
	fma.rn.f32 	%f6016, %f519, %f107, %f6015;
	fma.rn.f32 	%f6017, %f523, %f4804, %f6016;
	fma.rn.f32 	%f6018, %f526, %f114, %f6017;
	fma.rn.f32 	%f6019, %f530, %f3560, %f6018;
	fma.rn.f32 	%f6020, %f533, %f121, %f6019;
	fma.rn.f32 	%f6021, %f537, %f1833, %f6020;
	fma.rn.f32 	%f6022, %f540, %f128, %f6021;
	fma.rn.f32 	%f6023, %f544, %f4811, %f6022;
	fma.rn.f32 	%f6024, %f547, %f135, %f6023;
	fma.rn.f32 	%f6025, %f551, %f1841, %f6024;
	fma.rn.f32 	%f6026, %f554, %f142, %f6025;
	fma.rn.f32 	%f6027, %f558, %f3569, %f6026;
	fma.rn.f32 	%f6028, %f561, %f149, %f6027;
	fma.rn.f32 	%f6029, %f565, %f4818, %f6028;
	fma.rn.f32 	%f6030, %f568, %f156, %f6029;
	fma.rn.f32 	%f6031, %f572, %f3574, %f6030;
	fma.rn.f32 	%f6032, %f575, %f163, %f6031;
	fma.rn.f32 	%f6033, %f579, %f3577, %f6032;
	fma.rn.f32 	%f6034, %f582, %f170, %f6033;
	fma.rn.f32 	%f6035, %f586, %f4825, %f6034;
	fma.rn.f32 	%f6036, %f589, %f177, %f6035;
	fma.rn.f32 	%f6037, %f593, %f3582, %f6036;
	fma.rn.f32 	%f6038, %f596, %f184, %f6037;
	fma.rn.f32 	%f6039, %f600, %f1869, %f6038;
	fma.rn.f32 	%f6040, %f603, %f191, %f6039;
	fma.rn.f32 	%f6041, %f607, %f4832, %f6040;
	fma.rn.f32 	%f6042, %f610, %f198, %f6041;
	fma.rn.f32 	%f6043, %f614, %f1877, %f6042;
	fma.rn.f32 	%f6044, %f617, %f205, %f6043;
	fma.rn.f32 	%f6045, %f621, %f3591, %f6044;
	fma.rn.f32 	%f6046, %f624, %f212, %f6045;
	fma.rn.f32 	%f6047, %f628, %f4839, %f6046;
	fma.rn.f32 	%f6048, %f631, %f219, %f6047;
	fma.rn.f32 	%f6049, %f635, %f3596, %f6048;
	fma.rn.f32 	%f6050, %f638, %f226, %f6049;
	fma.rn.f32 	%f6051, %f642, %f3599, %f6050;
	fma.rn.f32 	%f6052, %f645, %f233, %f6051;
	fma.rn.f32 	%f6053, %f649, %f4846, %f6052;
	fma.rn.f32 	%f6054, %f652, %f240, %f6053;
	fma.rn.f32 	%f6055, %f656, %f3604, %f6054;
	fma.rn.f32 	%f6056, %f659, %f247, %f6055;
	fma.rn.f32 	%f6057, %f663, %f1905, %f6056;
	fma.rn.f32 	%f6058, %f666, %f254, %f6057;
	fma.rn.f32 	%f6059, %f670, %f4853, %f6058;
	fma.rn.f32 	%f6060, %f673, %f261, %f6059;
	fma.rn.f32 	%f6061, %f677, %f1913, %f6060;
	fma.rn.f32 	%f6062, %f680, %f268, %f6061;
	fma.rn.f32 	%f6063, %f684, %f3613, %f6062;
	fma.rn.f32 	%f6064, %f687, %f275, %f6063;
	fma.rn.f32 	%f6065, %f691, %f4860, %f6064;
	fma.rn.f32 	%f6066, %f694, %f282, %f6065;
	fma.rn.f32 	%f6067, %f698, %f3618, %f6066;
	fma.rn.f32 	%f6068, %f701, %f289, %f6067;
	fma.rn.f32 	%f6069, %f705, %f3621, %f6068;
	fma.rn.f32 	%f6070, %f708, %f296, %f6069;
	fma.rn.f32 	%f6071, %f712, %f4867, %f6070;
	fma.rn.f32 	%f6072, %f715, %f303, %f6071;
	fma.rn.f32 	%f6073, %f719, %f3626, %f6072;
	fma.rn.f32 	%f6074, %f722, %f310, %f6073;
	fma.rn.f32 	%f6075, %f726, %f1941, %f6074;
	fma.rn.f32 	%f6076, %f729, %f317, %f6075;
	fma.rn.f32 	%f6077, %f733, %f4874, %f6076;
	fma.rn.f32 	%f6078, %f736, %f324, %f6077;
	fma.rn.f32 	%f6079, %f740, %f1949, %f6078;
	fma.rn.f32 	%f6080, %f743, %f331, %f6079;
	fma.rn.f32 	%f6081, %f747, %f3635, %f6080;
	fma.rn.f32 	%f6082, %f750, %f338, %f6081;
	fma.rn.f32 	%f6083, %f754, %f4881, %f6082;
	fma.rn.f32 	%f6084, %f757, %f345, %f6083;
	fma.rn.f32 	%f6085, %f761, %f3640, %f6084;
	fma.rn.f32 	%f6086, %f764, %f352, %f6085;
	fma.rn.f32 	%f6087, %f768, %f3643, %f6086;
	fma.rn.f32 	%f6088, %f771, %f359, %f6087;
	fma.rn.f32 	%f6089, %f775, %f4888, %f6088;
	fma.rn.f32 	%f6090, %f778, %f366, %f6089;
	fma.rn.f32 	%f6091, %f782, %f3648, %f6090;
	fma.rn.f32 	%f6092, %f785, %f373, %f6091;
	fma.rn.f32 	%f6093, %f789, %f1977, %f6092;
	fma.rn.f32 	%f6094, %f792, %f380, %f6093;
	fma.rn.f32 	%f6095, %f796, %f4895, %f6094;
	fma.rn.f32 	%f6096, %f799, %f387, %f6095;
	fma.rn.f32 	%f6097, %f803, %f1985, %f6096;
	fma.rn.f32 	%f6098, %f806, %f394, %f6097;
	fma.rn.f32 	%f6099, %f810, %f3657, %f6098;
	fma.rn.f32 	%f6100, %f813, %f401, %f6099;
	fma.rn.f32 	%f6101, %f817, %f4902, %f6100;
	fma.rn.f32 	%f6102, %f820, %f408, %f6101;
	fma.rn.f32 	%f6103, %f824, %f3662, %f6102;
	fma.rn.f32 	%f6104, %f827, %f415, %f6103;
	fma.rn.f32 	%f6105, %f831, %f3665, %f6104;
	fma.rn.f32 	%f6106, %f834, %f422, %f6105;
	fma.rn.f32 	%f6107, %f838, %f4909, %f6106;
	fma.rn.f32 	%f6108, %f841, %f429, %f6107;
	fma.rn.f32 	%f6109, %f845, %f3670, %f6108;
	fma.rn.f32 	%f6110, %f848, %f436, %f6109;
	fma.rn.f32 	%f6111, %f852, %f2013, %f6110;
	fma.rn.f32 	%f6112, %f855, %f443, %f6111;
	fma.rn.f32 	%f6113, %f859, %f4916, %f6112;
	fma.rn.f32 	%f6114, %f862, %f450, %f6113;
	fma.rn.f32 	%f6115, %f866, %f2021, %f6114;
	fma.rn.f32 	%f6116, %f869, %f457, %f6115;
	fma.rn.f32 	%f6117, %f873, %f3679, %f6116;
	fma.rn.f32 	%f6118, %f876, %f464, %f6117;
	fma.rn.f32 	%f6119, %f880, %f4923, %f6118;
	fma.rn.f32 	%f6120, %f883, %f471, %f6119;
	fma.rn.f32 	%f6121, %f887, %f3684, %f6120;
	fma.rn.f32 	%f6122, %f890, %f478, %f6121;
	fma.rn.f32 	%f6123, %f894, %f3687, %f6122;
	fma.rn.f32 	%f6124, %f897, %f485, %f6123;
	fma.rn.f32 	%f6125, %f901, %f4930, %f6124;
	fma.rn.f32 	%f6126, %f904, %f492, %f6125;
	fma.rn.f32 	%f6127, %f908, %f3692, %f6126;
	fma.rn.f32 	%f6128, %f911, %f499, %f6127;
	fma.rn.f32 	%f6129, %f915, %f2049, %f6128;
	fma.rn.f32 	%f6130, %f918, %f506, %f6129;
	fma.rn.f32 	%f6131, %f922, %f4937, %f6130;
	fma.rn.f32 	%f6132, %f925, %f513, %f6131;
	fma.rn.f32 	%f6133, %f929, %f2057, %f6132;
	fma.rn.f32 	%f6134, %f932, %f520, %f6133;
	fma.rn.f32 	%f6135, %f936, %f3701, %f6134;
	fma.rn.f32 	%f6136, %f939, %f527, %f6135;
	fma.rn.f32 	%f6137, %f943, %f4944, %f6136;
	fma.rn.f32 	%f6138, %f946, %f534, %f6137;
	fma.rn.f32 	%f6139, %f950, %f3706, %f6138;
	fma.rn.f32 	%f6140, %f953, %f541, %f6139;
	fma.rn.f32 	%f6141, %f957, %f3709, %f6140;
	fma.rn.f32 	%f6142, %f960, %f548, %f6141;
	fma.rn.f32 	%f6143, %f964, %f4951, %f6142;
	fma.rn.f32 	%f6144, %f967, %f555, %f6143;
	fma.rn.f32 	%f6145, %f971, %f3714, %f6144;
	fma.rn.f32 	%f6146, %f974, %f562, %f6145;
	fma.rn.f32 	%f6147, %f978, %f2085, %f6146;
	fma.rn.f32 	%f6148, %f981, %f569, %f6147;
	fma.rn.f32 	%f6149, %f985, %f4958, %f6148;
	fma.rn.f32 	%f6150, %f988, %f576, %f6149;
	fma.rn.f32 	%f6151, %f992, %f2686, %f6150;
	fma.rn.f32 	%f6152, %f995, %f583, %f6151;
	fma.rn.f32 	%f6153, %f999, %f4316, %f6152;
	fma.rn.f32 	%f6154, %f1002, %f590, %f6153;
	fma.rn.f32 	%f6155, %f1006, %f4319, %f6154;
	fma.rn.f32 	%f6156, %f1009, %f597, %f6155;
	fma.rn.f32 	%f6157, %f1013, %f2697, %f6156;
	fma.rn.f32 	%f6158, %f1016, %f604, %f6157;
	fma.rn.f32 	%f6159, %f1020, %f4324, %f6158;
	fma.rn.f32 	%f6160, %f1023, %f611, %f6159;
	fma.rn.f32 	%f6161, %f1027, %f4327, %f6160;
	fma.rn.f32 	%f6162, %f1030, %f618, %f6161;
	fma.rn.f32 	%f6163, %f1034, %f2707, %f6162;
	fma.rn.f32 	%f6164, %f1037, %f625, %f6163;
	fma.rn.f32 	%f6165, %f1041, %f4332, %f6164;
	fma.rn.f32 	%f6166, %f1044, %f632, %f6165;
	fma.rn.f32 	%f6167, %f1048, %f4335, %f6166;
	fma.rn.f32 	%f6168, %f1051, %f639, %f6167;
	fma.rn.f32 	%f6169, %f1055, %f2718, %f6168;
	fma.rn.f32 	%f6170, %f1058, %f646, %f6169;
	fma.rn.f32 	%f6171, %f1062, %f4340, %f6170;
	fma.rn.f32 	%f6172, %f1065, %f653, %f6171;
	fma.rn.f32 	%f6173, %f1069, %f4343, %f6172;
	fma.rn.f32 	%f6174, %f1072, %f660, %f6173;
	fma.rn.f32 	%f6175, %f1076, %f2728, %f6174;
	fma.rn.f32 	%f6176, %f1079, %f667, %f6175;
	fma.rn.f32 	%f6177, %f1083, %f4348, %f6176;
	fma.rn.f32 	%f6178, %f2222, %f674, %f6177;
	fma.rn.f32 	%f6179, %f2224, %f4351, %f6178;
	fma.rn.f32 	%f6180, %f2226, %f681, %f6179;
	fma.rn.f32 	%f6181, %f2228, %f2739, %f6180;
	fma.rn.f32 	%f6182, %f2230, %f688, %f6181;
	fma.rn.f32 	%f6183, %f2232, %f4356, %f6182;
	fma.rn.f32 	%f6184, %f2234, %f695, %f6183;
	fma.rn.f32 	%f6185, %f2236, %f4359, %f6184;
	fma.rn.f32 	%f6186, %f2238, %f702, %f6185;
	fma.rn.f32 	%f6187, %f2240, %f2749, %f6186;
	fma.rn.f32 	%f6188, %f2242, %f709, %f6187;
	fma.rn.f32 	%f6189, %f2244, %f4364, %f6188;
	fma.rn.f32 	%f6190, %f2246, %f716, %f6189;
	fma.rn.f32 	%f6191, %f2248, %f4367, %f6190;
	fma.rn.f32 	%f6192, %f2250, %f723, %f6191;
	fma.rn.f32 	%f6193, %f2252, %f2760, %f6192;
	fma.rn.f32 	%f6194, %f2254, %f730, %f6193;
	fma.rn.f32 	%f6195, %f2919, %f4372, %f6194;
	fma.rn.f32 	%f6196, %f2922, %f737, %f6195;
	fma.rn.f32 	%f6197, %f2925, %f4375, %f6196;
	fma.rn.f32 	%f6198, %f2928, %f744, %f6197;
	fma.rn.f32 	%f6199, %f2931, %f2770, %f6198;
	fma.rn.f32 	%f6200, %f2934, %f751, %f6199;
	fma.rn.f32 	%f6201, %f2937, %f4380, %f6200;
	fma.rn.f32 	%f6202, %f2940, %f758, %f6201;
	fma.rn.f32 	%f6203, %f2943, %f4383, %f6202;
	fma.rn.f32 	%f6204, %f2946, %f765, %f6203;
	fma.rn.f32 	%f6205, %f2949, %f2781, %f6204;
	fma.rn.f32 	%f6206, %f2952, %f772, %f6205;
	fma.rn.f32 	%f6207, %f2955, %f2784, %f6206;
	fma.rn.f32 	%f6208, %f2958, %f779, %f6207;
	fma.rn.f32 	%f6209, %f2961, %f5612, %f6208;
	fma.rn.f32 	%f6210, %f2964, %f786, %f6209;
	fma.rn.f32 	%f6211, %f2967, %f4392, %f6210;
	fma.rn.f32 	%f6212, %f3850, %f793, %f6211;
	fma.rn.f32 	%f6213, %f3852, %f5617, %f6212;
	fma.rn.f32 	%f6214, %f3854, %f800, %f6213;
	fma.rn.f32 	%f6215, %f3856, %f4397, %f6214;
	fma.rn.f32 	%f6216, %f3858, %f807, %f6215;
	fma.rn.f32 	%f6217, %f3860, %f5622, %f6216;
	fma.rn.f32 	%f6218, %f3862, %f814, %f6217;
	fma.rn.f32 	%f6219, %f3864, %f2805, %f6218;
	fma.rn.f32 	%f6220, %f3866, %f821, %f6219;
	fma.rn.f32 	%f6221, %f3868, %f2809, %f6220;
	fma.rn.f32 	%f6222, %f3870, %f828, %f6221;
	fma.rn.f32 	%f6223, %f3872, %f4406, %f6222;
	fma.rn.f32 	%f6224, %f3874, %f835, %f6223;
	fma.rn.f32 	%f6225, %f3876, %f5631, %f6224;
	fma.rn.f32 	%f6226, %f3878, %f842, %f6225;
	fma.rn.f32 	%f6227, %f3880, %f4411, %f6226;
	fma.rn.f32 	%f6228, %f3882, %f849, %f6227;
	fma.rn.f32 	%f6229, %f4473, %f2823, %f6228;
	fma.rn.f32 	%f6230, %f4475, %f856, %f6229;
	fma.rn.f32 	%f6231, %f4477, %f4416, %f6230;
	fma.rn.f32 	%f6232, %f4479, %f863, %f6231;
	fma.rn.f32 	%f6233, %f4481, %f4419, %f6232;
	fma.rn.f32 	%f6234, %f4483, %f870, %f6233;
	fma.rn.f32 	%f6235, %f4485, %f2833, %f6234;
	fma.rn.f32 	%f6236, %f4487, %f877, %f6235;
	fma.rn.f32 	%f6237, %f4489, %f2837, %f6236;
	fma.rn.f32 	%f6238, %f4491, %f884, %f6237;
	fma.rn.f32 	%f6239, %f4493, %f2841, %f6238;
	fma.rn.f32 	%f6240, %f4495, %f891, %f6239;
	fma.rn.f32 	%f6241, %f4497, %f2845, %f6240;
	fma.rn.f32 	%f6242, %f4499, %f898, %f6241;
	fma.rn.f32 	%f6243, %f4501, %f2849, %f6242;
	fma.rn.f32 	%f6244, %f4503, %f905, %f6243;
	fma.rn.f32 	%f6245, %f4505, %f2853, %f6244;
	fma.rn.f32 	%f6246, %f5090, %f912, %f6245;
	fma.rn.f32 	%f6247, %f5092, %f2857, %f6246;
	fma.rn.f32 	%f6248, %f5094, %f919, %f6247;
	fma.rn.f32 	%f6249, %f5096, %f2861, %f6248;
	fma.rn.f32 	%f6250, %f5098, %f926, %f6249;
	fma.rn.f32 	%f6251, %f5100, %f2865, %f6250;
	fma.rn.f32 	%f6252, %f5102, %f933, %f6251;
	fma.rn.f32 	%f6253, %f5104, %f2869, %f6252;
	fma.rn.f32 	%f6254, %f5106, %f940, %f6253;
	fma.rn.f32 	%f6255, %f5108, %f2873, %f6254;
	fma.rn.f32 	%f6256, %f5110, %f947, %f6255;
	fma.rn.f32 	%f6257, %f5112, %f2877, %f6256;
	fma.rn.f32 	%f6258, %f5114, %f954, %f6257;
	fma.rn.f32 	%f6259, %f5116, %f2881, %f6258;
	fma.rn.f32 	%f6260, %f5118, %f961, %f6259;
	fma.rn.f32 	%f6261, %f5120, %f2885, %f6260;
	fma.rn.f32 	%f6262, %f5122, %f968, %f6261;
	fma.rn.f32 	%f6263, %f5687, %f4450, %f6262;
	fma.rn.f32 	%f6264, %f5689, %f975, %f6263;
	fma.rn.f32 	%f6265, %f5691, %f4453, %f6264;
	fma.rn.f32 	%f6266, %f5693, %f982, %f6265;
	fma.rn.f32 	%f6267, %f5695, %f2896, %f6266;
	fma.rn.f32 	%f6268, %f5697, %f989, %f6267;
	fma.rn.f32 	%f6269, %f5699, %f4458, %f6268;
	fma.rn.f32 	%f6270, %f5701, %f996, %f6269;
	fma.rn.f32 	%f6271, %f5703, %f4461, %f6270;
	fma.rn.f32 	%f6272, %f5705, %f1003, %f6271;
	fma.rn.f32 	%f6273, %f5707, %f2906, %f6272;
	fma.rn.f32 	%f6274, %f5709, %f1010, %f6273;
	fma.rn.f32 	%f6275, %f5711, %f4466, %f6274;
	fma.rn.f32 	%f6276, %f5713, %f1017, %f6275;
	fma.rn.f32 	%f6277, %f5715, %f4469, %f6276;
	fma.rn.f32 	%f6278, %f5717, %f1024, %f6277;
	fma.rn.f32 	%f6279, %f5719, %f2917, %f6278;
	ld.shared.f32 	%f6280, [%r73+4416];
	fma.rn.f32 	%f6281, %f6280, %f1031, %f6279;
	ld.shared.f32 	%f6282, [%r73+4420];
	fma.rn.f32 	%f6283, %f6282, %f2923, %f6281;
	ld.shared.f32 	%f6284, [%r73+4424];
	fma.rn.f32 	%f6285, %f6284, %f1038, %f6283;
	ld.shared.f32 	%f6286, [%r73+4428];
	fma.rn.f32 	%f6287, %f6286, %f2929, %f6285;
	ld.shared.f32 	%f6288, [%r73+4432];
	fma.rn.f32 	%f6289, %f6288, %f1045, %f6287;
	ld.shared.f32 	%f6290, [%r73+4436];
	fma.rn.f32 	%f6291, %f6290, %f2935, %f6289;
	ld.shared.f32 	%f6292, [%r73+4440];
	fma.rn.f32 	%f6293, %f6292, %f1052, %f6291;
	ld.shared.f32 	%f6294, [%r73+4444];
	fma.rn.f32 	%f6295, %f6294, %f2941, %f6293;
	ld.shared.f32 	%f6296, [%r73+4448];
	fma.rn.f32 	%f6297, %f6296, %f1059, %f6295;
	ld.shared.f32 	%f6298, [%r73+4452];
	fma.rn.f32 	%f6299, %f6298, %f2947, %f6297;
	ld.shared.f32 	%f6300, [%r73+4456];
	fma.rn.f32 	%f6301, %f6300, %f1066, %f6299;
	ld.shared.f32 	%f6302, [%r73+4460];
	fma.rn.f32 	%f6303, %f6302, %f2953, %f6301;
	ld.shared.f32 	%f6304, [%r73+4464];
	fma.rn.f32 	%f6305, %f6304, %f1073, %f6303;
	ld.shared.f32 	%f6306, [%r73+4468];
	fma.rn.f32 	%f6307, %f6306, %f2959, %f6305;
	ld.shared.f32 	%f6308, [%r73+4472];
	fma.rn.f32 	%f6309, %f6308, %f1080, %f6307;
	ld.shared.f32 	%f6310, [%r73+4476];
	fma.rn.f32 	%f6311, %f6310, %f2965, %f6309;
	ld.shared.f32 	%f6312, [%r73+4480];
	fma.rn.f32 	%f6618, %f6312, %f1085, %f6311;
	fma.rn.f32 	%f6313, %f491, %f2969, %f6617;
	fma.rn.f32 	%f6314, %f495, %f1090, %f6313;
	fma.rn.f32 	%f6315, %f498, %f2973, %f6314;
	fma.rn.f32 	%f6316, %f502, %f1095, %f6315;
	fma.rn.f32 	%f6317, %f505, %f2977, %f6316;
	fma.rn.f32 	%f6318, %f509, %f1100, %f6317;
	fma.rn.f32 	%f6319, %f512, %f2981, %f6318;
	fma.rn.f32 	%f6320, %f516, %f1105, %f6319;
	fma.rn.f32 	%f6321, %f519, %f2985, %f6320;
	fma.rn.f32 	%f6322, %f523, %f1110, %f6321;
	fma.rn.f32 	%f6323, %f526, %f2989, %f6322;
	fma.rn.f32 	%f6324, %f530, %f1115, %f6323;
	fma.rn.f32 	%f6325, %f533, %f2993, %f6324;
	fma.rn.f32 	%f6326, %f537, %f1120, %f6325;
	fma.rn.f32 	%f6327, %f540, %f2997, %f6326;
	fma.rn.f32 	%f6328, %f544, %f1125, %f6327;
	fma.rn.f32 	%f6329, %f547, %f3001, %f6328;
	fma.rn.f32 	%f6330, %f551, %f1130, %f6329;
	fma.rn.f32 	%f6331, %f554, %f3005, %f6330;
	fma.rn.f32 	%f6332, %f558, %f1135, %f6331;
	fma.rn.f32 	%f6333, %f561, %f3009, %f6332;
	fma.rn.f32 	%f6334, %f565, %f1140, %f6333;
	fma.rn.f32 	%f6335, %f568, %f3013, %f6334;
	fma.rn.f32 	%f6336, %f572, %f1145, %f6335;
	fma.rn.f32 	%f6337, %f575, %f3017, %f6336;
	fma.rn.f32 	%f6338, %f579, %f1150, %f6337;
	fma.rn.f32 	%f6339, %f582, %f3021, %f6338;
	fma.rn.f32 	%f6340, %f586, %f1155, %f6339;
	fma.rn.f32 	%f6341, %f589, %f3025, %f6340;
	fma.rn.f32 	%f6342, %f593, %f1160, %f6341;
	fma.rn.f32 	%f6343, %f596, %f3029, %f6342;
	fma.rn.f32 	%f6344, %f600, %f1165, %f6343;
	fma.rn.f32 	%f6345, %f603, %f3033, %f6344;
	fma.rn.f32 	%f6346, %f607, %f1170, %f6345;
	fma.rn.f32 	%f6347, %f610, %f3037, %f6346;
	fma.rn.f32 	%f6348, %f614, %f1175, %f6347;
	fma.rn.f32 	%f6349, %f617, %f3041, %f6348;
	fma.rn.f32 	%f6350, %f621, %f1180, %f6349;
	fma.rn.f32 	%f6351, %f624, %f3045, %f6350;
	fma.rn.f32 	%f6352, %f628, %f1185, %f6351;
	fma.rn.f32 	%f6353, %f631, %f3049, %f6352;
	fma.rn.f32 	%f6354, %f635, %f1190, %f6353;
	fma.rn.f32 	%f6355, %f638, %f3053, %f6354;
	fma.rn.f32 	%f6356, %f642, %f1195, %f6355;
	fma.rn.f32 	%f6357, %f645, %f3057, %f6356;
	fma.rn.f32 	%f6358, %f649, %f1200, %f6357;
	fma.rn.f32 	%f6359, %f652, %f3061, %f6358;
	fma.rn.f32 	%f6360, %f656, %f1205, %f6359;
	fma.rn.f32 	%f6361, %f659, %f3065, %f6360;
	fma.rn.f32 	%f6362, %f663, %f1210, %f6361;
	fma.rn.f32 	%f6363, %f666, %f3069, %f6362;
	fma.rn.f32 	%f6364, %f670, %f1215, %f6363;
	fma.rn.f32 	%f6365, %f673, %f3073, %f6364;
	fma.rn.f32 	%f6366, %f677, %f1220, %f6365;
	fma.rn.f32 	%f6367, %f680, %f3077, %f6366;
	fma.rn.f32 	%f6368, %f684, %f1225, %f6367;
	fma.rn.f32 	%f6369, %f687, %f3081, %f6368;
	fma.rn.f32 	%f6370, %f691, %f1230, %f6369;
	fma.rn.f32 	%f6371, %f694, %f3085, %f6370;
	fma.rn.f32 	%f6372, %f698, %f1235, %f6371;
	fma.rn.f32 	%f6373, %f701, %f3089, %f6372;
	fma.rn.f32 	%f6374, %f705, %f1240, %f6373;
	fma.rn.f32 	%f6375, %f708, %f3093, %f6374;
	fma.rn.f32 	%f6376, %f712, %f1245, %f6375;
	fma.rn.f32 	%f6377, %f715, %f3097, %f6376;
	fma.rn.f32 	%f6378, %f719, %f1250, %f6377;
	fma.rn.f32 	%f6379, %f722, %f3101, %f6378;
	fma.rn.f32 	%f6380, %f726, %f1255, %f6379;
	fma.rn.f32 	%f6381, %f729, %f3105, %f6380;
	fma.rn.f32 	%f6382, %f733, %f1260, %f6381;
	fma.rn.f32 	%f6383, %f736, %f3109, %f6382;
	fma.rn.f32 	%f6384, %f740, %f1265, %f6383;
	fma.rn.f32 	%f6385, %f743, %f3113, %f6384;
	fma.rn.f32 	%f6386, %f747, %f1270, %f6385;
	fma.rn.f32 	%f6387, %f750, %f3117, %f6386;
	fma.rn.f32 	%f6388, %f754, %f1275, %f6387;
	fma.rn.f32 	%f6389, %f757, %f3121, %f6388;
	fma.rn.f32 	%f6390, %f761, %f1280, %f6389;
	fma.rn.f32 	%f6391, %f764, %f3125, %f6390;
	fma.rn.f32 	%f6392, %f768, %f1285, %f6391;
	fma.rn.f32 	%f6393, %f771, %f3129, %f6392;
	fma.rn.f32 	%f6394, %f775, %f1290, %f6393;
	fma.rn.f32 	%f6395, %f778, %f3133, %f6394;
	fma.rn.f32 	%f6396, %f782, %f1295, %f6395;
	fma.rn.f32 	%f6397, %f785, %f3137, %f6396;
	fma.rn.f32 	%f6398, %f789, %f1300, %f6397;
	fma.rn.f32 	%f6399, %f792, %f3141, %f6398;
	fma.rn.f32 	%f6400, %f796, %f1305, %f6399;
	fma.rn.f32 	%f6401, %f799, %f3145, %f6400;
	fma.rn.f32 	%f6402, %f803, %f1310, %f6401;
	fma.rn.f32 	%f6403, %f806, %f3149, %f6402;
	fma.rn.f32 	%f6404, %f810, %f1315, %f6403;
	fma.rn.f32 	%f6405, %f813, %f3153, %f6404;
	fma.rn.f32 	%f6406, %f817, %f1320, %f6405;
	fma.rn.f32 	%f6407, %f820, %f3157, %f6406;
	fma.rn.f32 	%f6408, %f824, %f1325, %f6407;
	fma.rn.f32 	%f6409, %f827, %f3161, %f6408;
	fma.rn.f32 	%f6410, %f831, %f1330, %f6409;
	fma.rn.f32 	%f6411, %f834, %f3165, %f6410;
	fma.rn.f32 	%f6412, %f838, %f1335, %f6411;
	fma.rn.f32 	%f6413, %f841, %f3169, %f6412;
	fma.rn.f32 	%f6414, %f845, %f1340, %f6413;
	fma.rn.f32 	%f6415, %f848, %f3173, %f6414;
	fma.rn.f32 	%f6416, %f852, %f1345, %f6415;
	fma.rn.f32 	%f6417, %f855, %f3177, %f6416;
	fma.rn.f32 	%f6418, %f859, %f1350, %f6417;
	fma.rn.f32 	%f6419, %f862, %f3181, %f6418;
	fma.rn.f32 	%f6420, %f866, %f1355, %f6419;
	fma.rn.f32 	%f6421, %f869, %f3185, %f6420;
	fma.rn.f32 	%f6422, %f873, %f1360, %f6421;
	fma.rn.f32 	%f6423, %f876, %f3189, %f6422;
	fma.rn.f32 	%f6424, %f880, %f1365, %f6423;
	fma.rn.f32 	%f6425, %f883, %f3193, %f6424;
	fma.rn.f32 	%f6426, %f887, %f1370, %f6425;
	fma.rn.f32 	%f6427, %f890, %f3197, %f6426;
	fma.rn.f32 	%f6428, %f894, %f1375, %f6427;
	fma.rn.f32 	%f6429, %f897, %f3201, %f6428;
	fma.rn.f32 	%f6430, %f901, %f1380, %f6429;
	fma.rn.f32 	%f6431, %f904, %f3205, %f6430;
	fma.rn.f32 	%f6432, %f908, %f1385, %f6431;
	fma.rn.f32 	%f6433, %f911, %f3209, %f6432;
	fma.rn.f32 	%f6434, %f915, %f1390, %f6433;
	fma.rn.f32 	%f6435, %f918, %f3213, %f6434;
	fma.rn.f32 	%f6436, %f922, %f1395, %f6435;
	fma.rn.f32 	%f6437, %f925, %f3217, %f6436;
	fma.rn.f32 	%f6438, %f929, %f1400, %f6437;
	fma.rn.f32 	%f6439, %f932, %f3221, %f6438;
	fma.rn.f32 	%f6440, %f936, %f1405, %f6439;
	fma.rn.f32 	%f6441, %f939, %f3225, %f6440;
	fma.rn.f32 	%f6442, %f943, %f1410, %f6441;
	fma.rn.f32 	%f6443, %f946, %f3229, %f6442;
	fma.rn.f32 	%f6444, %f950, %f1415, %f6443;
	fma.rn.f32 	%f6445, %f953, %f3233, %f6444;
	fma.rn.f32 	%f6446, %f957, %f1420, %f6445;
	fma.rn.f32 	%f6447, %f960, %f3237, %f6446;
	fma.rn.f32 	%f6448, %f964, %f1425, %f6447;
	fma.rn.f32 	%f6449, %f967, %f3241, %f6448;
	fma.rn.f32 	%f6450, %f971, %f1430, %f6449;
	fma.rn.f32 	%f6451, %f974, %f3245, %f6450;
	fma.rn.f32 	%f6452, %f978, %f1435, %f6451;
	fma.rn.f32 	%f6453, %f981, %f3249, %f6452;
	fma.rn.f32 	%f6454, %f985, %f1440, %f6453;
	fma.rn.f32 	%f6455, %f988, %f3253, %f6454;
	fma.rn.f32 	%f6456, %f992, %f1445, %f6455;
	fma.rn.f32 	%f6457, %f995, %f3257, %f6456;
	fma.rn.f32 	%f6458, %f999, %f1450, %f6457;
	fma.rn.f32 	%f6459, %f1002, %f3261, %f6458;
	fma.rn.f32 	%f6460, %f1006, %f1455, %f6459;
	fma.rn.f32 	%f6461, %f1009, %f3265, %f6460;
	fma.rn.f32 	%f6462, %f1013, %f1460, %f6461;
	fma.rn.f32 	%f6463, %f1016, %f3269, %f6462;
	fma.rn.f32 	%f6464, %f1020, %f1465, %f6463;
	fma.rn.f32 	%f6465, %f1023, %f3273, %f6464;
	fma.rn.f32 	%f6466, %f1027, %f1470, %f6465;
	fma.rn.f32 	%f6467, %f1030, %f3277, %f6466;
	fma.rn.f32 	%f6468, %f1034, %f1475, %f6467;
	fma.rn.f32 	%f6469, %f1037, %f3281, %f6468;
	fma.rn.f32 	%f6470, %f1041, %f1480, %f6469;
	fma.rn.f32 	%f6471, %f1044, %f3285, %f6470;
	fma.rn.f32 	%f6472, %f1048, %f1485, %f6471;
	fma.rn.f32 	%f6473, %f1051, %f3289, %f6472;
	fma.rn.f32 	%f6474, %f1055, %f1490, %f6473;
	fma.rn.f32 	%f6475, %f1058, %f3293, %f6474;
	fma.rn.f32 	%f6476, %f1062, %f1495, %f6475;
	fma.rn.f32 	%f6477, %f1065, %f3297, %f6476;
	fma.rn.f32 	%f6478, %f1069, %f1500, %f6477;
	fma.rn.f32 	%f6479, %f1072, %f3301, %f6478;
	fma.rn.f32 	%f6480, %f1076, %f1505, %f6479;
	fma.rn.f32 	%f6481, %f1079, %f3305, %f6480;
	fma.rn.f32 	%f6482, %f1083, %f1510, %f6481;
	fma.rn.f32 	%f6483, %f2222, %f3309, %f6482;
	fma.rn.f32 	%f6484, %f2224, %f1515, %f6483;
	fma.rn.f32 	%f6485, %f2226, %f3313, %f6484;
	fma.rn.f32 	%f6486, %f2228, %f1520, %f6485;
	fma.rn.f32 	%f6487, %f2230, %f3317, %f6486;
	fma.rn.f32 	%f6488, %f2232, %f1525, %f6487;
	fma.rn.f32 	%f6489, %f2234, %f3321, %f6488;
	fma.rn.f32 	%f6490, %f2236, %f1530, %f6489;
	fma.rn.f32 	%f6491, %f2238, %f3325, %f6490;
	fma.rn.f32 	%f6492, %f2240, %f1535, %f6491;
	fma.rn.f32 	%f6493, %f2242, %f3329, %f6492;
	fma.rn.f32 	%f6494, %f2244, %f1540, %f6493;
	fma.rn.f32 	%f6495, %f2246, %f3333, %f6494;
	fma.rn.f32 	%f6496, %f2248, %f1545, %f6495;
	fma.rn.f32 	%f6497, %f2250, %f3337, %f6496;
	fma.rn.f32 	%f6498, %f2252, %f1550, %f6497;
	fma.rn.f32 	%f6499, %f2254, %f3341, %f6498;
	fma.rn.f32 	%f6500, %f2919, %f1555, %f6499;
	fma.rn.f32 	%f6501, %f2922, %f3345, %f6500;
	fma.rn.f32 	%f6502, %f2925, %f1560, %f6501;
	fma.rn.f32 	%f6503, %f2928, %f3349, %f6502;
	fma.rn.f32 	%f6504, %f2931, %f1565, %f6503;
	fma.rn.f32 	%f6505, %f2934, %f3353, %f6504;
	fma.rn.f32 	%f6506, %f2937, %f1570, %f6505;
	fma.rn.f32 	%f6507, %f2940, %f3357, %f6506;
	fma.rn.f32 	%f6508, %f2943, %f1575, %f6507;
	fma.rn.f32 	%f6509, %f2946, %f3361, %f6508;
	fma.rn.f32 	%f6510, %f2949, %f1580, %f6509;
	fma.rn.f32 	%f6511, %f2952, %f3365, %f6510;
	fma.rn.f32 	%f6512, %f2955, %f1585, %f6511;
	fma.rn.f32 	%f6513, %f2958, %f3369, %f6512;
	fma.rn.f32 	%f6514, %f2961, %f1590, %f6513;
	fma.rn.f32 	%f6515, %f2964, %f3373, %f6514;
	fma.rn.f32 	%f6516, %f2967, %f1595, %f6515;
	fma.rn.f32 	%f6517, %f3850, %f3377, %f6516;
	fma.rn.f32 	%f6518, %f3852, %f1600, %f6517;
	fma.rn.f32 	%f6519, %f3854, %f3381, %f6518;
	fma.rn.f32 	%f6520, %f3856, %f1605, %f6519;
	fma.rn.f32 	%f6521, %f3858, %f3385, %f6520;
	fma.rn.f32 	%f6522, %f3860, %f1610, %f6521;
	fma.rn.f32 	%f6523, %f3862, %f3389, %f6522;
	fma.rn.f32 	%f6524, %f3864, %f1615, %f6523;
	fma.rn.f32 	%f6525, %f3866, %f3393, %f6524;
	fma.rn.f32 	%f6526, %f3868, %f1620, %f6525;
	fma.rn.f32 	%f6527, %f3870, %f3397, %f6526;
	fma.rn.f32 	%f6528, %f3872, %f1625, %f6527;
	fma.rn.f32 	%f6529, %f3874, %f3401, %f6528;
	fma.rn.f32 	%f6530, %f3876, %f1630, %f6529;
	fma.rn.f32 	%f6531, %f3878, %f3405, %f6530;
	fma.rn.f32 	%f6532, %f3880, %f1635, %f6531;
	fma.rn.f32 	%f6533, %f3882, %f3409, %f6532;
	fma.rn.f32 	%f6534, %f4473, %f1640, %f6533;
	fma.rn.f32 	%f6535, %f4475, %f3413, %f6534;
	fma.rn.f32 	%f6536, %f4477, %f1645, %f6535;
	fma.rn.f32 	%f6537, %f4479, %f3417, %f6536;
	fma.rn.f32 	%f6538, %f4481, %f1650, %f6537;
	fma.rn.f32 	%f6539, %f4483, %f3421, %f6538;
	fma.rn.f32 	%f6540, %f4485, %f1655, %f6539;
	fma.rn.f32 	%f6541, %f4487, %f3425, %f6540;
	fma.rn.f32 	%f6542, %f4489, %f1660, %f6541;
	fma.rn.f32 	%f6543, %f4491, %f3429, %f6542;
	fma.rn.f32 	%f6544, %f4493, %f1665, %f6543;
	fma.rn.f32 	%f6545, %f4495, %f3433, %f6544;
	fma.rn.f32 	%f6546, %f4497, %f1670, %f6545;
	fma.rn.f32 	%f6547, %f4499, %f3437, %f6546;
	fma.rn.f32 	%f6548, %f4501, %f1675, %f6547;
	fma.rn.f32 	%f6549, %f4503, %f3441, %f6548;
	fma.rn.f32 	%f6550, %f4505, %f1680, %f6549;
	fma.rn.f32 	%f6551, %f5090, %f3445, %f6550;
	fma.rn.f32 	%f6552, %f5092, %f1685, %f6551;
	fma.rn.f32 	%f6553, %f5094, %f3449, %f6552;
	fma.rn.f32 	%f6554, %f5096, %f1690, %f6553;
	fma.rn.f32 	%f6555, %f5098, %f3453, %f6554;
	fma.rn.f32 	%f6556, %f5100, %f1695, %f6555;
	fma.rn.f32 	%f6557, %f5102, %f3457, %f6556;
	fma.rn.f32 	%f6558, %f5104, %f1700, %f6557;
	fma.rn.f32 	%f6559, %f5106, %f3461, %f6558;
	fma.rn.f32 	%f6560, %f5108, %f1705, %f6559;
	fma.rn.f32 	%f6561, %f5110, %f3465, %f6560;
	fma.rn.f32 	%f6562, %f5112, %f1710, %f6561;
	fma.rn.f32 	%f6563, %f5114, %f3469, %f6562;
	fma.rn.f32 	%f6564, %f5116, %f1715, %f6563;
	fma.rn.f32 	%f6565, %f5118, %f3473, %f6564;
	fma.rn.f32 	%f6566, %f5120, %f1720, %f6565;
	fma.rn.f32 	%f6567, %f5122, %f3477, %f6566;
	fma.rn.f32 	%f6568, %f5687, %f1725, %f6567;
	fma.rn.f32 	%f6569, %f5689, %f3481, %f6568;
	fma.rn.f32 	%f6570, %f5691, %f1730, %f6569;
	fma.rn.f32 	%f6571, %f5693, %f3485, %f6570;
	fma.rn.f32 	%f6572, %f5695, %f1735, %f6571;
	fma.rn.f32 	%f6573, %f5697, %f3489, %f6572;
	fma.rn.f32 	%f6574, %f5699, %f1740, %f6573;
	fma.rn.f32 	%f6575, %f5701, %f3493, %f6574;
	fma.rn.f32 	%f6576, %f5703, %f1745, %f6575;
	fma.rn.f32 	%f6577, %f5705, %f3497, %f6576;
	fma.rn.f32 	%f6578, %f5707, %f1750, %f6577;
	fma.rn.f32 	%f6579, %f5709, %f3501, %f6578;
	fma.rn.f32 	%f6580, %f5711, %f1755, %f6579;
	fma.rn.f32 	%f6581, %f5713, %f3505, %f6580;
	fma.rn.f32 	%f6582, %f5715, %f1760, %f6581;
	fma.rn.f32 	%f6583, %f5717, %f3509, %f6582;
	fma.rn.f32 	%f6584, %f5719, %f1765, %f6583;
	fma.rn.f32 	%f6585, %f6280, %f3513, %f6584;
	fma.rn.f32 	%f6586, %f6282, %f1770, %f6585;
	fma.rn.f32 	%f6587, %f6284, %f3517, %f6586;
	fma.rn.f32 	%f6588, %f6286, %f1775, %f6587;
	fma.rn.f32 	%f6589, %f6288, %f3521, %f6588;
	fma.rn.f32 	%f6590, %f6290, %f1780, %f6589;
	fma.rn.f32 	%f6591, %f6292, %f3525, %f6590;
	fma.rn.f32 	%f6592, %f6294, %f1785, %f6591;
	fma.rn.f32 	%f6593, %f6296, %f3529, %f6592;
	fma.rn.f32 	%f6594, %f6298, %f1790, %f6593;
	fma.rn.f32 	%f6595, %f6300, %f3533, %f6594;
	fma.rn.f32 	%f6596, %f6302, %f1795, %f6595;
	fma.rn.f32 	%f6597, %f6304, %f3537, %f6596;
	fma.rn.f32 	%f6598, %f6306, %f1800, %f6597;
	fma.rn.f32 	%f6599, %f6308, %f3541, %f6598;
	fma.rn.f32 	%f6600, %f6310, %f1805, %f6599;
	fma.rn.f32 	%f6617, %f6312, %f3545, %f6600;
	bar.sync 	0;
	add.s32 	%r1254, %r1254, %r1169;
	add.s32 	%r1253, %r1253, 1;
	setp.ne.s32 	%p2, %r1253, 0;
	mul.lo.s32 	%r1121, %r1168, %r1166;
	add.s32 	%r1252, %r1252, %r1121;
	add.s32 	%r1251, %r1251, %r1121;
	add.s32 	%r1250, %r1250, %r1121;
	@%p2 bra 	$L__BB15_2;
$L__BB15_3:
	ld.param.u32 	%r1202, [_Z33convolution_shared_with_reductionIf6float4Li8ELi32ELi2ELi2ELi2ELi8EEvPT_S2_S2_iiiiiiiii_param_10];
	ld.param.u32 	%r1186, [_Z33convolution_shared_with_reductionIf6float4Li8ELi32ELi2ELi2ELi2ELi8EEvPT_S2_S2_iiiiiiiii_param_9];
	ld.param.u32 	%r1170, [_Z33convolution_shared_with_reductionIf6float4Li8ELi32ELi2ELi2ELi2ELi8EEvPT_S2_S2_iiiiiiiii_param_8];
	ld.param.u64 	%rd338, [_Z33convolution_shared_with_reductionIf6float4Li8ELi32ELi2ELi2ELi2ELi8EEvPT_S2_S2_iiiiiiiii_param_2];
	cvta.to.global.u64 	%rd1, %rd338;
	mov.u32 	%r1122, %tid.y;
	shl.b32 	%r1123, %r1122, 3;
	mov.u32 	%r1124, %ctaid.y;
	shl.b32 	%r1125, %r1124, 4;
	add.s32 	%r1126, %r1125, %r1123;
	mov.u32 	%r1127, %ctaid.z;
	shl.b32 	%r1128, %r1127, 2;
	mov.u32 	%r1129, %tid.z;
	shl.b32 	%r1130, %r1129, 1;
	add.s32 	%r23, %r1128, %r1130;
	mov.u32 	%r1131, %tid.x;
	mov.u32 	%r1132, %ctaid.x;
	shl.b32 	%r1133, %r1132, 5;
	add.s32 	%r24, %r1133, %r1131;
	setp.ge.u32 	%p3, %r24, %r1186;
	setp.ge.s32 	%p4, %r1126, %r1202;
	setp.ge.s32 	%p5, %r23, %r1170;
	or.pred  	%p6, %p5, %p4;
	or.pred  	%p7, %p3, %p6;
	@%p7 bra 	$L__BB15_5;
	ld.param.u32 	%r1234, [_Z33convolution_shared_with_reductionIf6float4Li8ELi32ELi2ELi2ELi2ELi8EEvPT_S2_S2_iiiiiiiii_param_11];
	ld.param.u32 	%r1203, [_Z33convolution_shared_with_reductionIf6float4Li8ELi32ELi2ELi2ELi2ELi8EEvPT_S2_S2_iiiiiiiii_param_10];
	mad.lo.s32 	%r1134, %r23, %r1203, %r1126;
	mad.lo.s32 	%r1135, %r1134, %r1234, %r24;
	mul.wide.s32 	%rd304, %r1135, 4;
	add.s64 	%rd305, %rd1, %rd304;
	st.global.f32 	[%rd305], %f6632;
$L__BB15_5:
	ld.param.u32 	%r1204, [_Z33convolution_shared_with_reductionIf6float4Li8ELi32ELi2ELi2ELi2ELi8EEvPT_S2_S2_iiiiiiiii_param_10];
	ld.param.u32 	%r1187, [_Z33convolution_shared_with_reductionIf6float4Li8ELi32ELi2ELi2ELi2ELi8EEvPT_S2_S2_iiiiiiiii_param_9];
	ld.param.u32 	%r1171, [_Z33convolution_shared_with_reductionIf6float4Li8ELi32ELi2ELi2ELi2ELi8EEvPT_S2_S2_iiiiiiiii_param_8];
	setp.ge.s32 	%p8, %r1126, %r1204;
	setp.ge.u32 	%p9, %r24, %r1187;
	add.s32 	%r25, %r23, 1;
	setp.ge.s32 	%p10, %r25, %r1171;
	or.pred  	%p11, %p10, %p8;
	or.pred  	%p12, %p9, %p11;
	@%p12 bra 	$L__BB15_7;
	ld.param.u32 	%r1235, [_Z33convolution_shared_with_reductionIf6float4Li8ELi32ELi2ELi2ELi2ELi8EEvPT_S2_S2_iiiiiiiii_param_11];
	ld.param.u32 	%r1205, [_Z33convolution_shared_with_reductionIf6float4Li8ELi32ELi2ELi2ELi2ELi8EEvPT_S2_S2_iiiiiiiii_param_10];
	mad.lo.s32 	%r1136, %r25, %r1205, %r1126;
	mad.lo.s32 	%r1137, %r1136, %r1235, %r24;
	mul.wide.s32 	%rd306, %r1137, 4;
	add.s64 	%rd307, %rd1, %rd306;
	st.global.f32 	[%rd307], %f6631;
$L__BB15_7:
	ld.param.u32 	%r1206, [_Z33convolution_shared_with_reductionIf6float4Li8ELi32ELi2ELi2ELi2ELi8EEvPT_S2_S2_iiiiiiiii_param_10];
	ld.param.u32 	%r1188, [_Z33convolution_shared_with_reductionIf6float4Li8ELi32ELi2ELi2ELi2ELi8EEvPT_S2_S2_iiiiiiiii_param_9];
	ld.param.u32 	%r1172, [_Z33convolution_shared_with_reductionIf6float4Li8ELi32ELi2ELi2ELi2ELi8EEvPT_S2_S2_iiiiiiiii_param_8];
	setp.ge.s32 	%p13, %r23, %r1172;
	setp.ge.u32 	%p14, %r24, %r1188;
	add.s32 	%r26, %r1126, 1;
	setp.ge.s32 	%p15, %r26, %r1206;
	or.pred  	%p16, %p13, %p15;
	or.pred  	%p17, %p14, %p16;
	@%p17 bra 	$L__BB15_9;
	ld.param.u32 	%r1236, [_Z33convolution_shared_with_reductionIf6float4Li8ELi32ELi2ELi2ELi2ELi8EEvPT_S2_S2_iiiiiiiii_param_11];
	ld.param.u32 	%r1207, [_Z33convolution_shared_with_reductionIf6float4Li8ELi32ELi2ELi2ELi2ELi8EEvPT_S2_S2_iiiiiiiii_param_10];
	mad.lo.s32 	%r1138, %r23, %r1207, %r26;
	mad.lo.s32 	%r1139, %r1138, %r1236, %r24;
	mul.wide.s32 	%rd308, %r1139, 4;
	add.s64 	%rd309, %rd1, %rd308;
	st.global.f32 	[%rd309], %f6630;
$L__BB15_9:
	ld.param.u32 	%r1208, [_Z33convolution_shared_with_reductionIf6float4Li8ELi32ELi2ELi2ELi2ELi8EEvPT_S2_S2_iiiiiiiii_param_10];
	ld.param.u32 	%r1189, [_Z33convolution_shared_with_reductionIf6float4Li8ELi32ELi2ELi2ELi2ELi8EEvPT_S2_S2_iiiiiiiii_param_9];
	ld.param.u32 	%r1173, [_Z33convolution_shared_with_reductionIf6float4Li8ELi32ELi2ELi2ELi2ELi8EEvPT_S2_S2_iiiiiiiii_param_8];
	setp.ge.s32 	%p18, %r26, %r1208;
	setp.ge.s32 	%p19, %r25, %r1173;
	setp.ge.u32 	%p20, %r24, %r1189;
	or.pred  	%p21, %p19, %p18;
	or.pred  	%p22, %p20, %p21;
	@%p22 bra 	$L__BB15_11;
	ld.param.u32 	%r1237, [_Z33convolution_shared_with_reductionIf6float4Li8ELi32ELi2ELi2ELi2ELi8EEvPT_S2_S2_iiiiiiiii_param_11];
	ld.param.u32 	%r1209, [_Z33convolution_shared_with_reductionIf6float4Li8ELi32ELi2ELi2ELi2ELi8EEvPT_S2_S2_iiiiiiiii_param_10];
	mad.lo.s32 	%r1140, %r25, %r1209, %r26;
	mad.lo.s32 	%r1141, %r1140, %r1237, %r24;
	mul.wide.s32 	%rd310, %r1141, 4;
	add.s64 	%rd311, %rd1, %rd310;
	st.global.f32 	[%rd311], %f6629;
$L__BB15_11:
	ld.param.u32 	%r1210, [_Z33convolution_shared_with_reductionIf6float4Li8ELi32ELi2ELi2ELi2ELi8EEvPT_S2_S2_iiiiiiiii_param_10];
	ld.param.u32 	%r1190, [_Z33convolution_shared_with_reductionIf6float4Li8ELi32ELi2ELi2ELi2ELi8EEvPT_S2_S2_iiiiiiiii_param_9];
	ld.param.u32 	%r1174, [_Z33convolution_shared_with_reductionIf6float4Li8ELi32ELi2ELi2ELi2ELi8EEvPT_S2_S2_iiiiiiiii_param_8];
	setp.ge.s32 	%p23, %r23, %r1174;
	setp.ge.u32 	%p24, %r24, %r1190;
	add.s32 	%r27, %r1126, 2;
	setp.ge.s32 	%p25, %r27, %r1210;
	or.pred  	%p26, %p23, %p25;
	or.pred  	%p27, %p24, %p26;
	@%p27 bra 	$L__BB15_13;
	ld.param.u32 	%r1238, [_Z33convolution_shared_with_reductionIf6float4Li8ELi32ELi2ELi2ELi2ELi8EEvPT_S2_S2_iiiiiiiii_param_11];
	ld.param.u32 	%r1211, [_Z33convolution_shared_with_reductionIf6float4Li8ELi32ELi2ELi2ELi2ELi8EEvPT_S2_S2_iiiiiiiii_param_10];
	mad.lo.s32 	%r1142, %r23, %r1211, %r27;
	mad.lo.s32 	%r1143, %r1142, %r1238, %r24;
	mul.wide.s32 	%rd312, %r1143, 4;
	add.s64 	%rd313, %rd1, %rd312;
	st.global.f32 	[%rd313], %f6628;
$L__BB15_13:
	ld.param.u32 	%r1212, [_Z33convolution_shared_with_reductionIf6float4Li8ELi32ELi2ELi2ELi2ELi8EEvPT_S2_S2_iiiiiiiii_param_10];
	ld.param.u32 	%r1191, [_Z33convolution_shared_with_reductionIf6float4Li8ELi32ELi2ELi2ELi2ELi8EEvPT_S2_S2_iiiiiiiii_param_9];
	ld.param.u32 	%r1175, [_Z33convolution_shared_with_reductionIf6float4Li8ELi32ELi2ELi2ELi2ELi8EEvPT_S2_S2_iiiiiiiii_param_8];
	setp.ge.s32 	%p28, %r27, %r1212;
	setp.ge.s32 	%p29, %r25, %r1175;
	setp.ge.u32 	%p30, %r24, %r1191;
	or.pred  	%p31, %p29, %p28;
	or.pred  	%p32, %p30, %p31;
	@%p32 bra 	$L__BB15_15;
	ld.param.u32 	%r1239, [_Z33convolution_shared_with_reductionIf6float4Li8ELi32ELi2ELi2ELi2ELi8EEvPT_S2_S2_iiiiiiiii_param_11];
	ld.param.u32 	%r1213, [_Z33convolution_shared_with_reductionIf6float4Li8ELi32ELi2ELi2ELi2ELi8EEvPT_S2_S2_iiiiiiiii_param_10];
	mad.lo.s32 	%r1144, %r25, %r1213, %r27;
	mad.lo.s32 	%r1145, %r1144, %r1239, %r24;
	mul.wide.s32 	%rd314, %r1145, 4;
	add.s64 	%rd315, %rd1, %rd314;
	st.global.f32 	[%rd315], %f6627;
$L__BB15_15:
	ld.param.u32 	%r1214, [_Z33convolution_shared_with_reductionIf6float4Li8ELi32ELi2ELi2ELi2ELi8EEvPT_S2_S2_iiiiiiiii_param_10];
	ld.param.u32 	%r1192, [_Z33convolution_shared_with_reductionIf6float4Li8ELi32ELi2ELi2ELi2ELi8EEvPT_S2_S2_iiiiiiiii_param_9];
	ld.param.u32 	%r1176, [_Z33convolution_shared_with_reductionIf6float4Li8ELi32ELi2ELi2ELi2ELi8EEvPT_S2_S2_iiiiiiiii_param_8];
	setp.ge.s32 	%p33, %r23, %r1176;
	setp.ge.u32 	%p34, %r24, %r1192;
	add.s32 	%r28, %r1126, 3;
	setp.ge.s32 	%p35, %r28, %r1214;
	or.pred  	%p36, %p33, %p35;
	or.pred  	%p37, %p34, %p36;
	@%p37 bra 	$L__BB15_17;
	ld.param.u32 	%r1240, [_Z33convolution_shared_with_reductionIf6float4Li8ELi32ELi2ELi2ELi2ELi8EEvPT_S2_S2_iiiiiiiii_param_11];
	ld.param.u32 	%r1215, [_Z33convolution_shared_with_reductionIf6float4Li8ELi32ELi2ELi2ELi2ELi8EEvPT_S2_S2_iiiiiiiii_param_10];
	mad.lo.s32 	%r1146, %r23, %r1215, %r28;
	mad.lo.s32 	%r1147, %r1146, %r1240, %r24;
	mul.wide.s32 	%rd316, %r1147, 4;
	add.s64 	%rd317, %rd1, %rd316;
	st.global.f32 	[%rd317], %f6626;
$L__BB15_17:
	ld.param.u32 	%r1216, [_Z33convolution_shared_with_reductionIf6float4Li8ELi32ELi2ELi2ELi2ELi8EEvPT_S2_S2_iiiiiiiii_param_10];
	ld.param.u32 	%r1193, [_Z33convolution_shared_with_reductionIf6float4Li8ELi32ELi2ELi2ELi2ELi8EEvPT_S2_S2_iiiiiiiii_param_9];
	ld.param.u32 	%r1177, [_Z33convolution_shared_with_reductionIf6float4Li8ELi32ELi2ELi2ELi2ELi8EEvPT_S2_S2_iiiiiiiii_param_8];
	setp.ge.s32 	%p38, %r28, %r1216;
	setp.ge.s32 	%p39, %r25, %r1177;
	setp.ge.u32 	%p40, %r24, %r1193;
	or.pred  	%p41, %p39, %p38;
	or.pred  	%p42, %p40, %p41;
	@%p42 bra 	$L__BB15_19;
	ld.param.u32 	%r1241, [_Z33convolution_shared_with_reductionIf6float4Li8ELi32ELi2ELi2ELi2ELi8EEvPT_S2_S2_iiiiiiiii_param_11];
	ld.param.u32 	%r1217, [_Z33convolution_shared_with_reductionIf6float4Li8ELi32ELi2ELi2ELi2ELi8EEvPT_S2_S2_iiiiiiiii_param_10];
	mad.lo.s32 	%r1148, %r25, %r1217, %r28;
	mad.lo.s32 	%r1149, %r1148, %r1241, %r24;
	mul.wide.s32 	%rd318, %r1149, 4;
	add.s64 	%rd319, %rd1, %rd318;
	st.global.f32 	[%rd319], %f6625;
$L__BB15_19:
	ld.param.u32 	%r1218, [_Z33convolution_shared_with_reductionIf6float4Li8ELi32ELi2ELi2ELi2ELi8EEvPT_S2_S2_iiiiiiiii_param_10];
	ld.param.u32 	%r1194, [_Z33convolution_shared_with_reductionIf6float4Li8ELi32ELi2ELi2ELi2ELi8EEvPT_S2_S2_iiiiiiiii_param_9];
	ld.param.u32 	%r1178, [_Z33convolution_shared_with_reductionIf6float4Li8ELi32ELi2ELi2ELi2ELi8EEvPT_S2_S2_iiiiiiiii_param_8];
	setp.ge.s32 	%p43, %r23, %r1178;
	setp.ge.u32 	%p44, %r24, %r1194;
	add.s32 	%r29, %r1126, 4;
	setp.ge.s32 	%p45, %r29, %r1218;
	or.pred  	%p46, %p43, %p45;
	or.pred  	%p47, %p44, %p46;
	@%p47 bra 	$L__BB15_21;
	ld.param.u32 	%r1242, [_Z33convolution_shared_with_reductionIf6float4Li8ELi32ELi2ELi2ELi2ELi8EEvPT_S2_S2_iiiiiiiii_param_11];
	ld.param.u32 	%r1219, [_Z33convolution_shared_with_reductionIf6float4Li8ELi32ELi2ELi2ELi2ELi8EEvPT_S2_S2_iiiiiiiii_param_10];
	mad.lo.s32 	%r1150, %r23, %r1219, %r29;
	mad.lo.s32 	%r1151, %r1150, %r1242, %r24;
	mul.wide.s32 	%rd320, %r1151, 4;
	add.s64 	%rd321, %rd1, %rd320;
	st.global.f32 	[%rd321], %f6624;
$L__BB15_21:
	ld.param.u32 	%r1220, [_Z33convolution_shared_with_reductionIf6float4Li8ELi32ELi2ELi2ELi2ELi8EEvPT_S2_S2_iiiiiiiii_param_10];
	ld.param.u32 	%r1195, [_Z33convolution_shared_with_reductionIf6float4Li8ELi32ELi2ELi2ELi2ELi8EEvPT_S2_S2_iiiiiiiii_param_9];
	ld.param.u32 	%r1179, [_Z33convolution_shared_with_reductionIf6float4Li8ELi32ELi2ELi2ELi2ELi8EEvPT_S2_S2_iiiiiiiii_param_8];
	setp.ge.s32 	%p48, %r29, %r1220;
	setp.ge.s32 	%p49, %r25, %r1179;
	setp.ge.u32 	%p50, %r24, %r1195;
	or.pred  	%p51, %p49, %p48;
	or.pred  	%p52, %p50, %p51;
	@%p52 bra 	$L__BB15_23;
	ld.param.u32 	%r1243, [_Z33convolution_shared_with_reductionIf6float4Li8ELi32ELi2ELi2ELi2ELi8EEvPT_S2_S2_iiiiiiiii_param_11];
	ld.param.u32 	%r1221, [_Z33convolution_shared_with_reductionIf6float4Li8ELi32ELi2ELi2ELi2ELi8EEvPT_S2_S2_iiiiiiiii_param_10];
	mad.lo.s32 	%r1152, %r25, %r1221, %r29;
	mad.lo.s32 	%r1153, %r1152, %r1243, %r24;
	mul.wide.s32 	%rd322, %r1153, 4;
	add.s64 	%rd323, %rd1, %rd322;
	st.global.f32 	[%rd323], %f6623;
$L__BB15_23:
	ld.param.u32 	%r1222, [_Z33convolution_shared_with_reductionIf6float4Li8ELi32ELi2ELi2ELi2ELi8EEvPT_S2_S2_iiiiiiiii_param_10];
	ld.param.u32 	%r1196, [_Z33convolution_shared_with_reductionIf6float4Li8ELi32ELi2ELi2ELi2ELi8EEvPT_S2_S2_iiiiiiiii_param_9];
	ld.param.u32 	%r1180, [_Z33convolution_shared_with_reductionIf6float4Li8ELi32ELi2ELi2ELi2ELi8EEvPT_S2_S2_iiiiiiiii_param_8];
	setp.ge.s32 	%p53, %r23, %r1180;
	setp.ge.u32 	%p54, %r24, %r1196;
	add.s32 	%r30, %r1126, 5;
	setp.ge.s32 	%p55, %r30, %r1222;
	or.pred  	%p56, %p53, %p55;
	or.pred  	%p57, %p54, %p56;
	@%p57 bra 	$L__BB15_25;
	ld.param.u32 	%r1244, [_Z33convolution_shared_with_reductionIf6float4Li8ELi32ELi2ELi2ELi2ELi8EEvPT_S2_S2_iiiiiiiii_param_11];
	ld.param.u32 	%r1223, [_Z33convolution_shared_with_reductionIf6float4Li8ELi32ELi2ELi2ELi2ELi8EEvPT_S2_S2_iiiiiiiii_param_10];
	mad.lo.s32 	%r1154, %r23, %r1223, %r30;
	mad.lo.s32 	%r1155, %r1154, %r1244, %r24;
	mul.wide.s32 	%rd324, %r1155, 4;
	add.s64 	%rd325, %rd1, %rd324;
	st.global.f32 	[%rd325], %f6622;
$L__BB15_25:
	ld.param.u32 	%r1224, [_Z33convolution_shared_with_reductionIf6float4Li8ELi32ELi2ELi2ELi2ELi8EEvPT_S2_S2_iiiiiiiii_param_10];
	ld.param.u32 	%r1197, [_Z33convolution_shared_with_reductionIf6float4Li8ELi32ELi2ELi2ELi2ELi8EEvPT_S2_S2_iiiiiiiii_param_9];
	ld.param.u32 	%r1181, [_Z33convolution_shared_with_reductionIf6float4Li8ELi32ELi2ELi2ELi2ELi8EEvPT_S2_S2_iiiiiiiii_param_8];
	setp.ge.s32 	%p58, %r30, %r1224;
	setp.ge.s32 	%p59, %r25, %r1181;
	setp.ge.u32 	%p60, %r24, %r1197;
	or.pred  	%p61, %p59, %p58;
	or.pred  	%p62, %p60, %p61;
	@%p62 bra 	$L__BB15_27;
	ld.param.u32 	%r1245, [_Z33convolution_shared_with_reductionIf6float4Li8ELi32ELi2ELi2ELi2ELi8EEvPT_S2_S2_iiiiiiiii_param_11];
	ld.param.u32 	%r1225, [_Z33convolution_shared_with_reductionIf6float4Li8ELi32ELi2ELi2ELi2ELi8EEvPT_S2_S2_iiiiiiiii_param_10];
	mad.lo.s32 	%r1156, %r25, %r1225, %r30;
	mad.lo.s32 	%r1157, %r1156, %r1245, %r24;
	mul.wide.s32 	%rd326, %r1157, 4;
	add.s64 	%rd327, %rd1, %rd326;
	st.global.f32 	[%rd327], %f6621;
$L__BB15_27:
	ld.param.u32 	%r1226, [_Z33convolution_shared_with_reductionIf6float4Li8ELi32ELi2ELi2ELi2ELi8EEvPT_S2_S2_iiiiiiiii_param_10];
	ld.param.u32 	%r1198, [_Z33convolution_shared_with_reductionIf6float4Li8ELi32ELi2ELi2ELi2ELi8EEvPT_S2_S2_iiiiiiiii_param_9];
	ld.param.u32 	%r1182, [_Z33convolution_shared_with_reductionIf6float4Li8ELi32ELi2ELi2ELi2ELi8EEvPT_S2_S2_iiiiiiiii_param_8];
	setp.ge.s32 	%p63, %r23, %r1182;
	setp.ge.u32 	%p64, %r24, %r1198;
	add.s32 	%r31, %r1126, 6;
	setp.ge.s32 	%p65, %r31, %r1226;
	or.pred  	%p66, %p63, %p65;
	or.pred  	%p67, %p64, %p66;
	@%p67 bra 	$L__BB15_29;
	ld.param.u32 	%r1246, [_Z33convolution_shared_with_reductionIf6float4Li8ELi32ELi2ELi2ELi2ELi8EEvPT_S2_S2_iiiiiiiii_param_11];
	ld.param.u32 	%r1227, [_Z33convolution_shared_with_reductionIf6float4Li8ELi32ELi2ELi2ELi2ELi8EEvPT_S2_S2_iiiiiiiii_param_10];
	mad.lo.s32 	%r1158, %r23, %r1227, %r31;
	mad.lo.s32 	%r1159, %r1158, %r1246, %r24;
	mul.wide.s32 	%rd328, %r1159, 4;
	add.s64 	%rd329, %rd1, %rd328;
	st.global.f32 	[%rd329], %f6620;
$L__BB15_29:
	ld.param.u32 	%r1228, [_Z33convolution_shared_with_reductionIf6float4Li8ELi32ELi2ELi2ELi2ELi8EEvPT_S2_S2_iiiiiiiii_param_10];
	ld.param.u32 	%r1199, [_Z33convolution_shared_with_reductionIf6float4Li8ELi32ELi2ELi2ELi2ELi8EEvPT_S2_S2_iiiiiiiii_param_9];
	ld.param.u32 	%r1183, [_Z33convolution_shared_with_reductionIf6float4Li8ELi32ELi2ELi2ELi2ELi8EEvPT_S2_S2_iiiiiiiii_param_8];
	setp.ge.s32 	%p68, %r31, %r1228;
	setp.ge.s32 	%p69, %r25, %r1183;
	setp.ge.u32 	%p70, %r24, %r1199;
	or.pred  	%p71, %p69, %p68;
	or.pred  	%p72, %p70, %p71;
	@%p72 bra 	$L__BB15_31;
	ld.param.u32 	%r1247, [_Z33convolution_shared_with_reductionIf6float4Li8ELi32ELi2ELi2ELi2ELi8EEvPT_S2_S2_iiiiiiiii_param_11];
	ld.param.u32 	%r1229, [_Z33convolution_shared_with_reductionIf6float4Li8ELi32ELi2ELi2ELi2ELi8EEvPT_S2_S2_iiiiiiiii_param_10];
	mad.lo.s32 	%r1160, %r25, %r1229, %r31;
	mad.lo.s32 	%r1161, %r1160, %r1247, %r24;
	mul.wide.s32 	%rd330, %r1161, 4;
	add.s64 	%rd331, %rd1, %rd330;
	st.global.f32 	[%rd331], %f6619;
$L__BB15_31:
	ld.param.u32 	%r1230, [_Z33convolution_shared_with_reductionIf6float4Li8ELi32ELi2ELi2ELi2ELi8EEvPT_S2_S2_iiiiiiiii_param_10];
	ld.param.u32 	%r1200, [_Z33convolution_shared_with_reductionIf6float4Li8ELi32ELi2ELi2ELi2ELi8EEvPT_S2_S2_iiiiiiiii_param_9];
	ld.param.u32 	%r1184, [_Z33convolution_shared_with_reductionIf6float4Li8ELi32ELi2ELi2ELi2ELi8EEvPT_S2_S2_iiiiiiiii_param_8];
	setp.ge.s32 	%p73, %r23, %r1184;
	setp.ge.u32 	%p74, %r24, %r1200;
	add.s32 	%r32, %r1126, 7;
	setp.ge.s32 	%p75, %r32, %r1230;
	or.pred  	%p76, %p73, %p75;
	or.pred  	%p77, %p74, %p76;
	@%p77 bra 	$L__BB15_33;
	ld.param.u32 	%r1248, [_Z33convolution_shared_with_reductionIf6float4Li8ELi32ELi2ELi2ELi2ELi8EEvPT_S2_S2_iiiiiiiii_param_11];
	ld.param.u32 	%r1231, [_Z33convolution_shared_with_reductionIf6float4Li8ELi32ELi2ELi2ELi2ELi8EEvPT_S2_S2_iiiiiiiii_param_10];
	mad.lo.s32 	%r1162, %r23, %r1231, %r32;
	mad.lo.s32 	%r1163, %r1162, %r1248, %r24;
	mul.wide.s32 	%rd332, %r1163, 4;
	add.s64 	%rd333, %rd1, %rd332;
	st.global.f32 	[%rd333], %f6618;
$L__BB15_33:
	ld.param.u32 	%r1232, [_Z33convolution_shared_with_reductionIf6float4Li8ELi32ELi2ELi2ELi2ELi8EEvPT_S2_S2_iiiiiiiii_param_10];
	ld.param.u32 	%r1201, [_Z33convolution_shared_with_reductionIf6float4Li8ELi32ELi2ELi2ELi2ELi8EEvPT_S2_S2_iiiiiiiii_param_9];
	ld.param.u32 	%r1185, [_Z33convolution_shared_with_reductionIf6float4Li8ELi32ELi2ELi2ELi2ELi8EEvPT_S2_S2_iiiiiiiii_param_8];
	setp.ge.s32 	%p78, %r32, %r1232;
	setp.ge.s32 	%p79, %r25, %r1185;
	setp.ge.u32 	%p80, %r24, %r1201;
	or.pred  	%p81, %p79, %p78;
	or.pred  	%p82, %p80, %p81;
	@%p82 bra 	$L__BB15_35;
	ld.param.u32 	%r1249, [_Z33convolution_shared_with_reductionIf6float4Li8ELi32ELi2ELi2ELi2ELi8EEvPT_S2_S2_iiiiiiiii_param_11];
	ld.param.u32 	%r1233, [_Z33convolution_shared_with_reductionIf6float4Li8ELi32ELi2ELi2ELi2ELi8EEvPT_S2_S2_iiiiiiiii_param_10];
	mad.lo.s32 	%r1164, %r25, %r1233, %r32;
	mad.lo.s32 	%r1165, %r1164, %r1249, %r24;
	mul.wide.s32 	%rd334, %r1165, 4;
	add.s64 	%rd335, %rd1, %rd334;
	st.global.f32 	[%rd335], %f6617;
$L__BB15_35:
	ret;

}
	// .globl	_Z22convolution_validationIfLi8ELi32ELi2ELi2ELi2EEvPT_S1_S1_iiiiiiiii
.visible .entry _Z22convolution_validationIfLi8ELi32ELi2ELi2ELi2EEvPT_S1_S1_iiiiiiiii(
	.param .u64 .ptr .align 1 _Z22convolution_validationIfLi8ELi32ELi2ELi2ELi2EEvPT_S1_S1_iiiiiiiii_param_0,
	.param .u64 .ptr .align 1 _Z22convolution_validationIfLi8ELi32ELi2ELi2ELi2EEvPT_S1_S1_iiiiiiiii_param_1,
	.param .u64 .ptr .align 1 _Z22convolution_validationIfLi8ELi32ELi2ELi2ELi2EEvPT_S1_S1_iiiiiiiii_param_2,
	.param .u32 _Z22convolution_validationIfLi8ELi32ELi2ELi2ELi2EEvPT_S1_S1_iiiiiiiii_param_3,
	.param .u32 _Z22convolution_validationIfLi8ELi32ELi2ELi2ELi2EEvPT_S1_S1_iiiiiiiii_param_4,
	.param .u32 _Z22convolution_validationIfLi8ELi32ELi2ELi2ELi2EEvPT_S1_S1_iiiiiiiii_param_5,
	.param .u32 _Z22convolution_validationIfLi8ELi32ELi2ELi2ELi2EEvPT_S1_S1_iiiiiiiii_param_6,
	.param .u32 _Z22convolution_validationIfLi8ELi32ELi2ELi2ELi2EEvPT_S1_S1_iiiiiiiii_param_7,
	.param .u32 _Z22convolution_validationIfLi8ELi32ELi2ELi2ELi2EEvPT_S1_S1_iiiiiiiii_param_8,
	.param .u32 _Z22convolution_validationIfLi8ELi32ELi2ELi2ELi2EEvPT_S1_S1_iiiiiiiii_param_9,
	.param .u32 _Z22convolution_validationIfLi8ELi32ELi2ELi2ELi2EEvPT_S1_S1_iiiiiiiii_param_10,
	.param .u32 _Z22convolution_validationIfLi8ELi32ELi2ELi2ELi2EEvPT_S1_S1_iiiiiiiii_param_11
)
{
	.reg .pred 	%p<9>;
	.reg .b32 	%r<47>;
	.reg .b32 	%f<60>;
	.reg .b64 	%rd<14>;

	ld.param.u64 	%rd3, [_Z22convolution_validationIfLi8ELi32ELi2ELi2ELi2EEvPT_S1_S1_iiiiiiiii_param_0];
	ld.param.u64 	%rd4, [_Z22convolution_validationIfLi8ELi32ELi2ELi2ELi2EEvPT_S1_S1_iiiiiiiii_param_1];
	ld.param.u64 	%rd5, [_Z22convolution_validationIfLi8ELi32ELi2ELi2ELi2EEvPT_S1_S1_iiiiiiiii_param_2];
	ld.param.u32 	%r15, [_Z22convolution_validationIfLi8ELi32ELi2ELi2ELi2EEvPT_S1_S1_iiiiiiiii_param_3];
	ld.param.u32 	%r16, [_Z22convolution_validationIfLi8ELi32ELi2ELi2ELi2EEvPT_S1_S1_iiiiiiiii_param_4];
	ld.param.u32 	%r17, [_Z22convolution_validationIfLi8ELi32ELi2ELi2ELi2EEvPT_S1_S1_iiiiiiiii_param_5];
	ld.param.u32 	%r18, [_Z22convolution_validationIfLi8ELi32ELi2ELi2ELi2EEvPT_S1_S1_iiiiiiiii_param_6];
	ld.param.u32 	%r19, [_Z22convolution_validationIfLi8ELi32ELi2ELi2ELi2EEvPT_S1_S1_iiiiiiiii_param_7];
	ld.param.u32 	%r22, [_Z22convolution_validationIfLi8ELi32ELi2ELi2ELi2EEvPT_S1_S1_iiiiiiiii_param_8];
	ld.param.u32 	%r23, [_Z22convolution_validationIfLi8ELi32ELi2ELi2ELi2EEvPT_S1_S1_iiiiiiiii_param_9];
	ld.param.u32 	%r24, [_Z22convolution_validationIfLi8ELi32ELi2ELi2ELi2EEvPT_S1_S1_iiiiiiiii_param_10];
	ld.param.u32 	%r21, [_Z22convolution_validationIfLi8ELi32ELi2ELi2ELi2EEvPT_S1_S1_iiiiiiiii_param_11];
	mov.u32 	%r25, %tid.x;
	mov.u32 	%r26, %ctaid.x;
	shl.b32 	%r27, %r26, 5;
	add.s32 	%r1, %r27, %r25;
	mov.u32 	%r28, %tid.y;
	mov.u32 	%r29, %ctaid.y;
	shl.b32 	%r30, %r29, 1;
	add.s32 	%r31, %r30, %r28;
	mov.u32 	%r32, %tid.z;
	mov.u32 	%r33, %ctaid.z;
	shl.b32 	%r34, %r33, 1;
	add.s32 	%r3, %r34, %r32;
	setp.ge.s32 	%p1, %r3, %r22;
	setp.ge.s32 	%p2, %r31, %r24;
	or.pred  	%p3, %p1, %p2;
	setp.ge.s32 	%p4, %r1, %r23;
	or.pred  	%p5, %p4, %p3;
	@%p5 bra 	$L__BB16_7;
	setp.lt.s32 	%p6, %r15, 1;
	mov.f32 	%f58, 0f00000000;
	@%p6 bra 	$L__BB16_6;
	shr.u32 	%r36, %r3, 2;
	and.b32  	%r37, %r3, 3;
	mul.lo.s32 	%r38, %r19, %r36;
	mad.lo.s32 	%r4, %r37, 289, %r38;
	cvta.to.global.u64 	%rd6, %rd4;
	add.s64 	%rd1, %rd6, 32;
	cvta.to.global.u64 	%rd2, %rd3;
	mov.f32 	%f58, 0f00000000;
	mov.b32 	%r43, 0;
$L__BB16_3:
	mad.lo.s32 	%r44, %r43, %r18, %r4;
	mad.lo.s32 	%r40, %r43, %r16, %r31;
	mad.lo.s32 	%r45, %r17, %r40, %r1;
	mov.b32 	%r46, 0;
$L__BB16_4:
	mul.wide.s32 	%rd7, %r44, 4;
	add.s64 	%rd8, %rd1, %rd7;
	mul.wide.s32 	%rd9, %r45, 4;
	add.s64 	%rd10, %rd2, %rd9;
	ld.global.nc.f32 	%f7, [%rd10];
	ld.global.nc.f32 	%f8, [%rd8+-32];
	fma.rn.f32 	%f9, %f7, %f8, %f58;
	ld.global.nc.f32 	%f10, [%rd10+4];
	ld.global.nc.f32 	%f11, [%rd8+-28];
	fma.rn.f32 	%f12, %f10, %f11, %f9;
	ld.global.nc.f32 	%f13, [%rd10+8];
	ld.global.nc.f32 	%f14, [%rd8+-24];
	fma.rn.f32 	%f15, %f13, %f14, %f12;
	ld.global.nc.f32 	%f16, [%rd10+12];
	ld.global.nc.f32 	%f17, [%rd8+-20];
	fma.rn.f32 	%f18, %f16, %f17, %f15;
	ld.global.nc.f32 	%f19, [%rd10+16];
	ld.global.nc.f32 	%f20, [%rd8+-16];
	fma.rn.f32 	%f21, %f19, %f20, %f18;
	ld.global.nc.f32 	%f22, [%rd10+20];
	ld.global.nc.f32 	%f23, [%rd8+-12];
	fma.rn.f32 	%f24, %f22, %f23, %f21;
	ld.global.nc.f32 	%f25, [%rd10+24];
	ld.global.nc.f32 	%f26, [%rd8+-8];
	fma.rn.f32 	%f27, %f25, %f26, %f24;
	ld.global.nc.f32 	%f28, [%rd10+28];
	ld.global.nc.f32 	%f29, [%rd8+-4];
	fma.rn.f32 	%f30, %f28, %f29, %f27;
	ld.global.nc.f32 	%f31, [%rd10+32];
	ld.global.nc.f32 	%f32, [%rd8];
	fma.rn.f32 	%f33, %f31, %f32, %f30;
	ld.global.nc.f32 	%f34, [%rd10+36];
	ld.global.nc.f32 	%f35, [%rd8+4];
	fma.rn.f32 	%f36, %f34, %f35, %f33;
	ld.global.nc.f32 	%f37, [%rd10+40];
	ld.global.nc.f32 	%f38, [%rd8+8];
	fma.rn.f32 	%f39, %f37, %f38, %f36;
	ld.global.nc.f32 	%f40, [%rd10+44];
	ld.global.nc.f32 	%f41, [%rd8+12];
	fma.rn.f32 	%f42, %f40, %f41, %f39;
	ld.global.nc.f32 	%f43, [%rd10+48];
	ld.global.nc.f32 	%f44, [%rd8+16];
	fma.rn.f32 	%f45, %f43, %f44, %f42;
	ld.global.nc.f32 	%f46, [%rd10+52];
	ld.global.nc.f32 	%f47, [%rd8+20];
	fma.rn.f32 	%f48, %f46, %f47, %f45;
	ld.global.nc.f32 	%f49, [%rd10+56];
	ld.global.nc.f32 	%f50, [%rd8+24];
	fma.rn.f32 	%f51, %f49, %f50, %f48;
	ld.global.nc.f32 	%f52, [%rd10+60];
	ld.global.nc.f32 	%f53, [%rd8+28];
	fma.rn.f32 	%f54, %f52, %f53, %f51;
	ld.global.nc.f32 	%f55, [%rd10+64];
	ld.global.nc.f32 	%f56, [%rd8+32];
	fma.rn.f32 	%f58, %f55, %f56, %f54;
	add.s32 	%r46, %r46, 1;
	add.s32 	%r45, %r45, %r17;
	add.s32 	%r44, %r44, 17;
	setp.ne.s32 	%p7, %r46, 17;
	@%p7 bra 	$L__BB16_4;
	add.s32 	%r43, %r43, 1;
	setp.ne.s32 	%p8, %r43, %r15;
	@%p8 bra 	$L__BB16_3;
$L__BB16_6:
	mad.lo.s32 	%r41, %r24, %r3, %r31;
	mad.lo.s32 	%r42, %r41, %r21, %r1;
	cvta.to.global.u64 	%rd11, %rd5;
	mul.wide.s32 	%rd12, %r42, 4;
	add.s64 	%rd13, %rd11, %rd12;
	st.global.f32 	[%rd13], %f58;
$L__BB16_7:
	ret;

}
	// .globl	_Z33convolution_shared_with_reductionIf6float4Li1ELi32ELi2ELi1ELi1ELi13EEvPT_S2_S2_iiiiiiiii
.visible .entry _Z33convolution_shared_with_reductionIf6float4Li1ELi32ELi2ELi1ELi1ELi13EEvPT_S2_S2_iiiiiiiii(
	.param .u64 .ptr .align 1 _Z33convolution_shared_with_reductionIf6float4Li1ELi32ELi2ELi1ELi1ELi13EEvPT_S2_S2_iiiiiiiii_param_0,
	.param .u64 .ptr .align 1 _Z33convolution_shared_with_reductionIf6float4Li1ELi32ELi2ELi1ELi1ELi13EEvPT_S2_S2_iiiiiiiii_param_1,
	.param .u64 .ptr .align 1 _Z33convolution_shared_with_reductionIf6float4Li1ELi32ELi2ELi1ELi1ELi13EEvPT_S2_S2_iiiiiiiii_param_2,
	.param .u32 _Z33convolution_shared_with_reductionIf6float4Li1ELi32ELi2ELi1ELi1ELi13EEvPT_S2_S2_iiiiiiiii_param_3,
	.param .u32 _Z33convolution_shared_with_reductionIf6float4Li1ELi32ELi2ELi1ELi1ELi13EEvPT_S2_S2_iiiiiiiii_param_4,
	.param .u32 _Z33convolution_shared_with_reductionIf6float4Li1ELi32ELi2ELi1ELi1ELi13EEvPT_S2_S2_iiiiiiiii_param_5,
	.param .u32 _Z33convolution_shared_with_reductionIf6float4Li1ELi32ELi2ELi1ELi1ELi13EEvPT_S2_S2_iiiiiiiii_param_6,
	.param .u32 _Z33convolution_shared_with_reductionIf6float4Li1ELi32ELi2ELi1ELi1ELi13EEvPT_S2_S2_iiiiiiiii_param_7,
	.param .u32 _Z33convolution_shared_with_reductionIf6float4Li1ELi32ELi2ELi1ELi1ELi13EEvPT_S2_S2_iiiiiiiii_param_8,
	.param .u32 _Z33convolution_shared_with_reductionIf6float4Li1ELi32ELi2ELi1ELi1ELi13EEvPT_S2_S2_iiiiiiiii_param_9,
	.param .u32 _Z33convolution_shared_with_reductionIf6float4Li1ELi32ELi2ELi1ELi1ELi13EEvPT_S2_S2_iiiiiiiii_param_10,
	.param .u32 _Z33convolution_shared_with_reductionIf6float4Li1ELi32ELi2ELi1ELi1ELi13EEvPT_S2_S2_iiiiiiiii_param_11
)
{
	.reg .pred 	%p<68>;
	.reg .b16 	%rs<25>;
	.reg .b32 	%r<122>;
	.reg .b32 	%f<246>;
	.reg .b64 	%rd<45>;

	ld.param.u64 	%rd4, [_Z33convolution_shared_with_reductionIf6float4Li1ELi32ELi2ELi1ELi1ELi13EEvPT_S2_S2_iiiiiiiii_param_2];
	ld.param.u32 	%r42, [_Z33convolution_shared_with_reductionIf6float4Li1ELi32ELi2ELi1ELi1ELi13EEvPT_S2_S2_iiiiiiiii_param_3];
	ld.param.u32 	%r43, [_Z33convolution_shared_with_reductionIf6float4Li1ELi32ELi2ELi1ELi1ELi13EEvPT_S2_S2_iiiiiiiii_param_4];
	ld.param.u32 	%r44, [_Z33convolution_shared_with_reductionIf6float4Li1ELi32ELi2ELi1ELi1ELi13EEvPT_S2_S2_iiiiiiiii_param_5];
	ld.param.u32 	%r46, [_Z33convolution_shared_with_reductionIf6float4Li1ELi32ELi2ELi1ELi1ELi13EEvPT_S2_S2_iiiiiiiii_param_7];
	ld.param.u32 	%r47, [_Z33convolution_shared_with_reductionIf6float4Li1ELi32ELi2ELi1ELi1ELi13EEvPT_S2_S2_iiiiiiiii_param_8];
	ld.param.u32 	%r48, [_Z33convolution_shared_with_reductionIf6float4Li1ELi32ELi2ELi1ELi1ELi13EEvPT_S2_S2_iiiiiiiii_param_9];
	ld.param.u32 	%r49, [_Z33convolution_shared_with_reductionIf6float4Li1ELi32ELi2ELi1ELi1ELi13EEvPT_S2_S2_iiiiiiiii_param_10];
	ld.param.u32 	%r50, [_Z33convolution_shared_with_reductionIf6float4Li1ELi32ELi2ELi1ELi1ELi13EEvPT_S2_S2_iiiiiiiii_param_11];
	cvta.to.global.u64 	%rd1, %rd4;
	mov.u32 	%r51, %ctaid.x;
	shl.b32 	%r1, %r51, 5;
	mov.u32 	%r52, %ctaid.y;
	mul.lo.s32 	%r2, %r52, 26;
	mov.u32 	%r3, %ctaid.z;
	mov.u32 	%r4, %tid.x;
	mov.u32 	%r5, %tid.y;
	mov.u32 	%r6, %tid.z;
	setp.lt.s32 	%p1, %r42, 1;
	mov.f32 	%f233, 0f00000000;
	mov.f32 	%f234, %f233;
	mov.f32 	%f235, %f233;
	mov.f32 	%f236, %f233;
	mov.f32 	%f237, %f233;
	mov.f32 	%f238, %f233;
	mov.f32 	%f239, %f233;
	mov.f32 	%f240, %f233;
	mov.f32 	%f241, %f233;
	mov.f32 	%f242, %f233;
	mov.f32 	%f243, %f233;
	mov.f32 	%f244, %f233;
	mov.f32 	%f245, %f233;
	@%p1 bra 	$L__BB17_3;
	shl.b32 	%r53, %r5, 5;
	add.s32 	%r54, %r53, %r4;
	shl.b32 	%r55, %r6, 6;
	add.s32 	%r56, %r54, %r55;
	shl.b32 	%r57, %r56, 2;
	cvt.u16.u32 	%rs1, %r56;
	mul.hi.u16 	%rs2, %rs1, -7281;
	shr.u16 	%rs3, %rs2, 3;
	cvt.u32.u16 	%r58, %rs3;
	mul.lo.s16 	%rs4, %rs3, 9;
	sub.s16 	%rs5, %rs1, %rs4;
	shl.b16 	%rs6, %rs5, 2;
	cvt.u32.u16 	%r59, %rs6;
	add.s16 	%rs7, %rs1, 64;
	mul.hi.u16 	%rs8, %rs7, -7281;
	shr.u16 	%rs9, %rs8, 3;
	cvt.u32.u16 	%r60, %rs9;
	mul.lo.s16 	%rs10, %rs9, 9;
	sub.s16 	%rs11, %rs7, %rs10;
	shl.b16 	%rs12, %rs11, 2;
	cvt.u32.u16 	%r61, %rs12;
	add.s16 	%rs13, %rs1, 128;
	mul.hi.u16 	%rs14, %rs13, -7281;
	shr.u16 	%rs15, %rs14, 3;
	cvt.u32.u16 	%r62, %rs15;
	mul.lo.s16 	%rs16, %rs15, 9;
	sub.s16 	%rs17, %rs13, %rs16;
	shl.b16 	%rs18, %rs17, 2;
	cvt.u32.u16 	%r63, %rs18;
	add.s16 	%rs19, %rs1, 192;
	mul.hi.u16 	%rs20, %rs19, -7281;
	shr.u16 	%rs21, %rs20, 3;
	cvt.u32.u16 	%r64, %rs21;
	mul.lo.s16 	%rs22, %rs21, 9;
	sub.s16 	%rs23, %rs19, %rs22;
	shl.b16 	%rs24, %rs23, 2;
	cvt.u32.u16 	%r65, %rs24;
	mad.lo.s32 	%r121, %r46, %r3, %r57;
	neg.s32 	%r120, %r42;
	add.s32 	%r66, %r64, %r2;
	mad.lo.s32 	%r67, %r44, %r66, %r1;
	add.s32 	%r119, %r67, %r65;
	mul.lo.s32 	%r10, %r44, %r43;
	add.s32 	%r68, %r62, %r2;
	mad.lo.s32 	%r69, %r44, %r68, %r1;
	add.s32 	%r118, %r69, %r63;
	add.s32 	%r70, %r60, %r2;
	mad.lo.s32 	%r71, %r44, %r70, %r1;
	add.s32 	%r117, %r71, %r61;
	add.s32 	%r72, %r58, %r2;
	mad.lo.s32 	%r73, %r44, %r72, %r1;
	add.s32 	%r116, %r73, %r59;
	mov.f32 	%f233, 0f00000000;
$L__BB17_2:
	ld.param.u32 	%r115, [_Z33convolution_shared_with_reductionIf6float4Li1ELi32ELi2ELi1ELi1ELi13EEvPT_S2_S2_iiiiiiiii_param_6];
	ld.param.u64 	%rd44, [_Z33convolution_shared_with_reductionIf6float4Li1ELi32ELi2ELi1ELi1ELi13EEvPT_S2_S2_iiiiiiiii_param_1];
	ld.param.u64 	%rd43, [_Z33convolution_shared_with_reductionIf6float4Li1ELi32ELi2ELi1ELi1ELi13EEvPT_S2_S2_iiiiiiiii_param_0];
	cvta.to.global.u64 	%rd5, %rd43;
	mul.wide.s32 	%rd6, %r116, 4;
	add.s64 	%rd7, %rd5, %rd6;
	ld.global.nc.v4.f32 	{%f42, %f43, %f44, %f45}, [%rd7];
	shl.b32 	%r74, %r5, 5;
	mov.u32 	%r75, %tid.x;
	add.s32 	%r76, %r74, %r75;
	shl.b32 	%r77, %r6, 6;
	add.s32 	%r78, %r76, %r77;
	shl.b32 	%r79, %r78, 4;
	mov.u32 	%r80, shared_convolution_shared_load_LoadType;
	add.s32 	%r81, %r80, 4096;
	add.s32 	%r82, %r81, %r79;
	st.shared.v4.f32 	[%r82+-4096], {%f42, %f43, %f44, %f45};
	mul.wide.s32 	%rd8, %r117, 4;
	add.s64 	%rd9, %rd5, %rd8;
	ld.global.nc.v4.f32 	{%f46, %f47, %f48, %f49}, [%rd9];
	st.shared.v4.f32 	[%r82+-3072], {%f46, %f47, %f48, %f49};
	mul.wide.s32 	%rd10, %r118, 4;
	add.s64 	%rd11, %rd5, %rd10;
	ld.global.nc.v4.f32 	{%f50, %f51, %f52, %f53}, [%rd11];
	st.shared.v4.f32 	[%r82+-2048], {%f50, %f51, %f52, %f53};
	mul.wide.s32 	%rd12, %r119, 4;
	add.s64 	%rd13, %rd5, %rd12;
	ld.global.nc.v4.f32 	{%f54, %f55, %f56, %f57}, [%rd13];
	st.shared.v4.f32 	[%r82+-1024], {%f54, %f55, %f56, %f57};
	cvta.to.global.u64 	%rd14, %rd44;
	mul.wide.s32 	%rd15, %r121, 4;
	add.s64 	%rd16, %rd14, %rd15;
	ld.global.nc.v4.f32 	{%f58, %f59, %f60, %f61}, [%rd16];
	st.shared.v4.f32 	[%r82], {%f58, %f59, %f60, %f61};
	bar.sync 	0;
	mad.lo.s32 	%r83, %r5, 436, %r76;
	shl.b32 	%r84, %r83, 2;
	add.s32 	%r85, %r80, %r84;
	ld.shared.f32 	%f62, [%r85];
	mad.lo.s32 	%r86, %r6, 36, %r81;
	ld.shared.f32 	%f63, [%r86];
	fma.rn.f32 	%f64, %f62, %f63, %f245;
	ld.shared.f32 	%f65, [%r85+4];
	ld.shared.f32 	%f66, [%r86+4];
	fma.rn.f32 	%f67, %f65, %f66, %f64;
	ld.shared.f32 	%f68, [%r85+8];
	ld.shared.f32 	%f69, [%r86+8];
	fma.rn.f32 	%f70, %f68, %f69, %f67;
	ld.shared.f32 	%f71, [%r85+144];
	ld.shared.f32 	%f72, [%r86+12];
	fma.rn.f32 	%f73, %f71, %f72, %f70;
	ld.shared.f32 	%f74, [%r85+148];
	ld.shared.f32 	%f75, [%r86+16];
	fma.rn.f32 	%f76, %f74, %f75, %f73;
	ld.shared.f32 	%f77, [%r85+152];
	ld.shared.f32 	%f78, [%r86+20];
	fma.rn.f32 	%f79, %f77, %f78, %f76;
	ld.shared.f32 	%f80, [%r85+288];
	ld.shared.f32 	%f81, [%r86+24];
	fma.rn.f32 	%f82, %f80, %f81, %f79;
	ld.shared.f32 	%f83, [%r85+292];
	ld.shared.f32 	%f84, [%r86+28];
	fma.rn.f32 	%f85, %f83, %f84, %f82;
	ld.shared.f32 	%f86, [%r85+296];
	ld.shared.f32 	%f87, [%r86+32];
	fma.rn.f32 	%f245, %f86, %f87, %f85;
	fma.rn.f32 	%f88, %f71, %f63, %f244;
	fma.rn.f32 	%f89, %f74, %f66, %f88;
	fma.rn.f32 	%f90, %f77, %f69, %f89;
	fma.rn.f32 	%f91, %f80, %f72, %f90;
	fma.rn.f32 	%f92, %f83, %f75, %f91;
	fma.rn.f32 	%f93, %f86, %f78, %f92;
	ld.shared.f32 	%f94, [%r85+432];
	fma.rn.f32 	%f95, %f94, %f81, %f93;
	ld.shared.f32 	%f96, [%r85+436];
	fma.rn.f32 	%f97, %f96, %f84, %f95;
	ld.shared.f32 	%f98, [%r85+440];
	fma.rn.f32 	%f244, %f98, %f87, %f97;
	fma.rn.f32 	%f99, %f80, %f63, %f243;
	fma.rn.f32 	%f100, %f83, %f66, %f99;
	fma.rn.f32 	%f101, %f86, %f69, %f100;
	fma.rn.f32 	%f102, %f94, %f72, %f101;
	fma.rn.f32 	%f103, %f96, %f75, %f102;
	fma.rn.f32 	%f104, %f98, %f78, %f103;
	ld.shared.f32 	%f105, [%r85+576];
	fma.rn.f32 	%f106, %f105, %f81, %f104;
	ld.shared.f32 	%f107, [%r85+580];
	fma.rn.f32 	%f108, %f107, %f84, %f106;
	ld.shared.f32 	%f109, [%r85+584];
	fma.rn.f32 	%f243, %f109, %f87, %f108;
	fma.rn.f32 	%f110, %f94, %f63, %f242;
	fma.rn.f32 	%f111, %f96, %f66, %f110;
	fma.rn.f32 	%f112, %f98, %f69, %f111;
	fma.rn.f32 	%f113, %f105, %f72, %f112;
	fma.rn.f32 	%f114, %f107, %f75, %f113;
	fma.rn.f32 	%f115, %f109, %f78, %f114;
	ld.shared.f32 	%f116, [%r85+720];
	fma.rn.f32 	%f117, %f116, %f81, %f115;
	ld.shared.f32 	%f118, [%r85+724];
	fma.rn.f32 	%f119, %f118, %f84, %f117;
	ld.shared.f32 	%f120, [%r85+728];
	fma.rn.f32 	%f242, %f120, %f87, %f119;
	fma.rn.f32 	%f121, %f105, %f63, %f241;
	fma.rn.f32 	%f122, %f107, %f66, %f121;
	fma.rn.f32 	%f123, %f109, %f69, %f122;
	fma.rn.f32 	%f124, %f116, %f72, %f123;
	fma.rn.f32 	%f125, %f118, %f75, %f124;
	fma.rn.f32 	%f126, %f120, %f78, %f125;
	ld.shared.f32 	%f127, [%r85+864];
	fma.rn.f32 	%f128, %f127, %f81, %f126;
	ld.shared.f32 	%f129, [%r85+868];
	fma.rn.f32 	%f130, %f129, %f84, %f128;
	ld.shared.f32 	%f131, [%r85+872];
	fma.rn.f32 	%f241, %f131, %f87, %f130;
	fma.rn.f32 	%f132, %f116, %f63, %f240;
	fma.rn.f32 	%f133, %f118, %f66, %f132;
	fma.rn.f32 	%f134, %f120, %f69, %f133;
	fma.rn.f32 	%f135, %f127, %f72, %f134;
	fma.rn.f32 	%f136, %f129, %f75, %f135;
	fma.rn.f32 	%f137, %f131, %f78, %f136;
	ld.shared.f32 	%f138, [%r85+1008];
	fma.rn.f32 	%f139, %f138, %f81, %f137;
	ld.shared.f32 	%f140, [%r85+1012];
	fma.rn.f32 	%f141, %f140, %f84, %f139;
	ld.shared.f32 	%f142, [%r85+1016];
	fma.rn.f32 	%f240, %f142, %f87, %f141;
	fma.rn.f32 	%f143, %f127, %f63, %f239;
	fma.rn.f32 	%f144, %f129, %f66, %f143;
	fma.rn.f32 	%f145, %f131, %f69, %f144;
	fma.rn.f32 	%f146, %f138, %f72, %f145;
	fma.rn.f32 	%f147, %f140, %f75, %f146;
	fma.rn.f32 	%f148, %f142, %f78, %f147;
	ld.shared.f32 	%f149, [%r85+1152];
	fma.rn.f32 	%f150, %f149, %f81, %f148;
	ld.shared.f32 	%f151, [%r85+1156];
	fma.rn.f32 	%f152, %f151, %f84, %f150;
	ld.shared.f32 	%f153, [%r85+1160];
	fma.rn.f32 	%f239, %f153, %f87, %f152;
	fma.rn.f32 	%f154, %f138, %f63, %f238;
	fma.rn.f32 	%f155, %f140, %f66, %f154;
	fma.rn.f32 	%f156, %f142, %f69, %f155;
	fma.rn.f32 	%f157, %f149, %f72, %f156;
	fma.rn.f32 	%f158, %f151, %f75, %f157;
	fma.rn.f32 	%f159, %f153, %f78, %f158;
	ld.shared.f32 	%f160, [%r85+1296];
	fma.rn.f32 	%f161, %f160, %f81, %f159;
	ld.shared.f32 	%f162, [%r85+1300];
	fma.rn.f32 	%f163, %f162, %f84, %f161;
	ld.shared.f32 	%f164, [%r85+1304];
	fma.rn.f32 	%f238, %f164, %f87, %f163;
	fma.rn.f32 	%f165, %f149, %f63, %f237;
	fma.rn.f32 	%f166, %f151, %f66, %f165;
	fma.rn.f32 	%f167, %f153, %f69, %f166;
	fma.rn.f32 	%f168, %f160, %f72, %f167;
	fma.rn.f32 	%f169, %f162, %f75, %f168;
	fma.rn.f32 	%f170, %f164, %f78, %f169;
	ld.shared.f32 	%f171, [%r85+1440];
	fma.rn.f32 	%f172, %f171, %f81, %f170;
	ld.shared.f32 	%f173, [%r85+1444];
	fma.rn.f32 	%f174, %f173, %f84, %f172;
	ld.shared.f32 	%f175, [%r85+1448];
	fma.rn.f32 	%f237, %f175, %f87, %f174;
	fma.rn.f32 	%f176, %f160, %f63, %f236;
	fma.rn.f32 	%f177, %f162, %f66, %f176;
	fma.rn.f32 	%f178, %f164, %f69, %f177;
	fma.rn.f32 	%f179, %f171, %f72, %f178;
	fma.rn.f32 	%f180, %f173, %f75, %f179;
	fma.rn.f32 	%f181, %f175, %f78, %f180;
	ld.shared.f32 	%f182, [%r85+1584];
	fma.rn.f32 	%f183, %f182, %f81, %f181;
	ld.shared.f32 	%f184, [%r85+1588];
	fma.rn.f32 	%f185, %f184, %f84, %f183;
	ld.shared.f32 	%f186, [%r85+1592];
	fma.rn.f32 	%f236, %f186, %f87, %f185;
	fma.rn.f32 	%f187, %f171, %f63, %f235;
	fma.rn.f32 	%f188, %f173, %f66, %f187;
	fma.rn.f32 	%f189, %f175, %f69, %f188;
	fma.rn.f32 	%f190, %f182, %f72, %f189;
	fma.rn.f32 	%f191, %f184, %f75, %f190;
	fma.rn.f32 	%f192, %f186, %f78, %f191;
	ld.shared.f32 	%f193, [%r85+1728];
	fma.rn.f32 	%f194, %f193, %f81, %f192;
	ld.shared.f32 	%f195, [%r85+1732];
	fma.rn.f32 	%f196, %f195, %f84, %f194;
	ld.shared.f32 	%f197, [%r85+1736];
	fma.rn.f32 	%f235, %f197, %f87, %f196;
	fma.rn.f32 	%f198, %f182, %f63, %f234;
	fma.rn.f32 	%f199, %f184, %f66, %f198;
	fma.rn.f32 	%f200, %f186, %f69, %f199;
	fma.rn.f32 	%f201, %f193, %f72, %f200;
	fma.rn.f32 	%f202, %f195, %f75, %f201;
	fma.rn.f32 	%f203, %f197, %f78, %f202;
	ld.shared.f32 	%f204, [%r85+1872];
	fma.rn.f32 	%f205, %f204, %f81, %f203;
	ld.shared.f32 	%f206, [%r85+1876];
	fma.rn.f32 	%f207, %f206, %f84, %f205;
	ld.shared.f32 	%f208, [%r85+1880];
	fma.rn.f32 	%f234, %f208, %f87, %f207;
	fma.rn.f32 	%f209, %f193, %f63, %f233;
	fma.rn.f32 	%f210, %f195, %f66, %f209;
	fma.rn.f32 	%f211, %f197, %f69, %f210;
	fma.rn.f32 	%f212, %f204, %f72, %f211;
	fma.rn.f32 	%f213, %f206, %f75, %f212;
	fma.rn.f32 	%f214, %f208, %f78, %f213;
	ld.shared.f32 	%f215, [%r85+2016];
	fma.rn.f32 	%f216, %f215, %f81, %f214;
	ld.shared.f32 	%f217, [%r85+2020];
	fma.rn.f32 	%f218, %f217, %f84, %f216;
	ld.shared.f32 	%f219, [%r85+2024];
	fma.rn.f32 	%f233, %f219, %f87, %f218;
	bar.sync 	0;
	add.s32 	%r121, %r121, %r115;
	add.s32 	%r120, %r120, 1;
	setp.ne.s32 	%p2, %r120, 0;
	add.s32 	%r119, %r119, %r10;
	add.s32 	%r118, %r118, %r10;
	add.s32 	%r117, %r117, %r10;
	add.s32 	%r116, %r116, %r10;
	@%p2 bra 	$L__BB17_2;
$L__BB17_3:
	mad.lo.s32 	%r87, %r5, 13, %r2;
	add.s32 	%r27, %r3, %r6;
	setp.ge.s32 	%p3, %r27, %r47;
	mov.u32 	%r88, %tid.x;
	add.s32 	%r28, %r1, %r88;
	setp.ge.u32 	%p4, %r28, %r48;
	mul.lo.s32 	%r29, %r49, %r27;
	setp.ge.s32 	%p5, %r87, %r49;
	or.pred  	%p6, %p3, %p5;
	or.pred  	%p7, %p6, %p4;
	@%p7 bra 	$L__BB17_5;
	add.s32 	%r89, %r87, %r29;
	mad.lo.s32 	%r90, %r89, %r50, %r28;
	mul.wide.s32 	%rd17, %r90, 4;
	add.s64 	%rd18, %rd1, %rd17;
	st.global.f32 	[%rd18], %f245;
$L__BB17_5:
	setp.ge.u32 	%p8, %r28, %r48;
	setp.ge.s32 	%p9, %r27, %r47;
	add.s32 	%r30, %r87, 1;
	setp.ge.s32 	%p10, %r30, %r49;
	or.pred  	%p11, %p9, %p10;
	or.pred  	%p12, %p11, %p8;
	@%p12 bra 	$L__BB17_7;
	add.s32 	%r91, %r30, %r29;
	mad.lo.s32 	%r92, %r91, %r50, %r28;
	mul.wide.s32 	%rd19, %r92, 4;
	add.s64 	%rd20, %rd1, %rd19;
	st.global.f32 	[%rd20], %f244;
$L__BB17_7:
	setp.ge.u32 	%p13, %r28, %r48;
	setp.ge.s32 	%p14, %r27, %r47;
	add.s32 	%r31, %r87, 2;
	setp.ge.s32 	%p15, %r31, %r49;
	or.pred  	%p16, %p14, %p15;
	or.pred  	%p17, %p16, %p13;
	@%p17 bra 	$L__BB17_9;
	add.s32 	%r93, %r31, %r29;
	mad.lo.s32 	%r94, %r93, %r50, %r28;
	mul.wide.s32 	%rd21, %r94, 4;
	add.s64 	%rd22, %rd1, %rd21;
	st.global.f32 	[%rd22], %f243;
$L__BB17_9:
	setp.ge.u32 	%p18, %r28, %r48;
	setp.ge.s32 	%p19, %r27, %r47;
	add.s32 	%r32, %r87, 3;
	setp.ge.s32 	%p20, %r32, %r49;
	or.pred  	%p21, %p19, %p20;
	or.pred  	%p22, %p21, %p18;
	@%p22 bra 	$L__BB17_11;
	add.s32 	%r95, %r32, %r29;
	mad.lo.s32 	%r96, %r95, %r50, %r28;
	mul.wide.s32 	%rd23, %r96, 4;
	add.s64 	%rd24, %rd1, %rd23;
	st.global.f32 	[%rd24], %f242;
$L__BB17_11:
	setp.ge.u32 	%p23, %r28, %r48;
	setp.ge.s32 	%p24, %r27, %r47;
	add.s32 	%r33, %r87, 4;
	setp.ge.s32 	%p25, %r33, %r49;
	or.pred  	%p26, %p24, %p25;
	or.pred  	%p27, %p26, %p23;
	@%p27 bra 	$L__BB17_13;
	add.s32 	%r97, %r33, %r29;
	mad.lo.s32 	%r98, %r97, %r50, %r28;
	mul.wide.s32 	%rd25, %r98, 4;
	add.s64 	%rd26, %rd1, %rd25;
	st.global.f32 	[%rd26], %f241;
$L__BB17_13:
	setp.ge.u32 	%p28, %r28, %r48;
	setp.ge.s32 	%p29, %r27, %r47;
	add.s32 	%r34, %r87, 5;
	setp.ge.s32 	%p30, %r34, %r49;
	or.pred  	%p31, %p29, %p30;
	or.pred  	%p32, %p31, %p28;
	@%p32 bra 	$L__BB17_15;
	add.s32 	%r99, %r34, %r29;
	mad.lo.s32 	%r100, %r99, %r50, %r28;
	mul.wide.s32 	%rd27, %r100, 4;
	add.s64 	%rd28, %rd1, %rd27;
	st.global.f32 	[%rd28], %f240;
$L__BB17_15:
	setp.ge.u32 	%p33, %r28, %r48;
	setp.ge.s32 	%p34, %r27, %r47;
	add.s32 	%r35, %r87, 6;
	setp.ge.s32 	%p35, %r35, %r49;
	or.pred  	%p36, %p34, %p35;
	or.pred  	%p37, %p36, %p33;
	@%p37 bra 	$L__BB17_17;
	add.s32 	%r101, %r35, %r29;
	mad.lo.s32 	%r102, %r101, %r50, %r28;
	mul.wide.s32 	%rd29, %r102, 4;
	add.s64 	%rd30, %rd1, %rd29;
	st.global.f32 	[%rd30], %f239;
$L__BB17_17:
	setp.ge.u32 	%p38, %r28, %r48;
	setp.ge.s32 	%p39, %r27, %r47;
	add.s32 	%r36, %r87, 7;
	setp.ge.s32 	%p40, %r36, %r49;
	or.pred  	%p41, %p39, %p40;
	or.pred  	%p42, %p41, %p38;
	@%p42 bra 	$L__BB17_19;
	add.s32 	%r103, %r36, %r29;
	mad.lo.s32 	%r104, %r103, %r50, %r28;
	mul.wide.s32 	%rd31, %r104, 4;
	add.s64 	%rd32, %rd1, %rd31;
	st.global.f32 	[%rd32], %f238;
$L__BB17_19:
	setp.ge.u32 	%p43, %r28, %r48;
	setp.ge.s32 	%p44, %r27, %r47;
	add.s32 	%r37, %r87, 8;
	setp.ge.s32 	%p45, %r37, %r49;
	or.pred  	%p46, %p44, %p45;
	or.pred  	%p47, %p46, %p43;
	@%p47 bra 	$L__BB17_21;
	add.s32 	%r105, %r37, %r29;
	mad.lo.s32 	%r106, %r105, %r50, %r28;
	mul.wide.s32 	%rd33, %r106, 4;
	add.s64 	%rd34, %rd1, %rd33;
	st.global.f32 	[%rd34], %f237;
$L__BB17_21:
	setp.ge.u32 	%p48, %r28, %r48;
	setp.ge.s32 	%p49, %r27, %r47;
	add.s32 	%r38, %r87, 9;
	setp.ge.s32 	%p50, %r38, %r49;
	or.pred  	%p51, %p49, %p50;
	or.pred  	%p52, %p51, %p48;
	@%p52 bra 	$L__BB17_23;
	add.s32 	%r107, %r38, %r29;
	mad.lo.s32 	%r108, %r107, %r50, %r28;
	mul.wide.s32 	%rd35, %r108, 4;
	add.s64 	%rd36, %rd1, %rd35;
	st.global.f32 	[%rd36], %f236;
$L__BB17_23:
	setp.ge.u32 	%p53, %r28, %r48;
	setp.ge.s32 	%p54, %r27, %r47;
	add.s32 	%r39, %r87, 10;
	setp.ge.s32 	%p55, %r39, %r49;
	or.pred  	%p56, %p54, %p55;
	or.pred  	%p57, %p56, %p53;
	@%p57 bra 	$L__BB17_25;
	add.s32 	%r109, %r39, %r29;
	mad.lo.s32 	%r110, %r109, %r50, %r28;
	mul.wide.s32 	%rd37, %r110, 4;
	add.s64 	%rd38, %rd1, %rd37;
	st.global.f32 	[%rd38], %f235;
$L__BB17_25:
	setp.ge.u32 	%p58, %r28, %r48;
	setp.ge.s32 	%p59, %r27, %r47;
	add.s32 	%r40, %r87, 11;
	setp.ge.s32 	%p60, %r40, %r49;
	or.pred  	%p61, %p59, %p60;
	or.pred  	%p62, %p61, %p58;
	@%p62 bra 	$L__BB17_27;
	add.s32 	%r111, %r40, %r29;
	mad.lo.s32 	%r112, %r111, %r50, %r28;
	mul.wide.s32 	%rd39, %r112, 4;
	add.s64 	%rd40, %rd1, %rd39;
	st.global.f32 	[%rd40], %f234;
$L__BB17_27:
	setp.ge.u32 	%p63, %r28, %r48;
	setp.ge.s32 	%p64, %r27, %r47;
	add.s32 	%r41, %r87, 12;
	setp.ge.s32 	%p65, %r41, %r49;
	or.pred  	%p66, %p64, %p65;
	or.pred  	%p67, %p66, %p63;
	@%p67 bra 	$L__BB17_29;
	add.s32 	%r113, %r41, %r29;
	mad.lo.s32 	%r114, %r113, %r50, %r28;
	mul.wide.s32 	%rd41, %r114, 4;
	add.s64 	%rd42, %rd1, %rd41;
	st.global.f32 	[%rd42], %f233;
$L__BB17_29:
	ret;

}
	// .globl	_Z22convolution_validationIfLi1ELi32ELi2ELi1ELi1EEvPT_S1_S1_iiiiiiiii
.visible .entry _Z22convolution_validationIfLi1ELi32ELi2ELi1ELi1EEvPT_S1_S1_iiiiiiiii(
	.param .u64 .ptr .align 1 _Z22convolution_validationIfLi1ELi32ELi2ELi1ELi1EEvPT_S1_S1_iiiiiiiii_param_0,
	.param .u64 .ptr .align 1 _Z22convolution_validationIfLi1ELi32ELi2ELi1ELi1EEvPT_S1_S1_iiiiiiiii_param_1,
	.param .u64 .ptr .align 1 _Z22convolution_validationIfLi1ELi32ELi2ELi1ELi1EEvPT_S1_S1_iiiiiiiii_param_2,
	.param .u32 _Z22convolution_validationIfLi1ELi32ELi2ELi1ELi1EEvPT_S1_S1_iiiiiiiii_param_3,
	.param .u32 _Z22convolution_validationIfLi1ELi32ELi2ELi1ELi1EEvPT_S1_S1_iiiiiiiii_param_4,
	.param .u32 _Z22convolution_validationIfLi1ELi32ELi2ELi1ELi1EEvPT_S1_S1_iiiiiiiii_param_5,
	.param .u32 _Z22convolution_validationIfLi1ELi32ELi2ELi1ELi1EEvPT_S1_S1_iiiiiiiii_param_6,
	.param .u32 _Z22convolution_validationIfLi1ELi32ELi2ELi1ELi1EEvPT_S1_S1_iiiiiiiii_param_7,
	.param .u32 _Z22convolution_validationIfLi1ELi32ELi2ELi1ELi1EEvPT_S1_S1_iiiiiiiii_param_8,
	.param .u32 _Z22convolution_validationIfLi1ELi32ELi2ELi1ELi1EEvPT_S1_S1_iiiiiiiii_param_9,
	.param .u32 _Z22convolution_validationIfLi1ELi32ELi2ELi1ELi1EEvPT_S1_S1_iiiiiiiii_param_10,
	.param .u32 _Z22convolution_validationIfLi1ELi32ELi2ELi1ELi1EEvPT_S1_S1_iiiiiiiii_param_11
)
{
	.reg .pred 	%p<8>;
	.reg .b32 	%r<39>;
	.reg .b32 	%f<34>;
	.reg .b64 	%rd<17>;

	ld.param.u64 	%rd3, [_Z22convolution_validationIfLi1ELi32ELi2ELi1ELi1EEvPT_S1_S1_iiiiiiiii_param_0];
	ld.param.u64 	%rd4, [_Z22convolution_validationIfLi1ELi32ELi2ELi1ELi1EEvPT_S1_S1_iiiiiiiii_param_1];
	ld.param.u64 	%rd5, [_Z22convolution_validationIfLi1ELi32ELi2ELi1ELi1EEvPT_S1_S1_iiiiiiiii_param_2];
	ld.param.u32 	%r16, [_Z22convolution_validationIfLi1ELi32ELi2ELi1ELi1EEvPT_S1_S1_iiiiiiiii_param_3];
	ld.param.u32 	%r17, [_Z22convolution_validationIfLi1ELi32ELi2ELi1ELi1EEvPT_S1_S1_iiiiiiiii_param_4];
	ld.param.u32 	%r18, [_Z22convolution_validationIfLi1ELi32ELi2ELi1ELi1EEvPT_S1_S1_iiiiiiiii_param_5];
	ld.param.u32 	%r19, [_Z22convolution_validationIfLi1ELi32ELi2ELi1ELi1EEvPT_S1_S1_iiiiiiiii_param_6];
	ld.param.u32 	%r20, [_Z22convolution_validationIfLi1ELi32ELi2ELi1ELi1EEvPT_S1_S1_iiiiiiiii_param_7];
	ld.param.u32 	%r23, [_Z22convolution_validationIfLi1ELi32ELi2ELi1ELi1EEvPT_S1_S1_iiiiiiiii_param_8];
	ld.param.u32 	%r24, [_Z22convolution_validationIfLi1ELi32ELi2ELi1ELi1EEvPT_S1_S1_iiiiiiiii_param_9];
	ld.param.u32 	%r25, [_Z22convolution_validationIfLi1ELi32ELi2ELi1ELi1EEvPT_S1_S1_iiiiiiiii_param_10];
	ld.param.u32 	%r22, [_Z22convolution_validationIfLi1ELi32ELi2ELi1ELi1EEvPT_S1_S1_iiiiiiiii_param_11];
	mov.u32 	%r1, %tid.x;
	mov.u32 	%r26, %ctaid.x;
	shl.b32 	%r2, %r26, 5;
	add.s32 	%r3, %r2, %r1;
	mov.u32 	%r27, %tid.y;
	mov.u32 	%r28, %ctaid.y;
	shl.b32 	%r29, %r28, 1;
	add.s32 	%r30, %r29, %r27;
	mov.u32 	%r31, %tid.z;
	mov.u32 	%r32, %ctaid.z;
	add.s32 	%r5, %r31, %r32;
	setp.ge.s32 	%p1, %r5, %r23;
	setp.ge.s32 	%p2, %r30, %r25;
	or.pred  	%p3, %p1, %p2;
	setp.ge.s32 	%p4, %r3, %r24;
	or.pred  	%p5, %p4, %p3;
	@%p5 bra 	$L__BB18_5;
	setp.lt.s32 	%p6, %r16, 1;
	mov.f32 	%f33, 0f00000000;
	@%p6 bra 	$L__BB18_4;
	mul.lo.s32 	%r36, %r20, %r5;
	neg.s32 	%r38, %r16;
	mad.lo.s32 	%r33, %r18, %r30, %r1;
	add.s32 	%r37, %r33, %r2;
	mul.lo.s32 	%r9, %r18, %r17;
	cvta.to.global.u64 	%rd6, %rd4;
	add.s64 	%rd1, %rd6, 16;
	cvta.to.global.u64 	%rd2, %rd3;
	mov.f32 	%f33, 0f00000000;
	mul.wide.s32 	%rd11, %r18, 4;
$L__BB18_3:
	mul.wide.s32 	%rd7, %r36, 4;
	add.s64 	%rd8, %rd1, %rd7;
	mul.wide.s32 	%rd9, %r37, 4;
	add.s64 	%rd10, %rd2, %rd9;
	ld.global.nc.f32 	%f6, [%rd10];
	ld.global.nc.f32 	%f7, [%rd8+-16];
	fma.rn.f32 	%f8, %f6, %f7, %f33;
	ld.global.nc.f32 	%f9, [%rd10+4];
	ld.global.nc.f32 	%f10, [%rd8+-12];
	fma.rn.f32 	%f11, %f9, %f10, %f8;
	ld.global.nc.f32 	%f12, [%rd10+8];
	ld.global.nc.f32 	%f13, [%rd8+-8];
	fma.rn.f32 	%f14, %f12, %f13, %f11;
	add.s64 	%rd12, %rd10, %rd11;
	ld.global.nc.f32 	%f15, [%rd12];
	ld.global.nc.f32 	%f16, [%rd8+-4];
	fma.rn.f32 	%f17, %f15, %f16, %f14;
	ld.global.nc.f32 	%f18, [%rd12+4];
	ld.global.nc.f32 	%f19, [%rd8];
	fma.rn.f32 	%f20, %f18, %f19, %f17;
	ld.global.nc.f32 	%f21, [%rd12+8];
	ld.global.nc.f32 	%f22, [%rd8+4];
	fma.rn.f32 	%f23, %f21, %f22, %f20;
	add.s64 	%rd13, %rd12, %rd11;
	ld.global.nc.f32 	%f24, [%rd13];
	ld.global.nc.f32 	%f25, [%rd8+8];
	fma.rn.f32 	%f26, %f24, %f25, %f23;
	ld.global.nc.f32 	%f27, [%rd13+4];
	ld.global.nc.f32 	%f28, [%rd8+12];
	fma.rn.f32 	%f29, %f27, %f28, %f26;
	ld.global.nc.f32 	%f30, [%rd13+8];
	ld.global.nc.f32 	%f31, [%rd8+16];
	fma.rn.f32 	%f33, %f30, %f31, %f29;
	add.s32 	%r38, %r38, 1;
	setp.ne.s32 	%p7, %r38, 0;
	add.s32 	%r37, %r37, %r9;
	add.s32 	%r36, %r36, %r19;
	@%p7 bra 	$L__BB18_3;
$L__BB18_4:
	mad.lo.s32 	%r34, %r25, %r5, %r30;
	mad.lo.s32 	%r35, %r34, %r22, %r3;
	cvta.to.global.u64 	%rd14, %rd5;
	mul.wide.s32 	%rd15, %r35, 4;
	add.s64 	%rd16, %rd14, %rd15;
	st.global.f32 	[%rd16], %f33;
$L__BB18_5:
	ret;

}


// ===== COMPILED SASS (sm_100) =====

	.target	sm_100

	.elftype	@"ET_EXEC"


//--------------------- .note.nv.tkinfo           --------------------------
	.section	.note.nv.tkinfo,"",@"SHT_NOTE"
	.sectionflags	@"SHF_NOTE_NV_TKINFO"
	.tkinfo
        /*0018*/ 	.word	0x00000002
        /*0030*/ 	.string	""
        /*0030*/ 	.string	"ptxas"
        /*0030*/ 	.string	"Cuda compilation tools, release 13.0, V13.0.88"
        /*0030*/ 	.string	"Build cuda_13.0.r13.0/compiler.36424714_0"
        /*0030*/ 	.string	"-arch sm_100 -m 64 "



//--------------------- .note.nv.cuinfo           --------------------------
	.section	.note.nv.cuinfo,"",@"SHT_NOTE"
	.sectionflags	@"SHF_NOTE_NV_CUINFO"
        /*0018*/ 	.short	0x0002
        /*001a*/ 	.short	0x0064
        /*001c*/ 	.short	0x0082
	.zero		2


//--------------------- .nv.info                  --------------------------
	.section	.nv.info,"",@"SHT_CUDA_INFO"
	.align	4


	//----- nvinfo : EIATTR_REGCOUNT
	.align		4
        /*0000*/ 	.byte	0x04, 0x2f
        /*0002*/ 	.short	(.L_1 - .L_0)
	.align		4
.L_0:
        /*0004*/ 	.word	index@(_Z15device_init_arrIfEvPT_S0_y)
        /*0008*/ 	.word	0x00000008


	//----- nvinfo : EIATTR_FRAME_SIZE
	.align		4
.L_1:
        /*000c*/ 	.byte	0x04, 0x11
        /*000e*/ 	.short	(.L_3 - .L_2)
	.align		4
.L_2:
        /*0010*/ 	.word	index@(_Z15device_init_arrIfEvPT_S0_y)
        /*0014*/ 	.word	0x00000000


	//----- nvinfo : EIATTR_REGCOUNT
	.align		4
.L_3:
        /*0018*/ 	.byte	0x04, 0x2f
        /*001a*/ 	.short	(.L_5 - .L_4)
	.align		4
.L_4:
        /*001c*/ 	.word	index@(_Z33convolution_shared_with_reductionIf6float4Li1ELi32ELi2ELi2ELi4ELi13EEvPT_S2_S2_iiiiiiiii)
        /*0020*/ 	.word	0x0000007f


	//----- nvinfo : EIATTR_FRAME_SIZE
	.align		4
.L_5:
        /*0024*/ 	.byte	0x04, 0x11
        /*0026*/ 	.short	(.L_7 - .L_6)
	.align		4
.L_6:
        /*0028*/ 	.word	index@(_Z33convolution_shared_with_reductionIf6float4Li1ELi32ELi2ELi2ELi4ELi13EEvPT_S2_S2_iiiiiiiii)
        /*002c*/ 	.word	0x00000000


	//----- nvinfo : EIATTR_REGCOUNT
	.align		4
.L_7:
        /*0030*/ 	.byte	0x04, 0x2f
        /*0032*/ 	.short	(.L_9 - .L_8)
	.align		4
.L_8:
        /*0034*/ 	.word	index@(_Z22convolution_validationIfLi1ELi32ELi2ELi2ELi4EEvPT_S1_S1_iiiiiiiii)
        /*0038*/ 	.word	0x00000020


	//----- nvinfo : EIATTR_FRAME_SIZE
	.align		4
.L_9:
        /*003c*/ 	.byte	0x04, 0x11
        /*003e*/ 	.short	(.L_11 - .L_10)
	.align		4
.L_10:
        /*0040*/ 	.word	index@(_Z22convolution_validationIfLi1ELi32ELi2ELi2ELi4EEvPT_S1_S1_iiiiiiiii)
        /*0044*/ 	.word	0x00000000


	//----- nvinfo : EIATTR_REGCOUNT
	.align		4
.L_11:
        /*0048*/ 	.byte	0x04, 0x2f
        /*004a*/ 	.short	(.L_13 - .L_12)
	.align		4
.L_12:
        /*004c*/ 	.word	index@(_Z33convolution_shared_with_reductionIf6float4Li2ELi32ELi2ELi2ELi4ELi10EEvPT_S2_S2_iiiiiiiii)
        /*0050*/ 	.word	0x000000a6


	//----- nvinfo : EIATTR_FRAME_SIZE
	.align		4
.L_13:
        /*0054*/ 	.byte	0x04, 0x11
        /*0056*/ 	.short	(.L_15 - .L_14)
	.align		4
.L_14:
        /*0058*/ 	.word	index@(_Z33convolution_shared_with_reductionIf6float4Li2ELi32ELi2ELi2ELi4ELi10EEvPT_S2_S2_iiiiiiiii)
        /*005c*/ 	.word	0x00000000


	//----- nvinfo : EIATTR_REGCOUNT
	.align		4
.L_15:
        /*0060*/ 	.byte	0x04, 0x2f
        /*0062*/ 	.short	(.L_17 - .L_16)
	.align		4
.L_16:
        /*0064*/ 	.word	index@(_Z22convolution_validationIfLi2ELi32ELi2ELi2ELi4EEvPT_S1_S1_iiiiiiiii)
        /*0068*/ 	.word	0x00000020


	//----- nvinfo : EIATTR_FRAME_SIZE
	.align		4
.L_17:
        /*006c*/ 	.byte	0x04, 0x11
        /*006e*/ 	.short	(.L_19 - .L_18)
	.align		4
.L_18:
        /*0070*/ 	.word	index@(_Z22convolution_validationIfLi2ELi32ELi2ELi2ELi4EEvPT_S1_S1_iiiiiiiii)
        /*0074*/ 	.word	0x00000000


	//----- nvinfo : EIATTR_REGCOUNT
	.align		4
.L_19:
        /*0078*/ 	.byte	0x04, 0x2f
        /*007a*/ 	.short	(.L_21 - .L_20)
	.align		4
.L_20:
        /*007c*/ 	.word	index@(_Z33convolution_shared_with_reductionIf6float4Li3ELi32ELi2ELi2ELi2ELi16EEvPT_S2_S2_iiiiiiiii)
        /*0080*/ 	.word	0x000000a4


	//----- nvinfo : EIATTR_FRAME_SIZE
	.align		4
.L_21:
        /*0084*/ 	.byte	0x04, 0x11
        /*0086*/ 	.short	(.L_23 - .L_22)
	.align		4
.L_22:
        /*0088*/ 	.word	index@(_Z33convolution_shared_with_reductionIf6float4Li3ELi32ELi2ELi2ELi2ELi16EEvPT_S2_S2_iiiiiiiii)
        /*008c*/ 	.word	0x00000000


	//----- nvinfo : EIATTR_REGCOUNT
	.align		4
.L_23:
        /*0090*/ 	.byte	0x04, 0x2f
        /*0092*/ 	.short	(.L_25 - .L_24)
	.align		4
.L_24:
        /*0094*/ 	.word	index@(_Z22convolution_validationIfLi3ELi32ELi2ELi2ELi2EEvPT_S1_S1_iiiiiiiii)
        /*0098*/ 	.word	0x00000020


	//----- nvinfo : EIATTR_FRAME_SIZE
	.align		4
.L_25:
        /*009c*/ 	.byte	0x04, 0x11
        /*009e*/ 	.short	(.L_27 - .L_26)
	.align		4
.L_26:
        /*00a0*/ 	.word	index@(_Z22convolution_validationIfLi3ELi32ELi2ELi2ELi2EEvPT_S1_S1_iiiiiiiii)
        /*00a4*/ 	.word	0x00000000


	//----- nvinfo : EIATTR_REGCOUNT
	.align		4
.L_27:
        /*00a8*/ 	.byte	0x04, 0x2f
        /*00aa*/ 	.short	(.L_29 - .L_28)
	.align		4
.L_28:
        /*00ac*/ 	.word	index@(_Z33convolution_shared_with_reductionIf6float4Li4ELi32ELi2ELi2ELi4ELi8EEvPT_S2_S2_iiiiiiiii)
        /*00b0*/ 	.word	0x000000d4


	//----- nvinfo : EIATTR_FRAME_SIZE
	.align		4
.L_29:
        /*00b4*/ 	.byte	0x04, 0x11
        /*00b6*/ 	.short	(.L_31 - .L_30)
	.align		4
.L_30:
        /*00b8*/ 	.word	index@(_Z33convolution_shared_with_reductionIf6float4Li4ELi32ELi2ELi2ELi4ELi8EEvPT_S2_S2_iiiiiiiii)
        /*00bc*/ 	.word	0x00000000


	//----- nvinfo : EIATTR_REGCOUNT
	.align		4
.L_31:
        /*00c0*/ 	.byte	0x04, 0x2f
        /*00c2*/ 	.short	(.L_33 - .L_32)
	.align		4
.L_32:
        /*00c4*/ 	.word	index@(_Z22convolution_validationIfLi4ELi32ELi2ELi2ELi4EEvPT_S1_S1_iiiiiiiii)
        /*00c8*/ 	.word	0x00000020


	//----- nvinfo : EIATTR_FRAME_SIZE
	.align		4
.L_33:
        /*00cc*/ 	.byte	0x04, 0x11
        /*00ce*/ 	.short	(.L_35 - .L_34)
	.align		4
.L_34:
        /*00d0*/ 	.word	index@(_Z22convolution_validationIfLi4ELi32ELi2ELi2ELi4EEvPT_S1_S1_iiiiiiiii)
        /*00d4*/ 	.word	0x00000000


	//----- nvinfo : EIATTR_REGCOUNT
	.align		4
.L_35:
        /*00d8*/ 	.byte	0x04, 0x2f
        /*00da*/ 	.short	(.L_37 - .L_36)
	.align		4
.L_36:
        /*00dc*/ 	.word	index@(_Z33convolution_shared_with_reductionIf6float4Li5ELi32ELi2ELi2ELi4ELi6EEvPT_S2_S2_iiiiiiiii)
        /*00e0*/ 	.word	0x000000ec


	//----- nvinfo : EIATTR_FRAME_SIZE
	.align		4
.L_37:
        /*00e4*/ 	.byte	0x04, 0x11
        /*00e6*/ 	.short	(.L_39 - .L_38)
	.align		4
.L_38:
        /*00e8*/ 	.word	index@(_Z33convolution_shared_with_reductionIf6float4Li5ELi32ELi2ELi2ELi4ELi6EEvPT_S2_S2_iiiiiiiii)
        /*00ec*/ 	.word	0x00000000


	//----- nvinfo : EIATTR_REGCOUNT
	.align		4
.L_39:
        /*00f0*/ 	.byte	0x04, 0x2f
        /*00f2*/ 	.short	(.L_41 - .L_40)
	.align		4
.L_40:
        /*00f4*/ 	.word	index@(_Z22convolution_validationIfLi5ELi32ELi2ELi2ELi4EEvPT_S1_S1_iiiiiiiii)
        /*00f8*/ 	.word	0x00000020


	//----- nvinfo : EIATTR_FRAME_SIZE
	.align		4
.L_41:
        /*00fc*/ 	.byte	0x04, 0x11
        /*00fe*/ 	.short	(.L_43 - .L_42)
	.align		4
.L_42:
        /*0100*/ 	.word	index@(_Z22convolution_validationIfLi5ELi32ELi2ELi2ELi4EEvPT_S1_S1_iiiiiiiii)
        /*0104*/ 	.word	0x00000000


	//----- nvinfo : EIATTR_REGCOUNT
	.align		4
.L_43:
        /*0108*/ 	.byte	0x04, 0x2f
        /*010a*/ 	.short	(.L_45 - .L_44)
	.align		4
.L_44:
        /*010c*/ 	.word	index@(_Z33convolution_shared_with_reductionIf6float4Li6ELi32ELi2ELi2ELi2ELi5EEvPT_S2_S2_iiiiiiiii)
        /*0110*/ 	.word	0x000000a8


	//----- nvinfo : EIATTR_FRAME_SIZE
	.align		4
.L_45:
        /*0114*/ 	.byte	0x04, 0x11
        /*0116*/ 	.short	(.L_47 - .L_46)
	.align		4
.L_46:
        /*0118*/ 	.word	index@(_Z33convolution_shared_with_reductionIf6float4Li6ELi32ELi2ELi2ELi2ELi5EEvPT_S2_S2_iiiiiiiii)
        /*011c*/ 	.word	0x00000000


	//----- nvinfo : EIATTR_REGCOUNT
	.align		4
.L_47:
        /*0120*/ 	.byte	0x04, 0x2f
        /*0122*/ 	.short	(.L_49 - .L_48)
	.align		4
.L_48:
        /*0124*/ 	.word	index@(_Z22convolution_validationIfLi6ELi32ELi2ELi2ELi2EEvPT_S1_S1_iiiiiiiii)
        /*0128*/ 	.word	0x00000020


	//----- nvinfo : EIATTR_FRAME_SIZE
	.align		4
.L_49:
        /*012c*/ 	.byte	0x04, 0x11
        /*012e*/ 	.short	(.L_51 - .L_50)
	.align		4
.L_50:
        /*0130*/ 	.word	index@(_Z22convolution_validationIfLi6ELi32ELi2ELi2ELi2EEvPT_S1_S1_iiiiiiiii)
        /*0134*/ 	.word	0x00000000


	//----- nvinfo : EIATTR_REGCOUNT
	.align		4
.L_51:
        /*0138*/ 	.byte	0x04, 0x2f
        /*013a*/ 	.short	(.L_53 - .L_52)
	.align		4
.L_52:
        /*013c*/ 	.word	index@(_Z33convolution_shared_with_reductionIf6float4Li7ELi32ELi2ELi2ELi2ELi5EEvPT_S2_S2_iiiiiiiii)
        /*0140*/ 	.word	0x000000ff


	//----- nvinfo : EIATTR_FRAME_SIZE
	.align		4
.L_53:
        /*0144*/ 	.byte	0x04, 0x11
        /*0146*/ 	.short	(.L_55 - .L_54)
	.align		4
.L_54:
        /*0148*/ 	.word	index@(_Z33convolution_shared_with_reductionIf6float4Li7ELi32ELi2ELi2ELi2ELi5EEvPT_S2_S2_iiiiiiiii)
        /*014c*/ 	.word	0x00000140


	//----- nvinfo : EIATTR_REGCOUNT
	.align		4
.L_55:
        /*0150*/ 	.byte	0x04, 0x2f
        /*0152*/ 	.short	(.L_57 - .L_56)
	.align		4
.L_56:
        /*0154*/ 	.word	index@(_Z22convolution_validationIfLi7ELi32ELi2ELi2ELi2EEvPT_S1_S1_iiiiiiiii)
        /*0158*/ 	.word	0x00000020


	//----- nvinfo : EIATTR_FRAME_SIZE
	.align		4
.L_57:
        /*015c*/ 	.byte	0x04, 0x11
        /*015e*/ 	.short	(.L_59 - .L_58)
	.align		4
.L_58:
        /*0160*/ 	.word	index@(_Z22convolution_validationIfLi7ELi32ELi2ELi2ELi2EEvPT_S1_S1_iiiiiiiii)
        /*0164*/ 	.word	0x00000000


	//----- nvinfo : EIATTR_REGCOUNT
	.align		4
.L_59:
        /*0168*/ 	.byte	0x04, 0x2f
        /*016a*/ 	.short	(.L_61 - .L_60)
	.align		4
.L_60:
        /*016c*/ 	.word	index@(_Z33convolution_shared_with_reductionIf6float4Li8ELi32ELi2ELi2ELi2ELi8EEvPT_S2_S2_iiiiiiiii)
        /*0170*/ 	.word	0x000000ff


	//----- nvinfo : EIATTR_FRAME_SIZE
	.align		4
.L_61:
        /*0174*/ 	.byte	0x04, 0x11
        /*0176*/ 	.short	(.L_63 - .L_62)
	.align		4
.L_62:
        /*0178*/ 	.word	index@(_Z33convolution_shared_with_reductionIf6float4Li8ELi32ELi2ELi2ELi2ELi8EEvPT_S2_S2_iiiiiiiii)
        /*017c*/ 	.word	0x00000010


	//----- nvinfo : EIATTR_REGCOUNT
	.align		4
.L_63:
        /*0180*/ 	.byte	0x04, 0x2f
        /*0182*/ 	.short	(.L_65 - .L_64)
	.align		4
.L_64:
        /*0184*/ 	.word	index@(_Z22convolution_validationIfLi8ELi32ELi2ELi2ELi2EEvPT_S1_S1_iiiiiiiii)
        /*0188*/ 	.word	0x00000020


	//----- nvinfo : EIATTR_FRAME_SIZE
	.align		4
.L_65:
        /*018c*/ 	.byte	0x04, 0x11
        /*018e*/ 	.short	(.L_67 - .L_66)
	.align		4
.L_66:
        /*0190*/ 	.word	index@(_Z22convolution_validationIfLi8ELi32ELi2ELi2ELi2EEvPT_S1_S1_iiiiiiiii)
        /*0194*/ 	.word	0x00000000


	//----- nvinfo : EIATTR_REGCOUNT
	.align		4
.L_67:
        /*0198*/ 	.byte	0x04, 0x2f
        /*019a*/ 	.short	(.L_69 - .L_68)
	.align		4
.L_68:
        /*019c*/ 	.word	index@(_Z33convolution_shared_with_reductionIf6float4Li1ELi32ELi2ELi1ELi1ELi13EEvPT_S2_S2_iiiiiiiii)
        /*01a0*/ 	.word	0x00000030


	//----- nvinfo : EIATTR_FRAME_SIZE
	.align		4
.L_69:
        /*01a4*/ 	.byte	0x04, 0x11
        /*01a6*/ 	.short	(.L_71 - .L_70)
	.align		4
.L_70:
        /*01a8*/ 	.word	index@(_Z33convolution_shared_with_reductionIf6float4Li1ELi32ELi2ELi1ELi1ELi13EEvPT_S2_S2_iiiiiiiii)
        /*01ac*/ 	.word	0x00000000


	//----- nvinfo : EIATTR_REGCOUNT
	.align		4
.L_71:
        /*01b0*/ 	.byte	0x04, 0x2f
        /*01b2*/ 	.short	(.L_73 - .L_72)
	.align		4
.L_72:
        /*01b4*/ 	.word	index@(_Z22convolution_validationIfLi1ELi32ELi2ELi1ELi1EEvPT_S1_S1_iiiiiiiii)
        /*01b8*/ 	.word	0x00000020


	//----- nvinfo : EIATTR_FRAME_SIZE
	.align		4
.L_73:
        /*01bc*/ 	.byte	0x04, 0x11
        /*01be*/ 	.short	(.L_75 - .L_74)
	.align		4
.L_74:
        /*01c0*/ 	.word	index@(_Z22convolution_validationIfLi1ELi32ELi2ELi1ELi1EEvPT_S1_S1_iiiiiiiii)
        /*01c4*/ 	.word	0x00000000


	//----- nvinfo : EIATTR_MIN_STACK_SIZE
	.align		4
.L_75:
        /*01c8*/ 	.byte	0x04, 0x12
        /*01ca*/ 	.short	(.L_77 - .L_76)
	.align		4
.L_76:
        /*01cc*/ 	.word	index@(_Z22convolution_validationIfLi1ELi32ELi2ELi1ELi1EEvPT_S1_S1_iiiiiiiii)
        /*01d0*/ 	.word	0x00000000


	//----- nvinfo : EIATTR_MIN_STACK_SIZE
	.align		4
.L_77:
        /*01d4*/ 	.byte	0x04, 0x12
        /*01d6*/ 	.short	(.L_79 - .L_78)
	.align		4
.L_78:
        /*01d8*/ 	.word	index@(_Z33convolution_shared_with_reductionIf6float4Li1ELi32ELi2ELi1ELi1ELi13EEvPT_S2_S2_iiiiiiiii)
        /*01dc*/ 	.word	0x00000000


	//----- nvinfo : EIATTR_MIN_STACK_SIZE
	.align		4
.L_79:
        /*01e0*/ 	.byte	0x04, 0x12
        /*01e2*/ 	.short	(.L_81 - .L_80)
	.align		4
.L_80:
        /*01e4*/ 	.word	index@(_Z22convolution_validationIfLi8ELi32ELi2ELi2ELi2EEvPT_S1_S1_iiiiiiiii)
        /*01e8*/ 	.word	0x00000000


	//----- nvinfo : EIATTR_MIN_STACK_SIZE
	.align		4
.L_81:
        /*01ec*/ 	.byte	0x04, 0x12
        /*01ee*/ 	.short	(.L_83 - .L_82)
	.align		4
.L_82:
        /*01f0*/ 	.word	index@(_Z33convolution_shared_with_reductionIf6float4Li8ELi32ELi2ELi2ELi2ELi8EEvPT_S2_S2_iiiiiiiii)
        /*01f4*/ 	.word	0x00000010


	//----- nvinfo : EIATTR_MIN_STACK_SIZE
	.align		4
.L_83:
        /*01f8*/ 	.byte	0x04, 0x12
        /*01fa*/ 	.short	(.L_85 - .L_84)
	.align		4
.L_84:
        /*01fc*/ 	.word	index@(_Z22convolution_validationIfLi7ELi32ELi2ELi2ELi2EEvPT_S1_S1_iiiiiiiii)
        /*0200*/ 	.word	0x00000000


	//----- nvinfo : EIATTR_MIN_STACK_SIZE
	.align		4
.L_85:
        /*0204*/ 	.byte	0x04, 0x12
        /*0206*/ 	.short	(.L_87 - .L_86)
	.align		4
.L_86:
        /*0208*/ 	.word	index@(_Z33convolution_shared_with_reductionIf6float4Li7ELi32ELi2ELi2ELi2ELi5EEvPT_S2_S2_iiiiiiiii)
        /*020c*/ 	.word	0x00000140


	//----- nvinfo : EIATTR_MIN_STACK_SIZE
	.align		4
.L_87:
        /*0210*/ 	.byte	0x04, 0x12
        /*0212*/ 	.short	(.L_89 - .L_88)
	.align		4
.L_88:
        /*0214*/ 	.word	index@(_Z22convolution_validationIfLi6ELi32ELi2ELi2ELi2EEvPT_S1_S1_iiiiiiiii)
        /*0218*/ 	.word	0x00000000


	//----- nvinfo : EIATTR_MIN_STACK_SIZE
	.align		4
.L_89:
        /*021c*/ 	.byte	0x04, 0x12
        /*021e*/ 	.short	(.L_91 - .L_90)
	.align		4
.L_90:
        /*0220*/ 	.word	index@(_Z33convolution_shared_with_reductionIf6float4Li6ELi32ELi2ELi2ELi2ELi5EEvPT_S2_S2_iiiiiiiii)
        /*0224*/ 	.word	0x00000000


	//----- nvinfo : EIATTR_MIN_STACK_SIZE
	.align		4
.L_91:
        /*0228*/ 	.byte	0x04, 0x12
        /*022a*/ 	.short	(.L_93 - .L_92)
	.align		4
.L_92:
        /*022c*/ 	.word	index@(_Z22convolution_validationIfLi5ELi32ELi2ELi2ELi4EEvPT_S1_S1_iiiiiiiii)
        /*0230*/ 	.word	0x00000000


	//----- nvinfo : EIATTR_MIN_STACK_SIZE
	.align		4
.L_93:
        /*0234*/ 	.byte	0x04, 0x12
        /*0236*/ 	.short	(.L_95 - .L_94)
	.align		4
.L_94:
        /*0238*/ 	.word	index@(_Z33convolution_shared_with_reductionIf6float4Li5ELi32ELi2ELi2ELi4ELi6EEvPT_S2_S2_iiiiiiiii)
        /*023c*/ 	.word	0x00000000


	//----- nvinfo : EIATTR_MIN_STACK_SIZE
	.align		4
.L_95:
        /*0240*/ 	.byte	0x04, 0x12
        /*0242*/ 	.short	(.L_97 - .L_96)
	.align		4
.L_96:
        /*0244*/ 	.word	index@(_Z22convolution_validationIfLi4ELi32ELi2ELi2ELi4EEvPT_S1_S1_iiiiiiiii)
        /*0248*/ 	.word	0x00000000


	//----- nvinfo : EIATTR_MIN_STACK_SIZE
	.align		4
.L_97:
        /*024c*/ 	.byte	0x04, 0x12
        /*024e*/ 	.short	(.L_99 - .L_98)
	.align		4
.L_98:
        /*0250*/ 	.word	index@(_Z33convolution_shared_with_reductionIf6float4Li4ELi32ELi2ELi2ELi4ELi8EEvPT_S2_S2_iiiiiiiii)
        /*0254*/ 	.word	0x00000000


	//----- nvinfo : EIATTR_MIN_STACK_SIZE
	.align		4
.L_99:
        /*0258*/ 	.byte	0x04, 0x12
        /*025a*/ 	.short	(.L_101 - .L_100)
	.align		4
.L_100:
        /*025c*/ 	.word	index@(_Z22convolution_validationIfLi3ELi32ELi2ELi2ELi2EEvPT_S1_S1_iiiiiiiii)
        /*0260*/ 	.word	0x00000000


	//----- nvinfo : EIATTR_MIN_STACK_SIZE
	.align		4
.L_101:
        /*0264*/ 	.byte	0x04, 0x12
        /*0266*/ 	.short	(.L_103 - .L_102)
	.align		4
.L_102:
        /*0268*/ 	.word	index@(_Z33convolution_shared_with_reductionIf6float4Li3ELi32ELi2ELi2ELi2ELi16EEvPT_S2_S2_iiiiiiiii)
        /*026c*/ 	.word	0x00000000


	//----- nvinfo : EIATTR_MIN_STACK_SIZE
	.align		4
.L_103:
        /*0270*/ 	.byte	0x04, 0x12
        /*0272*/ 	.short	(.L_105 - .L_104)
	.align		4
.L_104:
        /*0274*/ 	.word	index@(_Z22convolution_validationIfLi2ELi32ELi2ELi2ELi4EEvPT_S1_S1_iiiiiiiii)
        /*0278*/ 	.word	0x00000000


	//----- nvinfo : EIATTR_MIN_STACK_SIZE
	.align		4
.L_105:
        /*027c*/ 	.byte	0x04, 0x12
        /*027e*/ 	.short	(.L_107 - .L_106)
	.align		4
.L_106:
        /*0280*/ 	.word	index@(_Z33convolution_shared_with_reductionIf6float4Li2ELi32ELi2ELi2ELi4ELi10EEvPT_S2_S2_iiiiiiiii)
        /*0284*/ 	.word	0x00000000


	//----- nvinfo : EIATTR_MIN_STACK_SIZE
	.align		4
.L_107:
        /*0288*/ 	.byte	0x04, 0x12
        /*028a*/ 	.short	(.L_109 - .L_108)
	.align		4
.L_108:
        /*028c*/ 	.word	index@(_Z22convolution_validationIfLi1ELi32ELi2ELi2ELi4EEvPT_S1_S1_iiiiiiiii)
        /*0290*/ 	.word	0x00000000


	//----- nvinfo : EIATTR_MIN_STACK_SIZE
	.align		4
.L_109:
        /*0294*/ 	.byte	0x04, 0x12
        /*0296*/ 	.short	(.L_111 - .L_110)
	.align		4
.L_110:
        /*0298*/ 	.word	index@(_Z33convolution_shared_with_reductionIf6float4Li1ELi32ELi2ELi2ELi4ELi13EEvPT_S2_S2_iiiiiiiii)
        /*029c*/ 	.word	0x00000000


	//----- nvinfo : EIATTR_MIN_STACK_SIZE
	.align		4
.L_111:
        /*02a0*/ 	.byte	0x04, 0x12
        /*02a2*/ 	.short	(.L_113 - .L_112)
	.align		4
.L_112:
        /*02a4*/ 	.word	index@(_Z15device_init_arrIfEvPT_S0_y)
        /*02a8*/ 	.word	0x00000000
.L_113:


//--------------------- .nv.compat                --------------------------
	.section	.nv.compat,"",@"SHT_CUDA_COMPAT_INFO"
	.align	4
        /*0000*/ 	.byte	0x02, 0x09, 0x00, 0x00, 0x02, 0x02, 0x01, 0x00, 0x02, 0x05, 0x05, 0x00, 0x03, 0x07, 0x01, 0x01
        /*0010*/ 	.byte	0x02, 0x03, 0x00, 0x00, 0x02, 0x06, 0x01, 0x00, 0x04, 0x0b, 0x08, 0x00, 0x09, 0x00, 0x00, 0x00
        /*0020*/ 	.byte	0x00, 0x00, 0x00, 0x00


//--------------------- .nv.info._Z22convolution_validationIfLi1ELi32ELi2ELi1ELi1EEvPT_S1_S1_iiiiiiiii --------------------------
	.section	.nv.info._Z22convolution_validationIfLi1ELi32ELi2ELi1ELi1EEvPT_S1_S1_iiiiiiiii,"",@"SHT_CUDA_INFO"
	.sectionflags	@""
	.align	4


	//----- nvinfo : EIATTR_CUDA_API_VERSION
	.align		4
        /*0000*/ 	.byte	0x04, 0x37
        /*0002*/ 	.short	(.L_115 - .L_114)
.L_114:
        /*0004*/ 	.word	0x00000082


	//----- nvinfo : EIATTR_KPARAM_INFO
	.align		4
.L_115:
        /*0008*/ 	.byte	0x04, 0x17
        /*000a*/ 	.short	(.L_117 - .L_116)
.L_116:
        /*000c*/ 	.word	0x00000000
        /*0010*/ 	.short	0x000b
        /*0012*/ 	.short	0x0038
        /*0014*/ 	.byte	0x00, 0xf0, 0x11, 0x00


	//----- nvinfo : EIATTR_KPARAM_INFO
	.align		4
.L_117:
        /*0018*/ 	.byte	0x04, 0x17
        /*001a*/ 	.short	(.L_119 - .L_118)
.L_118:
        /*001c*/ 	.word	0x00000000
        /*0020*/ 	.short	0x000a
        /*0022*/ 	.short	0x0034
        /*0024*/ 	.byte	0x00, 0xf0, 0x11, 0x00


	//----- nvinfo : EIATTR_KPARAM_INFO
	.align		4
.L_119:
        /*0028*/ 	.byte	0x04, 0x17
        /*002a*/ 	.short	(.L_121 - .L_120)
.L_120:
        /*002c*/ 	.word	0x00000000
        /*0030*/ 	.short	0x0009
        /*0032*/ 	.short	0x0030
        /*0034*/ 	.byte	0x00, 0xf0, 0x11, 0x00


	//----- nvinfo : EIATTR_KPARAM_INFO
	.align		4
.L_121:
        /*0038*/ 	.byte	0x04, 0x17
        /*003a*/ 	.short	(.L_123 - .L_122)
.L_122:
        /*003c*/ 	.word	0x00000000
        /*0040*/ 	.short	0x0008
        /*0042*/ 	.short	0x002c
        /*0044*/ 	.byte	0x00, 0xf0, 0x11, 0x00


	//----- nvinfo : EIATTR_KPARAM_INFO
	.align		4
.L_123:
        /*0048*/ 	.byte	0x04, 0x17
        /*004a*/ 	.short	(.L_125 - .L_124)
.L_124:
        /*004c*/ 	.word	0x00000000
        /*0050*/ 	.short	0x0007
        /*0052*/ 	.short	0x0028
        /*0054*/ 	.byte	0x00, 0xf0, 0x11, 0x00


	//----- nvinfo : EIATTR_KPARAM_INFO
	.align		4
.L_125:
        /*0058*/ 	.byte	0x04, 0x17
        /*005a*/ 	.short	(.L_127 - .L_126)
.L_126:
        /*005c*/ 	.word	0x00000000
        /*0060*/ 	.short	0x0006
        /*0062*/ 	.short	0x0024
        /*0064*/ 	.byte	0x00, 0xf0, 0x11, 0x00


	//----- nvinfo : EIATTR_KPARAM_INFO
	.align		4
.L_127:
        /*0068*/ 	.byte	0x04, 0x17
        /*006a*/ 	.short	(.L_129 - .L_128)
.L_128:
        /*006c*/ 	.word	0x00000000
        /*0070*/ 	.short	0x0005
        /*0072*/ 	.short	0x0020
        /*0074*/ 	.byte	0x00, 0xf0, 0x11, 0x00


	//----- nvinfo : EIATTR_KPARAM_INFO
	.align		4
.L_129:
        /*0078*/ 	.byte	0x04, 0x17
        /*007a*/ 	.short	(.L_131 - .L_130)
.L_130:
        /*007c*/ 	.word	0x00000000
        /*0080*/ 	.short	0x0004
        /*0082*/ 	.short	0x001c
        /*0084*/ 	.byte	0x00, 0xf0, 0x11, 0x00


	//----- nvinfo : EIATTR_KPARAM_INFO
	.align		4
.L_131:
        /*0088*/ 	.byte	0x04, 0x17
        /*008a*/ 	.short	(.L_133 - .L_132)
.L_132:
        /*008c*/ 	.word	0x00000000
        /*0090*/ 	.short	0x0003
        /*0092*/ 	.short	0x0018
        /*0094*/ 	.byte	0x00, 0xf0, 0x11, 0x00


	//----- nvinfo : EIATTR_KPARAM_INFO
	.align		4
.L_133:
        /*0098*/ 	.byte	0x04, 0x17
        /*009a*/ 	.short	(.L_135 - .L_134)
.L_134:
        /*009c*/ 	.word	0x00000000
        /*00a0*/ 	.short	0x0002
        /*00a2*/ 	.short	0x0010
        /*00a4*/ 	.byte	0x00, 0xf5, 0x21, 0x00


	//----- nvinfo : EIATTR_KPARAM_INFO
	.align		4
.L_135:
        /*00a8*/ 	.byte	0x04, 0x17
        /*00aa*/ 	.short	(.L_137 - .L_136)
.L_136:
        /*00ac*/ 	.word	0x00000000
        /*00b0*/ 	.short	0x0001
        /*00b2*/ 	.short	0x0008
        /*00b4*/ 	.byte	0x00, 0xf5, 0x21, 0x00


	//----- nvinfo : EIATTR_KPARAM_INFO
	.align		4
.L_137:
        /*00b8*/ 	.byte	0x04, 0x17
        /*00ba*/ 	.short	(.L_139 - .L_138)
.L_138:
        /*00bc*/ 	.word	0x00000000
        /*00c0*/ 	.short	0x0000
        /*00c2*/ 	.short	0x0000
        /*00c4*/ 	.byte	0x00, 0xf5, 0x21, 0x00


	//----- nvinfo : EIATTR_SPARSE_MMA_MASK
	.align		4
.L_139:
        /*00c8*/ 	.byte	0x03, 0x50
        /*00ca*/ 	.short	0x0000


	//----- nvinfo : EIATTR_MAXREG_COUNT
	.align		4
        /*00cc*/ 	.byte	0x03, 0x1b
        /*00ce*/ 	.short	0x00ff


	//----- nvinfo : EIATTR_MERCURY_ISA_VERSION
	.align		4
        /*00d0*/ 	.byte	0x03, 0x5f
        /*00d2*/ 	.short	0x0101


	//----- nvinfo : EIATTR_VRC_CTA_INIT_COUNT
	.align		4
        /*00d4*/ 	.byte	0x02, 0x4a
	.zero		1
	.zero		1


	//----- nvinfo : EIATTR_EXIT_INSTR_OFFSETS
	.align		4
        /*00d8*/ 	.byte	0x04, 0x1c
        /*00da*/ 	.short	(.L_141 - .L_140)


	//   ....[0]....
.L_140:
        /*00dc*/ 	.word	0x000000f0


	//   ....[1]....
        /*00e0*/ 	.word	0x000004e0


	//----- nvinfo : EIATTR_CBANK_PARAM_SIZE
	.align		4
.L_141:
        /*00e4*/ 	.byte	0x03, 0x19
        /*00e6*/ 	.short	0x003c


	//----- nvinfo : EIATTR_PARAM_CBANK
	.align		4
        /*00e8*/ 	.byte	0x04, 0x0a
        /*00ea*/ 	.short	(.L_143 - .L_142)
	.align		4
.L_142:
        /*00ec*/ 	.word	index@(.nv.constant0._Z22convolution_validationIfLi1ELi32ELi2ELi1ELi1EEvPT_S1_S1_iiiiiiiii)
        /*00f0*/ 	.short	0x0380
        /*00f2*/ 	.short	0x003c


	//----- nvinfo : EIATTR_SW_WAR
	.align		4
.L_143:
        /*00f4*/ 	.byte	0x04, 0x36
        /*00f6*/ 	.short	(.L_145 - .L_144)
.L_144:
        /*00f8*/ 	.word	0x00000008
.L_145:


//--------------------- .nv.info._Z33convolution_shared_with_reductionIf6float4Li1ELi32ELi2ELi1ELi1ELi13EEvPT_S2_S2_iiiiiiiii --------------------------
	.section	.nv.info._Z33convolution_shared_with_reductionIf6float4Li1ELi32ELi2ELi1ELi1ELi13EEvPT_S2_S2_iiiiiiiii,"",@"SHT_CUDA_INFO"
	.sectionflags	@""
	.align	4


	//----- nvinfo : EIATTR_CUDA_API_VERSION
	.align		4
        /*0000*/ 	.byte	0x04, 0x37
        /*0002*/ 	.short	(.L_147 - .L_146)
.L_146:
        /*0004*/ 	.word	0x00000082


	//----- nvinfo : EIATTR_KPARAM_INFO
	.align		4
.L_147:
        /*0008*/ 	.byte	0x04, 0x17
        /*000a*/ 	.short	(.L_149 - .L_148)
.L_148:
        /*000c*/ 	.word	0x00000000
        /*0010*/ 	.short	0x000b
        /*0012*/ 	.short	0x0038
        /*0014*/ 	.byte	0x00, 0xf0, 0x11, 0x00


	//----- nvinfo : EIATTR_KPARAM_INFO
	.align		4
.L_149:
        /*0018*/ 	.byte	0x04, 0x17
        /*001a*/ 	.short	(.L_151 - .L_150)
.L_150:
        /*001c*/ 	.word	0x00000000
        /*0020*/ 	.short	0x000a
        /*0022*/ 	.short	0x0034
        /*0024*/ 	.byte	0x00, 0xf0, 0x11, 0x00


	//----- nvinfo : EIATTR_KPARAM_INFO
	.align		4
.L_151:
        /*0028*/ 	.byte	0x04, 0x17
        /*002a*/ 	.short	(.L_153 - .L_152)
.L_152:
        /*002c*/ 	.word	0x00000000
        /*0030*/ 	.short	0x0009
        /*0032*/ 	.short	0x0030
        /*0034*/ 	.byte	0x00, 0xf0, 0x11, 0x00


	//----- nvinfo : EIATTR_KPARAM_INFO
	.align		4
.L_153:
        /*0038*/ 	.byte	0x04, 0x17
        /*003a*/ 	.short	(.L_155 - .L_154)
.L_154:
        /*003c*/ 	.word	0x00000000
        /*0040*/ 	.short	0x0008
        /*0042*/ 	.short	0x002c
        /*0044*/ 	.byte	0x00, 0xf0, 0x11, 0x00


	//----- nvinfo : EIATTR_KPARAM_INFO
	.align		4
.L_155:
        /*0048*/ 	.byte	0x04, 0x17
        /*004a*/ 	.short	(.L_157 - .L_156)
.L_156:
        /*004c*/ 	.word	0x00000000
        /*0050*/ 	.short	0x0007
        /*0052*/ 	.short	0x0028
        /*0054*/ 	.byte	0x00, 0xf0, 0x11, 0x00


	//----- nvinfo : EIATTR_KPARAM_INFO
	.align		4
.L_157:
        /*0058*/ 	.byte	0x04, 0x17
        /*005a*/ 	.short	(.L_159 - .L_158)
.L_158:
        /*005c*/ 	.word	0x00000000
        /*0060*/ 	.short	0x0006
        /*0062*/ 	.short	0x0024
        /*0064*/ 	.byte	0x00, 0xf0, 0x11, 0x00


	//----- nvinfo : EIATTR_KPARAM_INFO
	.align		4
.L_159:
        /*0068*/ 	.byte	0x04, 0x17
        /*006a*/ 	.short	(.L_161 - .L_160)
.L_160:
        /*006c*/ 	.word	0x00000000
        /*0070*/ 	.short	0x0005
        /*0072*/ 	.short	0x0020
        /*0074*/ 	.byte	0x00, 0xf0, 0x11, 0x00


	//----- nvinfo : EIATTR_KPARAM_INFO
	.align		4
.L_161:
        /*0078*/ 	.byte	0x04, 0x17
        /*007a*/ 	.short	(.L_163 - .L_162)
.L_162:
        /*007c*/ 	.word	0x00000000
        /*0080*/ 	.short	0x0004
        /*0082*/ 	.short	0x001c
        /*0084*/ 	.byte	0x00, 0xf0, 0x11, 0x00


	//----- nvinfo : EIATTR_KPARAM_INFO
	.align		4
.L_163:
        /*0088*/ 	.byte	0x04, 0x17
        /*008a*/ 	.short	(.L_165 - .L_164)
.L_164:
        /*008c*/ 	.word	0x00000000
        /*0090*/ 	.short	0x0003
        /*0092*/ 	.short	0x0018
        /*0094*/ 	.byte	0x00, 0xf0, 0x11, 0x00


	//----- nvinfo : EIATTR_KPARAM_INFO
	.align		4
.L_165:
        /*0098*/ 	.byte	0x04, 0x17
        /*009a*/ 	.short	(.L_167 - .L_166)
.L_166:
        /*009c*/ 	.word	0x00000000
        /*00a0*/ 	.short	0x0002
        /*00a2*/ 	.short	0x0010
        /*00a4*/ 	.byte	0x00, 0xf5, 0x21, 0x00


	//----- nvinfo : EIATTR_KPARAM_INFO
	.align		4
.L_167:
        /*00a8*/ 	.byte	0x04, 0x17
        /*00aa*/ 	.short	(.L_169 - .L_168)
.L_168:
        /*00ac*/ 	.word	0x00000000
        /*00b0*/ 	.short	0x0001
        /*00b2*/ 	.short	0x0008
        /*00b4*/ 	.byte	0x00, 0xf5, 0x21, 0x00


	//----- nvinfo : EIATTR_KPARAM_INFO
	.align		4
.L_169:
        /*00b8*/ 	.byte	0x04, 0x17
        /*00ba*/ 	.short	(.L_171 - .L_170)
.L_170:
        /*00bc*/ 	.word	0x00000000
        /*00c0*/ 	.short	0x0000
        /*00c2*/ 	.short	0x0000
        /*00c4*/ 	.byte	0x00, 0xf5, 0x21, 0x00


	//----- nvinfo : EIATTR_SPARSE_MMA_MASK
	.align		4
.L_171:
        /*00c8*/ 	.byte	0x03, 0x50
        /*00ca*/ 	.short	0x0000


	//----- nvinfo : EIATTR_MAXREG_COUNT
	.align		4
        /*00cc*/ 	.byte	0x03, 0x1b
        /*00ce*/ 	.short	0x00ff


	//----- nvinfo : EIATTR_NUM_BARRIERS
	.align		4
        /*00d0*/ 	.byte	0x02, 0x4c
        /*00d2*/ 	.byte	0x01
	.zero		1


	//----- nvinfo : EIATTR_MERCURY_ISA_VERSION
	.align		4
        /*00d4*/ 	.byte	0x03, 0x5f
        /*00d6*/ 	.short	0x0101


	//----- nvinfo : EIATTR_VRC_CTA_INIT_COUNT
	.align		4
        /*00d8*/ 	.byte	0x02, 0x4a
	.zero		1
	.zero		1


	//----- nvinfo : EIATTR_EXIT_INSTR_OFFSETS
	.align		4
        /*00dc*/ 	.byte	0x04, 0x1c
        /*00de*/ 	.short	(.L_173 - .L_172)


	//   ....[0]....
.L_172:
        /*00e0*/ 	.word	0x00001a30


	//   ....[1]....
        /*00e4*/ 	.word	0x00001aa0


	//----- nvinfo : EIATTR_CBANK_PARAM_SIZE
	.align		4
.L_173:
        /*00e8*/ 	.byte	0x03, 0x19
        /*00ea*/ 	.short	0x003c


	//----- nvinfo : EIATTR_PARAM_CBANK
	.align		4
        /*00ec*/ 	.byte	0x04, 0x0a
        /*00ee*/ 	.short	(.L_175 - .L_174)
	.align		4
.L_174:
        /*00f0*/ 	.word	index@(.nv.constant0._Z33convolution_shared_with_reductionIf6float4Li1ELi32ELi2ELi1ELi1ELi13EEvPT_S2_S2_iiiiiiiii)
        /*00f4*/ 	.short	0x0380
        /*00f6*/ 	.short	0x003c


	//----- nvinfo : EIATTR_SW_WAR
	.align		4
.L_175:
        /*00f8*/ 	.byte	0x04, 0x36
        /*00fa*/ 	.short	(.L_177 - .L_176)
.L_176:
        /*00fc*/ 	.word	0x00000008
.L_177:


//--------------------- .nv.info._Z22convolution_validationIfLi8ELi32ELi2ELi2ELi2EEvPT_S1_S1_iiiiiiiii --------------------------
	.section	.nv.info._Z22convolution_validationIfLi8ELi32ELi2ELi2ELi2EEvPT_S1_S1_iiiiiiiii,"",@"SHT_CUDA_INFO"
	.sectionflags	@""
	.align	4


	//----- nvinfo : EIATTR_CUDA_API_VERSION
	.align		4
        /*0000*/ 	.byte	0x04, 0x37
        /*0002*/ 	.short	(.L_179 - .L_178)
.L_178:
        /*0004*/ 	.word	0x00000082


	//----- nvinfo : EIATTR_KPARAM_INFO
	.align		4
.L_179:
        /*0008*/ 	.byte	0x04, 0x17
        /*000a*/ 	.short	(.L_181 - .L_180)
.L_180:
        /*000c*/ 	.word	0x00000000
        /*0010*/ 	.short	0x000b
        /*0012*/ 	.short	0x0038
        /*0014*/ 	.byte	0x00, 0xf0, 0x11, 0x00


	//----- nvinfo : EIATTR_KPARAM_INFO
	.align		4
.L_181:
        /*0018*/ 	.byte	0x04, 0x17
        /*001a*/ 	.short	(.L_183 - .L_182)
.L_182:
        /*001c*/ 	.word	0x00000000
        /*0020*/ 	.short	0x000a
        /*0022*/ 	.short	0x0034
        /*0024*/ 	.byte	0x00, 0xf0, 0x11, 0x00


	//----- nvinfo : EIATTR_KPARAM_INFO
	.align		4
.L_183:
        /*0028*/ 	.byte	0x04, 0x17
        /*002a*/ 	.short	(.L_185 - .L_184)
.L_184:
        /*002c*/ 	.word	0x00000000
        /*0030*/ 	.short	0x0009
        /*0032*/ 	.short	0x0030
        /*0034*/ 	.byte	0x00, 0xf0, 0x11, 0x00


	//----- nvinfo : EIATTR_KPARAM_INFO
	.align		4
.L_185:
        /*0038*/ 	.byte	0x04, 0x17
        /*003a*/ 	.short	(.L_187 - .L_186)
.L_186:
        /*003c*/ 	.word	0x00000000
        /*0040*/ 	.short	0x0008
        /*0042*/ 	.short	0x002c
        /*0044*/ 	.byte	0x00, 0xf0, 0x11, 0x00


	//----- nvinfo : EIATTR_KPARAM_INFO
	.align		4
.L_187:
        /*0048*/ 	.byte	0x04, 0x17
        /*004a*/ 	.short	(.L_189 - .L_188)
.L_188:
        /*004c*/ 	.word	0x00000000
        /*0050*/ 	.short	0x0007
        /*0052*/ 	.short	0x0028
        /*0054*/ 	.byte	0x00, 0xf0, 0x11, 0x00


	//----- nvinfo : EIATTR_KPARAM_INFO
	.align		4
.L_189:
        /*0058*/ 	.byte	0x04, 0x17
        /*005a*/ 	.short	(.L_191 - .L_190)
.L_190:
        /*005c*/ 	.word	0x00000000
        /*0060*/ 	.short	0x0006
        /*0062*/ 	.short	0x0024
        /*0064*/ 	.byte	0x00, 0xf0, 0x11, 0x00


	//----- nvinfo : EIATTR_KPARAM_INFO
	.align		4
.L_191:
        /*0068*/ 	.byte	0x04, 0x17
        /*006a*/ 	.short	(.L_193 - .L_192)
.L_192:
        /*006c*/ 	.word	0x00000000
        /*0070*/ 	.short	0x0005
        /*0072*/ 	.short	0x0020
        /*0074*/ 	.byte	0x00, 0xf0, 0x11, 0x00


	//----- nvinfo : EIATTR_KPARAM_INFO
	.align		4
.L_193:
        /*0078*/ 	.byte	0x04, 0x17
        /*007a*/ 	.short	(.L_195 - .L_194)
.L_194:
        /*007c*/ 	.word	0x00000000
        /*0080*/ 	.short	0x0004
        /*0082*/ 	.short	0x001c
        /*0084*/ 	.byte	0x00, 0xf0, 0x11, 0x00


	//----- nvinfo : EIATTR_KPARAM_INFO
	.align		4
.L_195:
        /*0088*/ 	.byte	0x04, 0x17
        /*008a*/ 	.short	(.L_197 - .L_196)
.L_196:
        /*008c*/ 	.word	0x00000000
        /*0090*/ 	.short	0x0003
        /*0092*/ 	.short	0x0018
        /*0094*/ 	.byte	0x00, 0xf0, 0x11, 0x00


	//----- nvinfo : EIATTR_KPARAM_INFO
	.align		4
.L_197:
        /*0098*/ 	.byte	0x04, 0x17
        /*009a*/ 	.short	(.L_199 - .L_198)
.L_198:
        /*009c*/ 	.word	0x00000000
        /*00a0*/ 	.short	0x0002
        /*00a2*/ 	.short	0x0010
        /*00a4*/ 	.byte	0x00, 0xf5, 0x21, 0x00


	//----- nvinfo : EIATTR_KPARAM_INFO
	.align		4
.L_199:
        /*00a8*/ 	.byte	0x04, 0x17
        /*00aa*/ 	.short	(.L_201 - .L_200)
.L_200:
        /*00ac*/ 	.word	0x00000000
        /*00b0*/ 	.short	0x0001
        /*00b2*/ 	.short	0x0008
        /*00b4*/ 	.byte	0x00, 0xf5, 0x21, 0x00


	//----- nvinfo : EIATTR_KPARAM_INFO
	.align		4
.L_201:
        /*00b8*/ 	.byte	0x04, 0x17
        /*00ba*/ 	.short	(.L_203 - .L_202)
.L_202:
        /*00bc*/ 	.word	0x00000000
        /*00c0*/ 	.short	0x0000
        /*00c2*/ 	.short	0x0000
        /*00c4*/ 	.byte	0x00, 0xf5, 0x21, 0x00


	//----- nvinfo : EIATTR_SPARSE_MMA_MASK
	.align		4
.L_203:
        /*00c8*/ 	.byte	0x03, 0x50
        /*00ca*/ 	.short	0x0000


	//----- nvinfo : EIATTR_MAXREG_COUNT
	.align		4
        /*00cc*/ 	.byte	0x03, 0x1b
        /*00ce*/ 	.short	0x00ff


	//----- nvinfo : EIATTR_MERCURY_ISA_VERSION
	.align		4
        /*00d0*/ 	.byte	0x03, 0x5f
        /*00d2*/ 	.short	0x0101


	//----- nvinfo : EIATTR_VRC_CTA_INIT_COUNT
	.align		4
        /*00d4*/ 	.byte	0x02, 0x4a
	.zero		1
	.zero		1


	//----- nvinfo : EIATTR_EXIT_INSTR_OFFSETS
	.align		4
        /*00d8*/ 	.byte	0x04, 0x1c
        /*00da*/ 	.short	(.L_205 - .L_204)


	//   ....[0]....
.L_204:
        /*00dc*/ 	.word	0x000000f0


	//   ....[1]....
        /*00e0*/ 	.word	0x000006c0


	//----- nvinfo : EIATTR_CBANK_PARAM_SIZE
	.align		4
.L_205:
        /*00e4*/ 	.byte	0x03, 0x19
        /*00e6*/ 	.short	0x003c


	//----- nvinfo : EIATTR_PARAM_CBANK
	.align		4
        /*00e8*/ 	.byte	0x04, 0x0a
        /*00ea*/ 	.short	(.L_207 - .L_206)
	.align		4
.L_206:
        /*00ec*/ 	.word	index@(.nv.constant0._Z22convolution_validationIfLi8ELi32ELi2ELi2ELi2EEvPT_S1_S1_iiiiiiiii)
        /*00f0*/ 	.short	0x0380
        /*00f2*/ 	.short	0x003c


	//----- nvinfo : EIATTR_SW_WAR
	.align		4
.L_207:
        /*00f4*/ 	.byte	0x04, 0x36
        /*00f6*/ 	.short	(.L_209 - .L_208)
.L_208:
        /*00f8*/ 	.word	0x00000008
.L_209:


//--------------------- .nv.info._Z33convolution_shared_with_reductionIf6float4Li8ELi32ELi2ELi2ELi2ELi8EEvPT_S2_S2_iiiiiiiii --------------------------
	.section	.nv.info._Z33convolution_shared_with_reductionIf6float4Li8ELi32ELi2ELi2ELi2ELi8EEvPT_S2_S2_iiiiiiiii,"",@"SHT_CUDA_INFO"
	.sectionflags	@""
	.align	4


	//----- nvinfo : EIATTR_CUDA_API_VERSION
	.align		4
        /*0000*/ 	.byte	0x04, 0x37
        /*0002*/ 	.short	(.L_211 - .L_210)
.L_210:
        /*0004*/ 	.word	0x00000082


	//----- nvinfo : EIATTR_KPARAM_INFO
	.align		4
.L_211:
        /*0008*/ 	.byte	0x04, 0x17
        /*000a*/ 	.short	(.L_213 - .L_212)
.L_212:
        /*000c*/ 	.word	0x00000000
        /*0010*/ 	.short	0x000b
        /*0012*/ 	.short	0x0038
        /*0014*/ 	.byte	0x00, 0xf0, 0x11, 0x00


	//----- nvinfo : EIATTR_KPARAM_INFO
	.align		4
.L_213:
        /*0018*/ 	.byte	0x04, 0x17
        /*001a*/ 	.short	(.L_215 - .L_214)
.L_214:
        /*001c*/ 	.word	0x00000000
        /*0020*/ 	.short	0x000a
        /*0022*/ 	.short	0x0034
        /*0024*/ 	.byte	0x00, 0xf0, 0x11, 0x00


	//----- nvinfo : EIATTR_KPARAM_INFO
	.align		4
.L_215:
        /*0028*/ 	.byte	0x04, 0x17
        /*002a*/ 	.short	(.L_217 - .L_216)
.L_216:
        /*002c*/ 	.word	0x00000000
        /*0030*/ 	.short	0x0009
        /*0032*/ 	.short	0x0030
        /*0034*/ 	.byte	0x00, 0xf0, 0x11, 0x00


	//----- nvinfo : EIATTR_KPARAM_INFO
	.align		4
.L_217:
        /*0038*/ 	.byte	0x04, 0x17
        /*003a*/ 	.short	(.L_219 - .L_218)
.L_218:
        /*003c*/ 	.word	0x00000000
        /*0040*/ 	.short	0x0008
        /*0042*/ 	.short	0x002c
        /*0044*/ 	.byte	0x00, 0xf0, 0x11, 0x00


	//----- nvinfo : EIATTR_KPARAM_INFO
	.align		4
.L_219:
        /*0048*/ 	.byte	0x04, 0x17
        /*004a*/ 	.short	(.L_221 - .L_220)
.L_220:
        /*004c*/ 	.word	0x00000000
        /*0050*/ 	.short	0x0007
        /*0052*/ 	.short	0x0028
        /*0054*/ 	.byte	0x00, 0xf0, 0x11, 0x00


	//----- nvinfo : EIATTR_KPARAM_INFO
	.align		4
.L_221:
        /*0058*/ 	.byte	0x04, 0x17
        /*005a*/ 	.short	(.L_223 - .L_222)
.L_222:
        /*005c*/ 	.word	0x00000000
        /*0060*/ 	.short	0x0006
        /*0062*/ 	.short	0x0024
        /*0064*/ 	.byte	0x00, 0xf0, 0x11, 0x00


	//----- nvinfo : EIATTR_KPARAM_INFO
	.align		4
.L_223:
        /*0068*/ 	.byte	0x04, 0x17
        /*006a*/ 	.short	(.L_225 - .L_224)
.L_224:
        /*006c*/ 	.word	0x00000000
        /*0070*/ 	.short	0x0005
        /*0072*/ 	.short	0x0020
        /*0074*/ 	.byte	0x00, 0xf0, 0x11, 0x00


	//----- nvinfo : EIATTR_KPARAM_INFO
	.align		4
.L_225:
        /*0078*/ 	.byte	0x04, 0x17
        /*007a*/ 	.short	(.L_227 - .L_226)
.L_226:
        /*007c*/ 	.word	0x00000000
        /*0080*/ 	.short	0x0004
        /*0082*/ 	.short	0x001c
        /*0084*/ 	.byte	0x00, 0xf0, 0x11, 0x00


	//----- nvinfo : EIATTR_KPARAM_INFO
	.align		4
.L_227:
        /*0088*/ 	.byte	0x04, 0x17
        /*008a*/ 	.short	(.L_229 - .L_228)
.L_228:
        /*008c*/ 	.word	0x00000000
        /*0090*/ 	.short	0x0003
        /*0092*/ 	.short	0x0018
        /*0094*/ 	.byte	0x00, 0xf0, 0x11, 0x00


	//----- nvinfo : EIATTR_KPARAM_INFO
	.align		4
.L_229:
        /*0098*/ 	.byte	0x04, 0x17
        /*009a*/ 	.short	(.L_231 - .L_230)
.L_230:
        /*009c*/ 	.word	0x00000000
        /*00a0*/ 	.short	0x0002
        /*00a2*/ 	.short	0x0010
        /*00a4*/ 	.byte	0x00, 0xf5, 0x21, 0x00


	//----- nvinfo : EIATTR_KPARAM_INFO
	.align		4
.L_231:
        /*00a8*/ 	.byte	0x04, 0x17
        /*00aa*/ 	.short	(.L_233 - .L_232)
.L_232:
        /*00ac*/ 	.word	0x00000000
        /*00b0*/ 	.short	0x0001
        /*00b2*/ 	.short	0x0008
        /*00b4*/ 	.byte	0x00, 0xf5, 0x21, 0x00


	//----- nvinfo : EIATTR_KPARAM_INFO
	.align		4
.L_233:
        /*00b8*/ 	.byte	0x04, 0x17
        /*00ba*/ 	.short	(.L_235 - .L_234)
.L_234:
        /*00bc*/ 	.word	0x00000000
        /*00c0*/ 	.short	0x0000
        /*00c2*/ 	.short	0x0000
        /*00c4*/ 	.byte	0x00, 0xf5, 0x21, 0x00


	//----- nvinfo : EIATTR_SPARSE_MMA_MASK
	.align		4
.L_235:
        /*00c8*/ 	.byte	0x03, 0x50
        /*00ca*/ 	.short	0x0000


	//----- nvinfo : EIATTR_MAXREG_COUNT
	.align		4
        /*00cc*/ 	.byte	0x03, 0x1b
        /*00ce*/ 	.short	0x00ff


	//----- nvinfo : EIATTR_NUM_BARRIERS
	.align		4
        /*00d0*/ 	.byte	0x02, 0x4c
        /*00d2*/ 	.byte	0x01
	.zero		1


	//----- nvinfo : EIATTR_ANNOTATIONS
	.align		4
        /*00d4*/ 	.byte	0x04, 0x55
        /*00d6*/ 	.short	(.L_237 - .L_236)


	//   ....[0]....
.L_236:
        /*00d8*/ 	.word	0x00000001
        /*00dc*/ 	.byte	0x60, 0x04, 0x00, 0x00, 0x01, 0x00, 0x00, 0x00, 0x90, 0x04, 0x00, 0x00, 0x01, 0x00, 0x00, 0x00
        /*00ec*/ 	.byte	0xa0, 0x04, 0x00, 0x00, 0x01, 0x00, 0x00, 0x00, 0xc0, 0x04, 0x00, 0x00, 0x01, 0x00, 0x00, 0x00
        /*00fc*/ 	.byte	0xd0, 0x04, 0x00, 0x00, 0x01, 0x00, 0x00, 0x00, 0xf0, 0x04, 0x00, 0x00, 0x01, 0x00, 0x00, 0x00
        /*010c*/ 	.byte	0x00, 0x05, 0x00, 0x00, 0x01, 0x00, 0x00, 0x00, 0x20, 0x05, 0x00, 0x00, 0x01, 0x00, 0x00, 0x00
        /*011c*/ 	.byte	0xe0, 0x52, 0x01, 0x00, 0x01, 0x00, 0x00, 0x00, 0xf0, 0x52, 0x01, 0x00, 0x01, 0x00, 0x00, 0x00
        /*012c*/ 	.byte	0x00, 0x53, 0x01, 0x00, 0x01, 0x00, 0x00, 0x00, 0x30, 0x53, 0x01, 0x00, 0x01, 0x00, 0x00, 0x00
        /*013c*/ 	.byte	0xe0, 0x53, 0x01, 0x00, 0x01, 0x00, 0x00, 0x00, 0x20, 0x54, 0x01, 0x00, 0x01, 0x00, 0x00, 0x00
        /*014c*/ 	.byte	0x60, 0x54, 0x01, 0x00, 0x01, 0x00, 0x00, 0x00, 0x90, 0x54, 0x01, 0x00


	//----- nvinfo : EIATTR_MERCURY_ISA_VERSION
	.align		4
.L_237:
        /*0158*/ 	.byte	0x03, 0x5f
        /*015a*/ 	.short	0x0101


	//----- nvinfo : EIATTR_VRC_CTA_INIT_COUNT
	.align		4
        /*015c*/ 	.byte	0x02, 0x4a
	.zero		1
	.zero		1


	//----- nvinfo : EIATTR_EXIT_INSTR_OFFSETS
	.align		4
        /*0160*/ 	.byte	0x04, 0x1c
        /*0162*/ 	.short	(.L_239 - .L_238)


	//   ....[0]....
.L_238:
        /*0164*/ 	.word	0x00015e20


	//   ....[1]....
        /*0168*/ 	.word	0x00015e90


	//----- nvinfo : EIATTR_CBANK_PARAM_SIZE
	.align		4
.L_239:
        /*016c*/ 	.byte	0x03, 0x19
        /*016e*/ 	.short	0x003c


	//----- nvinfo : EIATTR_PARAM_CBANK
	.align		4
        /*0170*/ 	.byte	0x04, 0x0a
        /*0172*/ 	.short	(.L_241 - .L_240)
	.align		4
.L_240:
        /*0174*/ 	.word	index@(.nv.constant0._Z33convolution_shared_with_reductionIf6float4Li8ELi32ELi2ELi2ELi2ELi8EEvPT_S2_S2_iiiiiiiii)
        /*0178*/ 	.short	0x0380
        /*017a*/ 	.short	0x003c


	//----- nvinfo : EIATTR_SW_WAR
	.align		4
.L_241:
        /*017c*/ 	.byte	0x04, 0x36
        /*017e*/ 	.short	(.L_243 - .L_242)
.L_242:
        /*0180*/ 	.word	0x00000008
.L_243:


//--------------------- .nv.info._Z22convolution_validationIfLi7ELi32ELi2ELi2ELi2EEvPT_S1_S1_iiiiiiiii --------------------------
	.section	.nv.info._Z22convolution_validationIfLi7ELi32ELi2ELi2ELi2EEvPT_S1_S1_iiiiiiiii,"",@"SHT_CUDA_INFO"
	.sectionflags	@""
	.align	4


	//----- nvinfo : EIATTR_CUDA_API_VERSION
	.align		4
        /*0000*/ 	.byte	0x04, 0x37
        /*0002*/ 	.short	(.L_245 - .L_244)
.L_244:
        /*0004*/ 	.word	0x00000082


	//----- nvinfo : EIATTR_KPARAM_INFO
	.align		4
.L_245:
        /*0008*/ 	.byte	0x04, 0x17
        /*000a*/ 	.short	(.L_247 - .L_246)
.L_246:
        /*000c*/ 	.word	0x00000000
        /*0010*/ 	.short	0x000b
        /*0012*/ 	.short	0x0038
        /*0014*/ 	.byte	0x00, 0xf0, 0x11, 0x00


	//----- nvinfo : EIATTR_KPARAM_INFO
	.align		4
.L_247:
        /*0018*/ 	.byte	0x04, 0x17
        /*001a*/ 	.short	(.L_249 - .L_248)
.L_248:
        /*001c*/ 	.word	0x00000000
        /*0020*/ 	.short	0x000a
        /*0022*/ 	.short	0x0034
        /*0024*/ 	.byte	0x00, 0xf0, 0x11, 0x00


	//----- nvinfo : EIATTR_KPARAM_INFO
	.align		4
.L_249:
        /*0028*/ 	.byte	0x04, 0x17
        /*002a*/ 	.short	(.L_251 - .L_250)
.L_250:
        /*002c*/ 	.word	0x00000000
        /*0030*/ 	.short	0x0009
        /*0032*/ 	.short	0x0030
        /*0034*/ 	.byte	0x00, 0xf0, 0x11, 0x00


	//----- nvinfo : EIATTR_KPARAM_INFO
	.align		4
.L_251:
        /*0038*/ 	.byte	0x04, 0x17
        /*003a*/ 	.short	(.L_253 - .L_252)
.L_252:
        /*003c*/ 	.word	0x00000000
        /*0040*/ 	.short	0x0008
        /*0042*/ 	.short	0x002c
        /*0044*/ 	.byte	0x00, 0xf0, 0x11, 0x00


	//----- nvinfo : EIATTR_KPARAM_INFO
	.align		4
.L_253:
        /*0048*/ 	.byte	0x04, 0x17
        /*004a*/ 	.short	(.L_255 - .L_254)
.L_254:
        /*004c*/ 	.word	0x00000000
        /*0050*/ 	.short	0x0007
        /*0052*/ 	.short	0x0028
        /*0054*/ 	.byte	0x00, 0xf0, 0x11, 0x00


	//----- nvinfo : EIATTR_KPARAM_INFO
	.align		4
.L_255:
        /*0058*/ 	.byte	0x04, 0x17
        /*005a*/ 	.short	(.L_257 - .L_256)
.L_256:
        /*005c*/ 	.word	0x00000000
        /*0060*/ 	.short	0x0006
        /*0062*/ 	.short	0x0024
        /*0064*/ 	.byte	0x00, 0xf0, 0x11, 0x00


	//----- nvinfo : EIATTR_KPARAM_INFO
	.align		4
.L_257:
        /*0068*/ 	.byte	0x04, 0x17
        /*006a*/ 	.short	(.L_259 - .L_258)
.L_258:
        /*006c*/ 	.word	0x00000000
        /*0070*/ 	.short	0x0005
        /*0072*/ 	.short	0x0020
        /*0074*/ 	.byte	0x00, 0xf0, 0x11, 0x00


	//----- nvinfo : EIATTR_KPARAM_INFO
	.align		4
.L_259:
        /*0078*/ 	.byte	0x04, 0x17
        /*007a*/ 	.short	(.L_261 - .L_260)
.L_260:
        /*007c*/ 	.word	0x00000000
        /*0080*/ 	.short	0x0004
        /*0082*/ 	.short	0x001c
        /*0084*/ 	.byte	0x00, 0xf0, 0x11, 0x00


	//----- nvinfo : EIATTR_KPARAM_INFO
	.align		4
.L_261:
        /*0088*/ 	.byte	0x04, 0x17
        /*008a*/ 	.short	(.L_263 - .L_262)
.L_262:
        /*008c*/ 	.word	0x00000000
        /*0090*/ 	.short	0x0003
        /*0092*/ 	.short	0x0018
        /*0094*/ 	.byte	0x00, 0xf0, 0x11, 0x00


	//----- nvinfo : EIATTR_KPARAM_INFO
	.align		4
.L_263:
        /*0098*/ 	.byte	0x04, 0x17
        /*009a*/ 	.short	(.L_265 - .L_264)
.L_264:
        /*009c*/ 	.word	0x00000000
        /*00a0*/ 	.short	0x0002
        /*00a2*/ 	.short	0x0010
        /*00a4*/ 	.byte	0x00, 0xf5, 0x21, 0x00


	//----- nvinfo : EIATTR_KPARAM_INFO
	.align		4
.L_265:
        /*00a8*/ 	.byte	0x04, 0x17
        /*00aa*/ 	.short	(.L_267 - .L_266)
.L_266:
        /*00ac*/ 	.word	0x00000000
        /*00b0*/ 	.short	0x0001
        /*00b2*/ 	.short	0x0008
        /*00b4*/ 	.byte	0x00, 0xf5, 0x21, 0x00


	//----- nvinfo : EIATTR_KPARAM_INFO
	.align		4
.L_267:
        /*00b8*/ 	.byte	0x04, 0x17
        /*00ba*/ 	.short	(.L_269 - .L_268)
.L_268:
        /*00bc*/ 	.word	0x00000000
        /*00c0*/ 	.short	0x0000
        /*00c2*/ 	.short	0x0000
        /*00c4*/ 	.byte	0x00, 0xf5, 0x21, 0x00


	//----- nvinfo : EIATTR_SPARSE_MMA_MASK
	.align		4
.L_269:
        /*00c8*/ 	.byte	0x03, 0x50
        /*00ca*/ 	.short	0x0000


	//----- nvinfo : EIATTR_MAXREG_COUNT
	.align		4
        /*00cc*/ 	.byte	0x03, 0x1b
        /*00ce*/ 	.short	0x00ff


	//----- nvinfo : EIATTR_MERCURY_ISA_VERSION
	.align		4
        /*00d0*/ 	.byte	0x03, 0x5f
        /*00d2*/ 	.short	0x0101


	//----- nvinfo : EIATTR_VRC_CTA_INIT_COUNT
	.align		4
        /*00d4*/ 	.byte	0x02, 0x4a
	.zero		1
	.zero		1


	//----- nvinfo : EIATTR_EXIT_INSTR_OFFSETS
	.align		4
        /*00d8*/ 	.byte	0x04, 0x1c
        /*00da*/ 	.short	(.L_271 - .L_270)


	//   ....[0]....
.L_270:
        /*00dc*/ 	.word	0x000000f0


	//   ....[1]....
        /*00e0*/ 	.word	0x00000660


	//----- nvinfo : EIATTR_CBANK_PARAM_SIZE
	.align		4
.L_271:
        /*00e4*/ 	.byte	0x03, 0x19
        /*00e6*/ 	.short	0x003c


	//----- nvinfo : EIATTR_PARAM_CBANK
	.align		4
        /*00e8*/ 	.byte	0x04, 0x0a
        /*00ea*/ 	.short	(.L_273 - .L_272)
	.align		4
.L_272:
        /*00ec*/ 	.word	index@(.nv.constant0._Z22convolution_validationIfLi7ELi32ELi2ELi2ELi2EEvPT_S1_S1_iiiiiiiii)
        /*00f0*/ 	.short	0x0380
        /*00f2*/ 	.short	0x003c


	//----- nvinfo : EIATTR_SW_WAR
	.align		4
.L_273:
        /*00f4*/ 	.byte	0x04, 0x36
        /*00f6*/ 	.short	(.L_275 - .L_274)
.L_274:
        /*00f8*/ 	.word	0x00000008
.L_275:


//--------------------- .nv.info._Z33convolution_shared_with_reductionIf6float4Li7ELi32ELi2ELi2ELi2ELi5EEvPT_S2_S2_iiiiiiiii --------------------------
	.section	.nv.info._Z33convolution_shared_with_reductionIf6float4Li7ELi32ELi2ELi2ELi2ELi5EEvPT_S2_S2_iiiiiiiii,"",@"SHT_CUDA_INFO"
	.sectionflags	@""
	.align	4


	//----- nvinfo : EIATTR_CUDA_API_VERSION
	.align		4
        /*0000*/ 	.byte	0x04, 0x37
        /*0002*/ 	.short	(.L_277 - .L_276)
.L_276:
        /*0004*/ 	.word	0x00000082


	//----- nvinfo : EIATTR_KPARAM_INFO
	.align		4
.L_277:
        /*0008*/ 	.byte	0x04, 0x17
        /*000a*/ 	.short	(.L_279 - .L_278)
.L_278:
        /*000c*/ 	.word	0x00000000
        /*0010*/ 	.short	0x000b
        /*0012*/ 	.short	0x0038
        /*0014*/ 	.byte	0x00, 0xf0, 0x11, 0x00


	//----- nvinfo : EIATTR_KPARAM_INFO
	.align		4
.L_279:
        /*0018*/ 	.byte	0x04, 0x17
        /*001a*/ 	.short	(.L_281 - .L_280)
.L_280:
        /*001c*/ 	.word	0x00000000
        /*0020*/ 	.short	0x000a
        /*0022*/ 	.short	0x0034
        /*0024*/ 	.byte	0x00, 0xf0, 0x11, 0x00


	//----- nvinfo : EIATTR_KPARAM_INFO
	.align		4
.L_281:
        /*0028*/ 	.byte	0x04, 0x17
        /*002a*/ 	.short	(.L_283 - .L_282)
.L_282:
        /*002c*/ 	.word	0x00000000
        /*0030*/ 	.short	0x0009
        /*0032*/ 	.short	0x0030
        /*0034*/ 	.byte	0x00, 0xf0, 0x11, 0x00


	//----- nvinfo : EIATTR_KPARAM_INFO
	.align		4
.L_283:
        /*0038*/ 	.byte	0x04, 0x17
        /*003a*/ 	.short	(.L_285 - .L_284)
.L_284:
        /*003c*/ 	.word	0x00000000
        /*0040*/ 	.short	0x0008
        /*0042*/ 	.short	0x002c
        /*0044*/ 	.byte	0x00, 0xf0, 0x11, 0x00


	//----- nvinfo : EIATTR_KPARAM_INFO
	.align		4
.L_285:
        /*0048*/ 	.byte	0x04, 0x17
        /*004a*/ 	.short	(.L_287 - .L_286)
.L_286:
        /*004c*/ 	.word	0x00000000
        /*0050*/ 	.short	0x0007
        /*0052*/ 	.short	0x0028
        /*0054*/ 	.byte	0x00, 0xf0, 0x11, 0x00


	//----- nvinfo : EIATTR_KPARAM_INFO
	.align		4
.L_287:
        /*0058*/ 	.byte	0x04, 0x17
        /*005a*/ 	.short	(.L_289 - .L_288)
.L_288:
        /*005c*/ 	.word	0x00000000
        /*0060*/ 	.short	0x0006
        /*0062*/ 	.short	0x0024
        /*0064*/ 	.byte	0x00, 0xf0, 0x11, 0x00


	//----- nvinfo : EIATTR_KPARAM_INFO
	.align		4
.L_289:
        /*0068*/ 	.byte	0x04, 0x17
        /*006a*/ 	.short	(.L_291 - .L_290)
.L_290:
        /*006c*/ 	.word	0x00000000
        /*0070*/ 	.short	0x0005
        /*0072*/ 	.short	0x0020
        /*0074*/ 	.byte	0x00, 0xf0, 0x11, 0x00


	//----- nvinfo : EIATTR_KPARAM_INFO
	.align		4
.L_291:
        /*0078*/ 	.byte	0x04, 0x17
        /*007a*/ 	.short	(.L_293 - .L_292)
.L_292:
        /*007c*/ 	.word	0x00000000
        /*0080*/ 	.short	0x0004
        /*0082*/ 	.short	0x001c
        /*0084*/ 	.byte	0x00, 0xf0, 0x11, 0x00


	//----- nvinfo : EIATTR_KPARAM_INFO
	.align		4
.L_293:
        /*0088*/ 	.byte	0x04, 0x17
        /*008a*/ 	.short	(.L_295 - .L_294)
.L_294:
        /*008c*/ 	.word	0x00000000
        /*0090*/ 	.short	0x0003
        /*0092*/ 	.short	0x0018
        /*0094*/ 	.byte	0x00, 0xf0, 0x11, 0x00


	//----- nvinfo : EIATTR_KPARAM_INFO
	.align		4
.L_295:
        /*0098*/ 	.byte	0x04, 0x17
        /*009a*/ 	.short	(.L_297 - .L_296)
.L_296:
        /*009c*/ 	.word	0x00000000
        /*00a0*/ 	.short	0x0002
        /*00a2*/ 	.short	0x0010
        /*00a4*/ 	.byte	0x00, 0xf5, 0x21, 0x00


	//----- nvinfo : EIATTR_KPARAM_INFO
	.align		4
.L_297:
        /*00a8*/ 	.byte	0x04, 0x17
        /*00aa*/ 	.short	(.L_299 - .L_298)
.L_298:
        /*00ac*/ 	.word	0x00000000
        /*00b0*/ 	.short	0x0001
        /*00b2*/ 	.short	0x0008
        /*00b4*/ 	.byte	0x00, 0xf5, 0x21, 0x00


	//----- nvinfo : EIATTR_KPARAM_INFO
	.align		4
.L_299:
        /*00b8*/ 	.byte	0x04, 0x17
        /*00ba*/ 	.short	(.L_301 - .L_300)
.L_300:
        /*00bc*/ 	.word	0x00000000
        /*00c0*/ 	.short	0x0000
        /*00c2*/ 	.short	0x0000
        /*00c4*/ 	.byte	0x00, 0xf5, 0x21, 0x00


	//----- nvinfo : EIATTR_SPARSE_MMA_MASK
	.align		4
.L_301:
        /*00c8*/ 	.byte	0x03, 0x50
        /*00ca*/ 	.short	0x0000


	//----- nvinfo : EIATTR_MAXREG_COUNT
	.align		4
        /*00cc*/ 	.byte	0x03, 0x1b
        /*00ce*/ 	.short	0x00ff


	//----- nvinfo : EIATTR_NUM_BARRIERS
	.align		4
        /*00d0*/ 	.byte	0x02, 0x4c
        /*00d2*/ 	.byte	0x01
	.zero		1


	//----- nvinfo : EIATTR_ANNOTATIONS
	.align		4
        /*00d4*/ 	.byte	0x04, 0x55
        /*00d6*/ 	.short	(.L_303 - .L_302)


	//   ....[0]....
.L_302:
        /* <DEDUP_REMOVED lines=90> */


	//----- nvinfo : EIATTR_MERCURY_ISA_VERSION
	.align		4
.L_303:
        /*0668*/ 	.byte	0x03, 0x5f
        /*066a*/ 	.short	0x0101


	//----- nvinfo : EIATTR_VRC_CTA_INIT_COUNT
	.align		4
        /*066c*/ 	.byte	0x02, 0x4a
	.zero		1
	.zero		1


	//----- nvinfo : EIATTR_EXIT_INSTR_OFFSETS
	.align		4
        /*0670*/ 	.byte	0x04, 0x1c
        /*0672*/ 	.short	(.L_305 - .L_304)


	//   ....[0]....
.L_304:
        /*0674*/ 	.word	0x0000c460


	//   ....[1]....
        /*0678*/ 	.word	0x0000c4d0


	//----- nvinfo : EIATTR_CBANK_PARAM_SIZE
	.align		4
.L_305:
        /*067c*/ 	.byte	0x03, 0x19
        /*067e*/ 	.short	0x003c


	//----- nvinfo : EIATTR_PARAM_CBANK
	.align		4
        /*0680*/ 	.byte	0x04, 0x0a
        /*0682*/ 	.short	(.L_307 - .L_306)
	.align		4
.L_306:
        /*0684*/ 	.word	index@(.nv.constant0._Z33convolution_shared_with_reductionIf6float4Li7ELi32ELi2ELi2ELi2ELi5EEvPT_S2_S2_iiiiiiiii)
        /*0688*/ 	.short	0x0380
        /*068a*/ 	.short	0x003c


	//----- nvinfo : EIATTR_SW_WAR
	.align		4
.L_307:
        /*068c*/ 	.byte	0x04, 0x36
        /*068e*/ 	.short	(.L_309 - .L_308)
.L_308:
        /*0690*/ 	.word	0x00000008
.L_309:


//--------------------- .nv.info._Z22convolution_validationIfLi6ELi32ELi2ELi2ELi2EEvPT_S1_S1_iiiiiiiii --------------------------
	.section	.nv.info._Z22convolution_validationIfLi6ELi32ELi2ELi2ELi2EEvPT_S1_S1_iiiiiiiii,"",@"SHT_CUDA_INFO"
	.sectionflags	@""
	.align	4


	//----- nvinfo : EIATTR_CUDA_API_VERSION
	.align		4
        /*0000*/ 	.byte	0x04, 0x37
        /*0002*/ 	.short	(.L_311 - .L_310)
.L_310:
        /*0004*/ 	.word	0x00000082


	//----- nvinfo : EIATTR_KPARAM_INFO
	.align		4
.L_311:
        /*0008*/ 	.byte	0x04, 0x17
        /*000a*/ 	.short	(.L_313 - .L_312)
.L_312:
        /*000c*/ 	.word	0x00000000
        /*0010*/ 	.short	0x000b
        /*0012*/ 	.short	0x0038
        /*0014*/ 	.byte	0x00, 0xf0, 0x11, 0x00


	//----- nvinfo : EIATTR_KPARAM_INFO
	.align		4
.L_313:
        /*0018*/ 	.byte	0x04, 0x17
        /*001a*/ 	.short	(.L_315 - .L_314)
.L_314:
        /*001c*/ 	.word	0x00000000
        /*0020*/ 	.short	0x000a
        /*0022*/ 	.short	0x0034
        /*0024*/ 	.byte	0x00, 0xf0, 0x11, 0x00


	//----- nvinfo : EIATTR_KPARAM_INFO
	.align		4
.L_315:
        /*0028*/ 	.byte	0x04, 0x17
        /*002a*/ 	.short	(.L_317 - .L_316)
.L_316:
        /*002c*/ 	.word	0x00000000
        /*0030*/ 	.short	0x0009
        /*0032*/ 	.short	0x0030
        /*0034*/ 	.byte	0x00, 0xf0, 0x11, 0x00


	//----- nvinfo : EIATTR_KPARAM_INFO
	.align		4
.L_317:
        /*0038*/ 	.byte	0x04, 0x17
        /*003a*/ 	.short	(.L_319 - .L_318)
.L_318:
        /*003c*/ 	.word	0x00000000
        /*0040*/ 	.short	0x0008
        /*0042*/ 	.short	0x002c
        /*0044*/ 	.byte	0x00, 0xf0, 0x11, 0x00


	//----- nvinfo : EIATTR_KPARAM_INFO
	.align		4
.L_319:
        /*0048*/ 	.byte	0x04, 0x17
        /*004a*/ 	.short	(.L_321 - .L_320)
.L_320:
        /*004c*/ 	.word	0x00000000
        /*0050*/ 	.short	0x0007
        /*0052*/ 	.short	0x0028
        /*0054*/ 	.byte	0x00, 0xf0, 0x11, 0x00


	//----- nvinfo : EIATTR_KPARAM_INFO
	.align		4
.L_321:
        /*0058*/ 	.byte	0x04, 0x17
        /*005a*/ 	.short	(.L_323 - .L_322)
.L_322:
        /*005c*/ 	.word	0x00000000
        /*0060*/ 	.short	0x0006
        /*0062*/ 	.short	0x0024
        /*0064*/ 	.byte	0x00, 0xf0, 0x11, 0x00


	//----- nvinfo : EIATTR_KPARAM_INFO
	.align		4
.L_323:
        /*0068*/ 	.byte	0x04, 0x17
        /*006a*/ 	.short	(.L_325 - .L_324)
.L_324:
        /*006c*/ 	.word	0x00000000
        /*0070*/ 	.short	0x0005
        /*0072*/ 	.short	0x0020
        /*0074*/ 	.byte	0x00, 0xf0, 0x11, 0x00


	//----- nvinfo : EIATTR_KPARAM_INFO
	.align		4
.L_325:
        /*0078*/ 	.byte	0x04, 0x17
        /*007a*/ 	.short	(.L_327 - .L_326)
.L_326:
        /*007c*/ 	.word	0x00000000
        /*0080*/ 	.short	0x0004
        /*0082*/ 	.short	0x001c
        /*0084*/ 	.byte	0x00, 0xf0, 0x11, 0x00


	//----- nvinfo : EIATTR_KPARAM_INFO
	.align		4
.L_327:
        /*0088*/ 	.byte	0x04, 0x17
        /*008a*/ 	.short	(.L_329 - .L_328)
.L_328:
        /*008c*/ 	.word	0x00000000
        /*0090*/ 	.short	0x0003
        /*0092*/ 	.short	0x0018
        /*0094*/ 	.byte	0x00, 0xf0, 0x11, 0x00


	//----- nvinfo : EIATTR_KPARAM_INFO
	.align		4
.L_329:
        /*0098*/ 	.byte	0x04, 0x17
        /*009a*/ 	.short	(.L_331 - .L_330)
.L_330:
        /*009c*/ 	.word	0x00000000
        /*00a0*/ 	.short	0x0002
        /*00a2*/ 	.short	0x0010
        /*00a4*/ 	.byte	0x00, 0xf5, 0x21, 0x00


	//----- nvinfo : EIATTR_KPARAM_INFO
	.align		4
.L_331:
        /*00a8*/ 	.byte	0x04, 0x17
        /*00aa*/ 	.short	(.L_333 - .L_332)
.L_332:
        /*00ac*/ 	.word	0x00000000
        /*00b0*/ 	.short	0x0001
        /*00b2*/ 	.short	0x0008
        /*00b4*/ 	.byte	0x00, 0xf5, 0x21, 0x00


	//----- nvinfo : EIATTR_KPARAM_INFO
	.align		4
.L_333:
        /*00b8*/ 	.byte	0x04, 0x17
        /*00ba*/ 	.short	(.L_335 - .L_334)
.L_334:
        /*00bc*/ 	.word	0x00000000
        /*00c0*/ 	.short	0x0000
        /*00c2*/ 	.short	0x0000
        /*00c4*/ 	.byte	0x00, 0xf5, 0x21, 0x00


	//----- nvinfo : EIATTR_SPARSE_MMA_MASK
	.align		4
.L_335:
        /*00c8*/ 	.byte	0x03, 0x50
        /*00ca*/ 	.short	0x0000


	//----- nvinfo : EIATTR_MAXREG_COUNT
	.align		4
        /*00cc*/ 	.byte	0x03, 0x1b
        /*00ce*/ 	.short	0x00ff


	//----- nvinfo : EIATTR_MERCURY_ISA_VERSION
	.align		4
        /*00d0*/ 	.byte	0x03, 0x5f
        /*00d2*/ 	.short	0x0101


	//----- nvinfo : EIATTR_VRC_CTA_INIT_COUNT
	.align		4
        /*00d4*/ 	.byte	0x02, 0x4a
	.zero		1
	.zero		1


	//----- nvinfo : EIATTR_EXIT_INSTR_OFFSETS
	.align		4
        /*00d8*/ 	.byte	0x04, 0x1c
        /*00da*/ 	.short	(.L_337 - .L_336)


	//   ....[0]....
.L_336:
        /*00dc*/ 	.word	0x000000f0


	//   ....[1]....
        /*00e0*/ 	.word	0x000010c0


	//----- nvinfo : EIATTR_CBANK_PARAM_SIZE
	.align		4
.L_337:
        /*00e4*/ 	.byte	0x03, 0x19
        /*00e6*/ 	.short	0x003c


	//----- nvinfo : EIATTR_PARAM_CBANK
	.align		4
        /*00e8*/ 	.byte	0x04, 0x0a
        /*00ea*/ 	.short	(.L_339 - .L_338)
	.align		4
.L_338:
        /*00ec*/ 	.word	index@(.nv.constant0._Z22convolution_validationIfLi6ELi32ELi2ELi2ELi2EEvPT_S1_S1_iiiiiiiii)
        /*00f0*/ 	.short	0x0380
        /*00f2*/ 	.short	0x003c


	//----- nvinfo : EIATTR_SW_WAR
	.align		4
.L_339:
        /*00f4*/ 	.byte	0x04, 0x36
        /*00f6*/ 	.short	(.L_341 - .L_340)
.L_340:
        /*00f8*/ 	.word	0x00000008
.L_341:


//--------------------- .nv.info._Z33convolution_shared_with_reductionIf6float4Li6ELi32ELi2ELi2ELi2ELi5EEvPT_S2_S2_iiiiiiiii --------------------------
	.section	.nv.info._Z33convolution_shared_with_reductionIf6float4Li6ELi32ELi2ELi2ELi2ELi5EEvPT_S2_S2_iiiiiiiii,"",@"SHT_CUDA_INFO"
	.sectionflags	@""
	.align	4


	//----- nvinfo : EIATTR_CUDA_API_VERSION
	.align		4
        /*0000*/ 	.byte	0x04, 0x37
        /*0002*/ 	.short	(.L_343 - .L_342)
.L_342:
        /*0004*/ 	.word	0x00000082


	//----- nvinfo : EIATTR_KPARAM_INFO
	.align		4
.L_343:
        /*0008*/ 	.byte	0x04, 0x17
        /*000a*/ 	.short	(.L_345 - .L_344)
.L_344:
        /*000c*/ 	.word	0x00000000
        /*0010*/ 	.short	0x000b
        /*0012*/ 	.short	0x0038
        /*0014*/ 	.byte	0x00, 0xf0, 0x11, 0x00


	//----- nvinfo : EIATTR_KPARAM_INFO
	.align		4
.L_345:
        /*0018*/ 	.byte	0x04, 0x17
        /*001a*/ 	.short	(.L_347 - .L_346)
.L_346:
        /*001c*/ 	.word	0x00000000
        /*0020*/ 	.short	0x000a
        /*0022*/ 	.short	0x0034
        /*0024*/ 	.byte	0x00, 0xf0, 0x11, 0x00


	//----- nvinfo : EIATTR_KPARAM_INFO
	.align		4
.L_347:
        /*0028*/ 	.byte	0x04, 0x17
        /*002a*/ 	.short	(.L_349 - .L_348)
.L_348:
        /*002c*/ 	.word	0x00000000
        /*0030*/ 	.short	0x0009
        /*0032*/ 	.short	0x0030
        /*0034*/ 	.byte	0x00, 0xf0, 0x11, 0x00


	//----- nvinfo : EIATTR_KPARAM_INFO
	.align		4
.L_349:
        /*0038*/ 	.byte	0x04, 0x17
        /*003a*/ 	.short	(.L_351 - .L_350)
.L_350:
        /*003c*/ 	.word	0x00000000
        /*0040*/ 	.short	0x0008
        /*0042*/ 	.short	0x002c
        /*0044*/ 	.byte	0x00, 0xf0, 0x11, 0x00


	//----- nvinfo : EIATTR_KPARAM_INFO
	.align		4
.L_351:
        /*0048*/ 	.byte	0x04, 0x17
        /*004a*/ 	.short	(.L_353 - .L_352)
.L_352:
        /*004c*/ 	.word	0x00000000
        /*0050*/ 	.short	0x0007
        /*0052*/ 	.short	0x0028
        /*0054*/ 	.byte	0x00, 0xf0, 0x11, 0x00


	//----- nvinfo : EIATTR_KPARAM_INFO
	.align		4
.L_353:
        /*0058*/ 	.byte	0x04, 0x17
        /*005a*/ 	.short	(.L_355 - .L_354)
.L_354:
        /*005c*/ 	.word	0x00000000
        /*0060*/ 	.short	0x0006
        /*0062*/ 	.short	0x0024
        /*0064*/ 	.byte	0x00, 0xf0, 0x11, 0x00


	//----- nvinfo : EIATTR_KPARAM_INFO
	.align		4
.L_355:
        /*0068*/ 	.byte	0x04, 0x17
        /*006a*/ 	.short	(.L_357 - .L_356)
.L_356:
        /*006c*/ 	.word	0x00000000
        /*0070*/ 	.short	0x0005
        /*0072*/ 	.short	0x0020
        /*0074*/ 	.byte	0x00, 0xf0, 0x11, 0x00


	//----- nvinfo : EIATTR_KPARAM_INFO
	.align		4
.L_357:
        /*0078*/ 	.byte	0x04, 0x17
        /*007a*/ 	.short	(.L_359 - .L_358)
.L_358:
        /*007c*/ 	.word	0x00000000
        /*0080*/ 	.short	0x0004
        /*0082*/ 	.short	0x001c
        /*0084*/ 	.byte	0x00, 0xf0, 0x11, 0x00


	//----- nvinfo : EIATTR_KPARAM_INFO
	.align		4
.L_359:
        /*0088*/ 	.byte	0x04, 0x17
        /*008a*/ 	.short	(.L_361 - .L_360)
.L_360:
        /*008c*/ 	.word	0x00000000
        /*0090*/ 	.short	0x0003
        /*0092*/ 	.short	0x0018
        /*0094*/ 	.byte	0x00, 0xf0, 0x11, 0x00


	//----- nvinfo : EIATTR_KPARAM_INFO
	.align		4
.L_361:
        /*0098*/ 	.byte	0x04, 0x17
        /*009a*/ 	.short	(.L_363 - .L_362)
.L_362:
        /*009c*/ 	.word	0x00000000
        /*00a0*/ 	.short	0x0002
        /*00a2*/ 	.short	0x0010
        /*00a4*/ 	.byte	0x00, 0xf5, 0x21, 0x00


	//----- nvinfo : EIATTR_KPARAM_INFO
	.align		4
.L_363:
        /*00a8*/ 	.byte	0x04, 0x17
        /*00aa*/ 	.short	(.L_365 - .L_364)
.L_364:
        /*00ac*/ 	.word	0x00000000
        /*00b0*/ 	.short	0x0001
        /*00b2*/ 	.short	0x0008
        /*00b4*/ 	.byte	0x00, 0xf5, 0x21, 0x00


	//----- nvinfo : EIATTR_KPARAM_INFO
	.align		4
.L_365:
        /*00b8*/ 	.byte	0x04, 0x17
        /*00ba*/ 	.short	(.L_367 - .L_366)
.L_366:
        /*00bc*/ 	.word	0x00000000
        /*00c0*/ 	.short	0x0000
        /*00c2*/ 	.short	0x0000
        /*00c4*/ 	.byte	0x00, 0xf5, 0x21, 0x00


	//----- nvinfo : EIATTR_SPARSE_MMA_MASK
	.align		4
.L_367:
        /*00c8*/ 	.byte	0x03, 0x50
        /*00ca*/ 	.short	0x0000


	//----- nvinfo : EIATTR_MAXREG_COUNT
	.align		4
        /*00cc*/ 	.byte	0x03, 0x1b
        /*00ce*/ 	.short	0x00ff


	//----- nvinfo : EIATTR_NUM_BARRIERS
	.align		4
        /*00d0*/ 	.byte	0x02, 0x4c
        /*00d2*/ 	.byte	0x01
	.zero		1


	//----- nvinfo : EIATTR_MERCURY_ISA_VERSION
	.align		4
        /*00d4*/ 	.byte	0x03, 0x5f
        /*00d6*/ 	.short	0x0101


	//----- nvinfo : EIATTR_VRC_CTA_INIT_COUNT
	.align		4
        /*00d8*/ 	.byte	0x02, 0x4a
	.zero		1
	.zero		1


	//----- nvinfo : EIATTR_EXIT_INSTR_OFFSETS
	.align		4
        /*00dc*/ 	.byte	0x04, 0x1c
        /*00de*/ 	.short	(.L_369 - .L_368)


	//   ....[0]....
.L_368:
        /*00e0*/ 	.word	0x00008d50


	//   ....[1]....
        /*00e4*/ 	.word	0x00008dc0


	//----- nvinfo : EIATTR_CBANK_PARAM_SIZE
	.align		4
.L_369:
        /*00e8*/ 	.byte	0x03, 0x19
        /*00ea*/ 	.short	0x003c


	//----- nvinfo : EIATTR_PARAM_CBANK
	.align		4
        /*00ec*/ 	.byte	0x04, 0x0a
        /*00ee*/ 	.short	(.L_371 - .L_370)
	.align		4
.L_370:
        /*00f0*/ 	.word	index@(.nv.constant0._Z33convolution_shared_with_reductionIf6float4Li6ELi32ELi2ELi2ELi2ELi5EEvPT_S2_S2_iiiiiiiii)
        /*00f4*/ 	.short	0x0380
        /*00f6*/ 	.short	0x003c


	//----- nvinfo : EIATTR_SW_WAR
	.align		4
.L_371:
        /*00f8*/ 	.byte	0x04, 0x36
        /*00fa*/ 	.short	(.L_373 - .L_372)
.L_372:
        /*00fc*/ 	.word	0x00000008
.L_373:


//--------------------- .nv.info._Z22convolution_validationIfLi5ELi32ELi2ELi2ELi4EEvPT_S1_S1_iiiiiiiii --------------------------
	.section	.nv.info._Z22convolution_validationIfLi5ELi32ELi2ELi2ELi4EEvPT_S1_S1_iiiiiiiii,"",@"SHT_CUDA_INFO"
	.sectionflags	@""
	.align	4


	//----- nvinfo : EIATTR_CUDA_API_VERSION
	.align		4
        /*0000*/ 	.byte	0x04, 0x37
        /*0002*/ 	.short	(.L_375 - .L_374)
.L_374:
        /*0004*/ 	.word	0x00000082


	//----- nvinfo : EIATTR_KPARAM_INFO
	.align		4
.L_375:
        /*0008*/ 	.byte	0x04, 0x17
        /*000a*/ 	.short	(.L_377 - .L_376)
.L_376:
        /*000c*/ 	.word	0x00000000
        /*0010*/ 	.short	0x000b
        /*0012*/ 	.short	0x0038
        /*0014*/ 	.byte	0x00, 0xf0, 0x11, 0x00


	//----- nvinfo : EIATTR_KPARAM_INFO
	.align		4
.L_377:
        /*0018*/ 	.byte	0x04, 0x17
        /*001a*/ 	.short	(.L_379 - .L_378)
.L_378:
        /*001c*/ 	.word	0x00000000
        /*0020*/ 	.short	0x000a
        /*0022*/ 	.short	0x0034
        /*0024*/ 	.byte	0x00, 0xf0, 0x11, 0x00


	//----- nvinfo : EIATTR_KPARAM_INFO
	.align		4
.L_379:
        /*0028*/ 	.byte	0x04, 0x17
        /*002a*/ 	.short	(.L_381 - .L_380)
.L_380:
        /*002c*/ 	.word	0x00000000
        /*0030*/ 	.short	0x0009
        /*0032*/ 	.short	0x0030
        /*0034*/ 	.byte	0x00, 0xf0, 0x11, 0x00


	//----- nvinfo : EIATTR_KPARAM_INFO
	.align		4
.L_381:
        /*0038*/ 	.byte	0x04, 0x17
        /*003a*/ 	.short	(.L_383 - .L_382)
.L_382:
        /*003c*/ 	.word	0x00000000
        /*0040*/ 	.short	0x0008
        /*0042*/ 	.short	0x002c
        /*0044*/ 	.byte	0x00, 0xf0, 0x11, 0x00


	//----- nvinfo : EIATTR_KPARAM_INFO
	.align		4
.L_383:
        /*0048*/ 	.byte	0x04, 0x17
        /*004a*/ 	.short	(.L_385 - .L_384)
.L_384:
        /*004c*/ 	.word	0x00000000
        /*0050*/ 	.short	0x0007
        /*0052*/ 	.short	0x0028
        /*0054*/ 	.byte	0x00, 0xf0, 0x11, 0x00


	//----- nvinfo : EIATTR_KPARAM_INFO
	.align		4
.L_385:
        /*0058*/ 	.byte	0x04, 0x17
        /*005a*/ 	.short	(.L_387 - .L_386)
.L_386:
        /*005c*/ 	.word	0x00000000
        /*0060*/ 	.short	0x0006
        /*0062*/ 	.short	0x0024
        /*0064*/ 	.byte	0x00, 0xf0, 0x11, 0x00


	//----- nvinfo : EIATTR_KPARAM_INFO
	.align		4
.L_387:
        /*0068*/ 	.byte	0x04, 0x17
        /*006a*/ 	.short	(.L_389 - .L_388)
.L_388:
        /*006c*/ 	.word	0x00000000
        /*0070*/ 	.short	0x0005
        /*0072*/ 	.short	0x0020
        /*0074*/ 	.byte	0x00, 0xf0, 0x11, 0x00


	//----- nvinfo : EIATTR_KPARAM_INFO
	.align		4
.L_389:
        /*0078*/ 	.byte	0x04, 0x17
        /*007a*/ 	.short	(.L_391 - .L_390)
.L_390:
        /*007c*/ 	.word	0x00000000
        /*0080*/ 	.short	0x0004
        /*0082*/ 	.short	0x001c
        /*0084*/ 	.byte	0x00, 0xf0, 0x11, 0x00


	//----- nvinfo : EIATTR_KPARAM_INFO
	.align		4
.L_391:
        /*0088*/ 	.byte	0x04, 0x17
        /*008a*/ 	.short	(.L_393 - .L_392)
.L_392:
        /*008c*/ 	.word	0x00000000
        /*0090*/ 	.short	0x0003
        /*0092*/ 	.short	0x0018
        /*0094*/ 	.byte	0x00, 0xf0, 0x11, 0x00


	//----- nvinfo : EIATTR_KPARAM_INFO
	.align		4
.L_393:
        /*0098*/ 	.byte	0x04, 0x17
        /*009a*/ 	.short	(.L_395 - .L_394)
.L_394:
        /*009c*/ 	.word	0x00000000
        /*00a0*/ 	.short	0x0002
        /*00a2*/ 	.short	0x0010
        /*00a4*/ 	.byte	0x00, 0xf5, 0x21, 0x00


	//----- nvinfo : EIATTR_KPARAM_INFO
	.align		4
.L_395:
        /*00a8*/ 	.byte	0x04, 0x17
        /*00aa*/ 	.short	(.L_397 - .L_396)
.L_396:
        /*00ac*/ 	.word	0x00000000
        /*00b0*/ 	.short	0x0001
        /*00b2*/ 	.short	0x0008
        /*00b4*/ 	.byte	0x00, 0xf5, 0x21, 0x00


	//----- nvinfo : EIATTR_KPARAM_INFO
	.align		4
.L_397:
        /*00b8*/ 	.byte	0x04, 0x17
        /*00ba*/ 	.short	(.L_399 - .L_398)
.L_398:
        /*00bc*/ 	.word	0x00000000
        /*00c0*/ 	.short	0x0000
        /*00c2*/ 	.short	0x0000
        /*00c4*/ 	.byte	0x00, 0xf5, 0x21, 0x00


	//----- nvinfo : EIATTR_SPARSE_MMA_MASK
	.align		4
.L_399:
        /*00c8*/ 	.byte	0x03, 0x50
        /*00ca*/ 	.short	0x0000


	//----- nvinfo : EIATTR_MAXREG_COUNT
	.align		4
        /*00cc*/ 	.byte	0x03, 0x1b
        /*00ce*/ 	.short	0x00ff


	//----- nvinfo : EIATTR_MERCURY_ISA_VERSION
	.align		4
        /*00d0*/ 	.byte	0x03, 0x5f
        /*00d2*/ 	.short	0x0101


	//----- nvinfo : EIATTR_VRC_CTA_INIT_COUNT
	.align		4
        /*00d4*/ 	.byte	0x02, 0x4a
	.zero		1
	.zero		1


	//----- nvinfo : EIATTR_EXIT_INSTR_OFFSETS
	.align		4
        /*00d8*/ 	.byte	0x04, 0x1c
        /*00da*/ 	.short	(.L_401 - .L_400)


	//   ....[0]....
.L_400:
        /*00dc*/ 	.word	0x000000f0


	//   ....[1]....
        /*00e0*/ 	.word	0x00000ee0


	//----- nvinfo : EIATTR_CBANK_PARAM_SIZE
	.align		4
.L_401:
        /*00e4*/ 	.byte	0x03, 0x19
        /*00e6*/ 	.short	0x003c


	//----- nvinfo : EIATTR_PARAM_CBANK
	.align		4
        /*00e8*/ 	.byte	0x04, 0x0a
        /*00ea*/ 	.short	(.L_403 - .L_402)
	.align		4
.L_402:
        /*00ec*/ 	.word	index@(.nv.constant0._Z22convolution_validationIfLi5ELi32ELi2ELi2ELi4EEvPT_S1_S1_iiiiiiiii)
        /*00f0*/ 	.short	0x0380
        /*00f2*/ 	.short	0x003c


	//----- nvinfo : EIATTR_SW_WAR
	.align		4
.L_403:
        /*00f4*/ 	.byte	0x04, 0x36
        /*00f6*/ 	.short	(.L_405 - .L_404)
.L_404:
        /*00f8*/ 	.word	0x00000008
.L_405:


//--------------------- .nv.info._Z33convolution_shared_with_reductionIf6float4Li5ELi32ELi2ELi2ELi4ELi6EEvPT_S2_S2_iiiiiiiii --------------------------
	.section	.nv.info._Z33convolution_shared_with_reductionIf6float4Li5ELi32ELi2ELi2ELi4ELi6EEvPT_S2_S2_iiiiiiiii,"",@"SHT_CUDA_INFO"
	.sectionflags	@""
	.align	4


	//----- nvinfo : EIATTR_CUDA_API_VERSION
	.align		4
        /*0000*/ 	.byte	0x04, 0x37
        /*0002*/ 	.short	(.L_407 - .L_406)
.L_406:
        /*0004*/ 	.word	0x00000082


	//----- nvinfo : EIATTR_KPARAM_INFO
	.align		4
.L_407:
        /*0008*/ 	.byte	0x04, 0x17
        /*000a*/ 	.short	(.L_409 - .L_408)
.L_408:
        /*000c*/ 	.word	0x00000000
        /*0010*/ 	.short	0x000b
        /*0012*/ 	.short	0x0038
        /*0014*/ 	.byte	0x00, 0xf0, 0x11, 0x00


	//----- nvinfo : EIATTR_KPARAM_INFO
	.align		4
.L_409:
        /*0018*/ 	.byte	0x04, 0x17
        /*001a*/ 	.short	(.L_411 - .L_410)
.L_410:
        /*001c*/ 	.word	0x00000000
        /*0020*/ 	.short	0x000a
        /*0022*/ 	.short	0x0034
        /*0024*/ 	.byte	0x00, 0xf0, 0x11, 0x00


	//----- nvinfo : EIATTR_KPARAM_INFO
	.align		4
.L_411:
        /*0028*/ 	.byte	0x04, 0x17
        /*002a*/ 	.short	(.L_413 - .L_412)
.L_412:
        /*002c*/ 	.word	0x00000000
        /*0030*/ 	.short	0x0009
        /*0032*/ 	.short	0x0030
        /*0034*/ 	.byte	0x00, 0xf0, 0x11, 0x00


	//----- nvinfo : EIATTR_KPARAM_INFO
	.align		4
.L_413:
        /*0038*/ 	.byte	0x04, 0x17
        /*003a*/ 	.short	(.L_415 - .L_414)
.L_414:
        /*003c*/ 	.word	0x00000000
        /*0040*/ 	.short	0x0008
        /*0042*/ 	.short	0x002c
        /*0044*/ 	.byte	0x00, 0xf0, 0x11, 0x00


	//----- nvinfo : EIATTR_KPARAM_INFO
	.align		4
.L_415:
        /*0048*/ 	.byte	0x04, 0x17
        /*004a*/ 	.short	(.L_417 - .L_416)
.L_416:
        /*004c*/ 	.word	0x00000000
        /*0050*/ 	.short	0x0007
        /*0052*/ 	.short	0x0028
        /*0054*/ 	.byte	0x00, 0xf0, 0x11, 0x00


	//----- nvinfo : EIATTR_KPARAM_INFO
	.align		4
.L_417:
        /*0058*/ 	.byte	0x04, 0x17
        /*005a*/ 	.short	(.L_419 - .L_418)
.L_418:
        /*005c*/ 	.word	0x00000000
        /*0060*/ 	.short	0x0006
        /*0062*/ 	.short	0x0024
        /*0064*/ 	.byte	0x00, 0xf0, 0x11, 0x00


	//----- nvinfo : EIATTR_KPARAM_INFO
	.align		4
.L_419:
        /*0068*/ 	.byte	0x04, 0x17
        /*006a*/ 	.short	(.L_421 - .L_420)
.L_420:
        /*006c*/ 	.word	0x00000000
        /*0070*/ 	.short	0x0005
        /*0072*/ 	.short	0x0020
        /*0074*/ 	.byte	0x00, 0xf0, 0x11, 0x00


	//----- nvinfo : EIATTR_KPARAM_INFO
	.align		4
.L_421:
        /*0078*/ 	.byte	0x04, 0x17
        /*007a*/ 	.short	(.L_423 - .L_422)
.L_422:
        /*007c*/ 	.word	0x00000000
        /*0080*/ 	.short	0x0004
        /*0082*/ 	.short	0x001c
        /*0084*/ 	.byte	0x00, 0xf0, 0x11, 0x00


	//----- nvinfo : EIATTR_KPARAM_INFO
	.align		4
.L_423:
        /*0088*/ 	.byte	0x04, 0x17
        /*008a*/ 	.short	(.L_425 - .L_424)
.L_424:
        /*008c*/ 	.word	0x00000000
        /*0090*/ 	.short	0x0003
        /*0092*/ 	.short	0x0018
        /*0094*/ 	.byte	0x00, 0xf0, 0x11, 0x00


	//----- nvinfo : EIATTR_KPARAM_INFO
	.align		4
.L_425:
        /*0098*/ 	.byte	0x04, 0x17
        /*009a*/ 	.short	(.L_427 - .L_426)
.L_426:
        /*009c*/ 	.word	0x00000000
        /*00a0*/ 	.short	0x0002
        /*00a2*/ 	.short	0x0010
        /*00a4*/ 	.byte	0x00, 0xf5, 0x21, 0x00


	//----- nvinfo : EIATTR_KPARAM_INFO
	.align		4
.L_427:
        /*00a8*/ 	.byte	0x04, 0x17
        /*00aa*/ 	.short	(.L_429 - .L_428)
.L_428:
        /*00ac*/ 	.word	0x00000000
        /*00b0*/ 	.short	0x0001
        /*00b2*/ 	.short	0x0008
        /*00b4*/ 	.byte	0x00, 0xf5, 0x21, 0x00


	//----- nvinfo : EIATTR_KPARAM_INFO
	.align		4
.L_429:
        /*00b8*/ 	.byte	0x04, 0x17
        /*00ba*/ 	.short	(.L_431 - .L_430)
.L_430:
        /*00bc*/ 	.word	0x00000000
        /*00c0*/ 	.short	0x0000
        /*00c2*/ 	.short	0x0000
        /*00c4*/ 	.byte	0x00, 0xf5, 0x21, 0x00


	//----- nvinfo : EIATTR_SPARSE_MMA_MASK
	.align		4
.L_431:
        /*00c8*/ 	.byte	0x03, 0x50
        /*00ca*/ 	.short	0x0000


	//----- nvinfo : EIATTR_MAXREG_COUNT
	.align		4
        /*00cc*/ 	.byte	0x03, 0x1b
        /*00ce*/ 	.short	0x00ff


	//----- nvinfo : EIATTR_NUM_BARRIERS
	.align		4
        /*00d0*/ 	.byte	0x02, 0x4c
        /*00d2*/ 	.byte	0x01
	.zero		1


	//----- nvinfo : EIATTR_MERCURY_ISA_VERSION
	.align		4
        /*00d4*/ 	.byte	0x03, 0x5f
        /*00d6*/ 	.short	0x0101


	//----- nvinfo : EIATTR_VRC_CTA_INIT_COUNT
	.align		4
        /*00d8*/ 	.byte	0x02, 0x4a
	.zero		1
	.zero		1


	//----- nvinfo : EIATTR_EXIT_INSTR_OFFSETS
	.align		4
        /*00dc*/ 	.byte	0x04, 0x1c
        /*00de*/ 	.short	(.L_433 - .L_432)


	//   ....[0]....
.L_432:
        /*00e0*/ 	.word	0x0000db10


	//   ....[1]....
        /*00e4*/ 	.word	0x0000db80


	//----- nvinfo : EIATTR_CBANK_PARAM_SIZE
	.align		4
.L_433:
        /*00e8*/ 	.byte	0x03, 0x19
        /*00ea*/ 	.short	0x003c


	//----- nvinfo : EIATTR_PARAM_CBANK
	.align		4
        /*00ec*/ 	.byte	0x04, 0x0a
        /*00ee*/ 	.short	(.L_435 - .L_434)
	.align		4
.L_434:
        /*00f0*/ 	.word	index@(.nv.constant0._Z33convolution_shared_with_reductionIf6float4Li5ELi32ELi2ELi2ELi4ELi6EEvPT_S2_S2_iiiiiiiii)
        /*00f4*/ 	.short	0x0380
        /*00f6*/ 	.short	0x003c


	//----- nvinfo : EIATTR_SW_WAR
	.align		4
.L_435:
        /*00f8*/ 	.byte	0x04, 0x36
        /*00fa*/ 	.short	(.L_437 - .L_436)
.L_436:
        /*00fc*/ 	.word	0x00000008
.L_437:


//--------------------- .nv.info._Z22convolution_validationIfLi4ELi32ELi2ELi2ELi4EEvPT_S1_S1_iiiiiiiii --------------------------
	.section	.nv.info._Z22convolution_validationIfLi4ELi32ELi2ELi2ELi4EEvPT_S1_S1_iiiiiiiii,"",@"SHT_CUDA_INFO"
	.sectionflags	@""
	.align	4


	//----- nvinfo : EIATTR_CUDA_API_VERSION
	.align		4
        /*0000*/ 	.byte	0x04, 0x37
        /*0002*/ 	.short	(.L_439 - .L_438)
.L_438:
        /*0004*/ 	.word	0x00000082


	//----- nvinfo : EIATTR_KPARAM_INFO
	.align		4
.L_439:
        /*0008*/ 	.byte	0x04, 0x17
        /*000a*/ 	.short	(.L_441 - .L_440)
.L_440:
        /*000c*/ 	.word	0x00000000
        /*0010*/ 	.short	0x000b
        /*0012*/ 	.short	0x0038
        /*0014*/ 	.byte	0x00, 0xf0, 0x11, 0x00


	//----- nvinfo : EIATTR_KPARAM_INFO
	.align		4
.L_441:
        /*0018*/ 	.byte	0x04, 0x17
        /*001a*/ 	.short	(.L_443 - .L_442)
.L_442:
        /*001c*/ 	.word	0x00000000
        /*0020*/ 	.short	0x000a
        /*0022*/ 	.short	0x0034
        /*0024*/ 	.byte	0x00, 0xf0, 0x11, 0x00


	//----- nvinfo : EIATTR_KPARAM_INFO
	.align		4
.L_443:
        /*0028*/ 	.byte	0x04, 0x17
        /*002a*/ 	.short	(.L_445 - .L_444)
.L_444:
        /*002c*/ 	.word	0x00000000
        /*0030*/ 	.short	0x0009
        /*0032*/ 	.short	0x0030
        /*0034*/ 	.byte	0x00, 0xf0, 0x11, 0x00


	//----- nvinfo : EIATTR_KPARAM_INFO
	.align		4
.L_445:
        /*0038*/ 	.byte	0x04, 0x17
        /*003a*/ 	.short	(.L_447 - .L_446)
.L_446:
        /*003c*/ 	.word	0x00000000
        /*0040*/ 	.short	0x0008
        /*0042*/ 	.short	0x002c
        /*0044*/ 	.byte	0x00, 0xf0, 0x11, 0x00


	//----- nvinfo : EIATTR_KPARAM_INFO
	.align		4
.L_447:
        /*0048*/ 	.byte	0x04, 0x17
        /*004a*/ 	.short	(.L_449 - .L_448)
.L_448:
        /*004c*/ 	.word	0x00000000
        /*0050*/ 	.short	0x0007
        /*0052*/ 	.short	0x0028
        /*0054*/ 	.byte	0x00, 0xf0, 0x11, 0x00


	//----- nvinfo : EIATTR_KPARAM_INFO
	.align		4
.L_449:
        /*0058*/ 	.byte	0x04, 0x17
        /*005a*/ 	.short	(.L_451 - .L_450)
.L_450:
        /*005c*/ 	.word	0x00000000
        /*0060*/ 	.short	0x0006
        /*0062*/ 	.short	0x0024
        /*0064*/ 	.byte	0x00, 0xf0, 0x11, 0x00


	//----- nvinfo : EIATTR_KPARAM_INFO
	.align		4
.L_451:
        /*0068*/ 	.byte	0x04, 0x17
        /*006a*/ 	.short	(.L_453 - .L_452)
.L_452:
        /*006c*/ 	.word	0x00000000
        /*0070*/ 	.short	0x0005
        /*0072*/ 	.short	0x0020
        /*0074*/ 	.byte	0x00, 0xf0, 0x11, 0x00


	//----- nvinfo : EIATTR_KPARAM_INFO
	.align		4
.L_453:
        /*0078*/ 	.byte	0x04, 0x17
        /*007a*/ 	.short	(.L_455 - .L_454)
.L_454:
        /*007c*/ 	.word	0x00000000
        /*0080*/ 	.short	0x0004
        /*0082*/ 	.short	0x001c
        /*0084*/ 	.byte	0x00, 0xf0, 0x11, 0x00


	//----- nvinfo : EIATTR_KPARAM_INFO
	.align		4
.L_455:
        /*0088*/ 	.byte	0x04, 0x17
        /*008a*/ 	.short	(.L_457 - .L_456)
.L_456:
        /*008c*/ 	.word	0x00000000
        /*0090*/ 	.short	0x0003
        /*0092*/ 	.short	0x0018
        /*0094*/ 	.byte	0x00, 0xf0, 0x11, 0x00


	//----- nvinfo : EIATTR_KPARAM_INFO
	.align		4
.L_457:
        /*0098*/ 	.byte	0x04, 0x17
        /*009a*/ 	.short	(.L_459 - .L_458)
.L_458:
        /*009c*/ 	.word	0x00000000
        /*00a0*/ 	.short	0x0002
        /*00a2*/ 	.short	0x0010
        /*00a4*/ 	.byte	0x00, 0xf5, 0x21, 0x00


	//----- nvinfo : EIATTR_KPARAM_INFO
	.align		4
.L_459:
        /*00a8*/ 	.byte	0x04, 0x17
        /*00aa*/ 	.short	(.L_461 - .L_460)
.L_460:
        /*00ac*/ 	.word	0x00000000
        /*00b0*/ 	.short	0x0001
        /*00b2*/ 	.short	0x0008
        /*00b4*/ 	.byte	0x00, 0xf5, 0x21, 0x00


	//----- nvinfo : EIATTR_KPARAM_INFO
	.align		4
.L_461:
        /*00b8*/ 	.byte	0x04, 0x17
        /*00ba*/ 	.short	(.L_463 - .L_462)
.L_462:
        /*00bc*/ 	.word	0x00000000
        /*00c0*/ 	.short	0x0000
        /*00c2*/ 	.short	0x0000
        /*00c4*/ 	.byte	0x00, 0xf5, 0x21, 0x00


	//----- nvinfo : EIATTR_SPARSE_MMA_MASK
	.align		4
.L_463:
        /*00c8*/ 	.byte	0x03, 0x50
        /*00ca*/ 	.short	0x0000


	//----- nvinfo : EIATTR_MAXREG_COUNT
	.align		4
        /*00cc*/ 	.byte	0x03, 0x1b
        /*00ce*/ 	.short	0x00ff


	//----- nvinfo : EIATTR_MERCURY_ISA_VERSION
	.align		4
        /*00d0*/ 	.byte	0x03, 0x5f
        /*00d2*/ 	.short	0x0101


	//----- nvinfo : EIATTR_VRC_CTA_INIT_COUNT
	.align		4
        /*00d4*/ 	.byte	0x02, 0x4a
	.zero		1
	.zero		1


	//----- nvinfo : EIATTR_EXIT_INSTR_OFFSETS
	.align		4
        /*00d8*/ 	.byte	0x04, 0x1c
        /*00da*/ 	.short	(.L_465 - .L_464)


	//   ....[0]....
.L_464:
        /*00dc*/ 	.word	0x000000f0


	//   ....[1]....
        /*00e0*/ 	.word	0x000008d0


	//----- nvinfo : EIATTR_CBANK_PARAM_SIZE
	.align		4
.L_465:
        /*00e4*/ 	.byte	0x03, 0x19
        /*00e6*/ 	.short	0x003c


	//----- nvinfo : EIATTR_PARAM_CBANK
	.align		4
        /*00e8*/ 	.byte	0x04, 0x0a
        /*00ea*/ 	.short	(.L_467 - .L_466)
	.align		4
.L_466:
        /*00ec*/ 	.word	index@(.nv.constant0._Z22convolution_validationIfLi4ELi32ELi2ELi2ELi4EEvPT_S1_S1_iiiiiiiii)
        /*00f0*/ 	.short	0x0380
        /*00f2*/ 	.short	0x003c


	//----- nvinfo : EIATTR_SW_WAR
	.align		4
.L_467:
        /*00f4*/ 	.byte	0x04, 0x36
        /*00f6*/ 	.short	(.L_469 - .L_468)
.L_468:
        /*00f8*/ 	.word	0x00000008
.L_469:


//--------------------- .nv.info._Z33convolution_shared_with_reductionIf6float4Li4ELi32ELi2ELi2ELi4ELi8EEvPT_S2_S2_iiiiiiiii --------------------------
	.section	.nv.info._Z33convolution_shared_with_reductionIf6float4Li4ELi32ELi2ELi2ELi4ELi8EEvPT_S2_S2_iiiiiiiii,"",@"SHT_CUDA_INFO"
	.sectionflags	@""
	.align	4


	//----- nvinfo : EIATTR_CUDA_API_VERSION
	.align		4
        /*0000*/ 	.byte	0x04, 0x37
        /*0002*/ 	.short	(.L_471 - .L_470)
.L_470:
        /*0004*/ 	.word	0x00000082


	//----- nvinfo : EIATTR_KPARAM_INFO
	.align		4
.L_471:
        /*0008*/ 	.byte	0x04, 0x17
        /*000a*/ 	.short	(.L_473 - .L_472)
.L_472:
        /*000c*/ 	.word	0x00000000
        /*0010*/ 	.short	0x000b
        /*0012*/ 	.short	0x0038
        /*0014*/ 	.byte	0x00, 0xf0, 0x11, 0x00


	//----- nvinfo : EIATTR_KPARAM_INFO
	.align		4
.L_473:
        /*0018*/ 	.byte	0x04, 0x17
        /*001a*/ 	.short	(.L_475 - .L_474)
.L_474:
        /*001c*/ 	.word	0x00000000
        /*0020*/ 	.short	0x000a
        /*0022*/ 	.short	0x0034
        /*0024*/ 	.byte	0x00, 0xf0, 0x11, 0x00


	//----- nvinfo : EIATTR_KPARAM_INFO
	.align		4
.L_475:
        /*0028*/ 	.byte	0x04, 0x17
        /*002a*/ 	.short	(.L_477 - .L_476)
.L_476:
        /*002c*/ 	.word	0x00000000
        /*0030*/ 	.short	0x0009
        /*0032*/ 	.short	0x0030
        /*0034*/ 	.byte	0x00, 0xf0, 0x11, 0x00


	//----- nvinfo : EIATTR_KPARAM_INFO
	.align		4
.L_477:
        /*0038*/ 	.byte	0x04, 0x17
        /*003a*/ 	.short	(.L_479 - .L_478)
.L_478:
        /*003c*/ 	.word	0x00000000
        /*0040*/ 	.short	0x0008
        /*0042*/ 	.short	0x002c
        /*0044*/ 	.byte	0x00, 0xf0, 0x11, 0x00


	//----- nvinfo : EIATTR_KPARAM_INFO
	.align		4
.L_479:
        /*0048*/ 	.byte	0x04, 0x17
        /*004a*/ 	.short	(.L_481 - .L_480)
.L_480:
        /*004c*/ 	.word	0x00000000
        /*0050*/ 	.short	0x0007
        /*0052*/ 	.short	0x0028
        /*0054*/ 	.byte	0x00, 0xf0, 0x11, 0x00


	//----- nvinfo : EIATTR_KPARAM_INFO
	.align		4
.L_481:
        /*0058*/ 	.byte	0x04, 0x17
        /*005a*/ 	.short	(.L_483 - .L_482)
.L_482:
        /*005c*/ 	.word	0x00000000
        /*0060*/ 	.short	0x0006
        /*0062*/ 	.short	0x0024
        /*0064*/ 	.byte	0x00, 0xf0, 0x11, 0x00


	//----- nvinfo : EIATTR_KPARAM_INFO
	.align		4
.L_483:
        /*0068*/ 	.byte	0x04, 0x17
        /*006a*/ 	.short	(.L_485 - .L_484)
.L_484:
        /*006c*/ 	.word	0x00000000
        /*0070*/ 	.short	0x0005
        /*0072*/ 	.short	0x0020
        /*0074*/ 	.byte	0x00, 0xf0, 0x11, 0x00


	//----- nvinfo : EIATTR_KPARAM_INFO
	.align		4
.L_485:
        /*0078*/ 	.byte	0x04, 0x17
        /*007a*/ 	.short	(.L_487 - .L_486)
.L_486:
        /*007c*/ 	.word	0x00000000
        /*0080*/ 	.short	0x0004
        /*0082*/ 	.short	0x001c
        /*0084*/ 	.byte	0x00, 0xf0, 0x11, 0x00


	//----- nvinfo : EIATTR_KPARAM_INFO
	.align		4
.L_487:
        /*0088*/ 	.byte	0x04, 0x17
        /*008a*/ 	.short	(.L_489 - .L_488)
.L_488:
        /*008c*/ 	.word	0x00000000
        /*0090*/ 	.short	0x0003
        /*0092*/ 	.short	0x0018
        /*0094*/ 	.byte	0x00, 0xf0, 0x11, 0x00


	//----- nvinfo : EIATTR_KPARAM_INFO
	.align		4
.L_489:
        /*0098*/ 	.byte	0x04, 0x17
        /*009a*/ 	.short	(.L_491 - .L_490)
.L_490:
        /*009c*/ 	.word	0x00000000
        /*00a0*/ 	.short	0x0002
        /*00a2*/ 	.short	0x0010
        /*00a4*/ 	.byte	0x00, 0xf5, 0x21, 0x00


	//----- nvinfo : EIATTR_KPARAM_INFO
	.align		4
.L_491:
        /*00a8*/ 	.byte	0x04, 0x17
        /*00aa*/ 	.short	(.L_493 - .L_492)
.L_492:
        /*00ac*/ 	.word	0x00000000
        /*00b0*/ 	.short	0x0001
        /*00b2*/ 	.short	0x0008
        /*00b4*/ 	.byte	0x00, 0xf5, 0x21, 0x00


	//----- nvinfo : EIATTR_KPARAM_INFO
	.align		4
.L_493:
        /*00b8*/ 	.byte	0x04, 0x17
        /*00ba*/ 	.short	(.L_495 - .L_494)
.L_494:
        /*00bc*/ 	.word	0x00000000
        /*00c0*/ 	.short	0x0000
        /*00c2*/ 	.short	0x0000
        /*00c4*/ 	.byte	0x00, 0xf5, 0x21, 0x00


	//----- nvinfo : EIATTR_SPARSE_MMA_MASK
	.align		4
.L_495:
        /*00c8*/ 	.byte	0x03, 0x50
        /*00ca*/ 	.short	0x0000


	//----- nvinfo : EIATTR_MAXREG_COUNT
	.align		4
        /*00cc*/ 	.byte	0x03, 0x1b
        /*00ce*/ 	.short	0x00ff


	//----- nvinfo : EIATTR_NUM_BARRIERS
	.align		4
        /*00d0*/ 	.byte	0x02, 0x4c
        /*00d2*/ 	.byte	0x01
	.zero		1


	//----- nvinfo : EIATTR_MERCURY_ISA_VERSION
	.align		4
        /*00d4*/ 	.byte	0x03, 0x5f
        /*00d6*/ 	.short	0x0101


	//----- nvinfo : EIATTR_VRC_CTA_INIT_COUNT
	.align		4
        /*00d8*/ 	.byte	0x02, 0x4a
	.zero		1
	.zero		1


	//----- nvinfo : EIATTR_EXIT_INSTR_OFFSETS
	.align		4
        /*00dc*/ 	.byte	0x04, 0x1c
        /*00de*/ 	.short	(.L_497 - .L_496)


	//   ....[0]....
.L_496:
        /*00e0*/ 	.word	0x0000c7f0


	//   ....[1]....
        /*00e4*/ 	.word	0x0000c860


	//----- nvinfo : EIATTR_CBANK_PARAM_SIZE
	.align		4
.L_497:
        /*00e8*/ 	.byte	0x03, 0x19
        /*00ea*/ 	.short	0x003c


	//----- nvinfo : EIATTR_PARAM_CBANK
	.align		4
        /*00ec*/ 	.byte	0x04, 0x0a
        /*00ee*/ 	.short	(.L_499 - .L_498)
	.align		4
.L_498:
        /*00f0*/ 	.word	index@(.nv.constant0._Z33convolution_shared_with_reductionIf6float4Li4ELi32ELi2ELi2ELi4ELi8EEvPT_S2_S2_iiiiiiiii)
        /*00f4*/ 	.short	0x0380
        /*00f6*/ 	.short	0x003c


	//----- nvinfo : EIATTR_SW_WAR
	.align		4
.L_499:
        /*00f8*/ 	.byte	0x04, 0x36
        /*00fa*/ 	.short	(.L_501 - .L_500)
.L_500:
        /*00fc*/ 	.word	0x00000008
.L_501:


//--------------------- .nv.info._Z22convolution_validationIfLi3ELi32ELi2ELi2ELi2EEvPT_S1_S1_iiiiiiiii --------------------------
	.section	.nv.info._Z22convolution_validationIfLi3ELi32ELi2ELi2ELi2EEvPT_S1_S1_iiiiiiiii,"",@"SHT_CUDA_INFO"
	.sectionflags	@""
	.align	4


	//----- nvinfo : EIATTR_CUDA_API_VERSION
	.align		4
        /*0000*/ 	.byte	0x04, 0x37
        /*0002*/ 	.short	(.L_503 - .L_502)
.L_502:
        /*0004*/ 	.word	0x00000082


	//----- nvinfo : EIATTR_KPARAM_INFO
	.align		4
.L_503:
        /*0008*/ 	.byte	0x04, 0x17
        /*000a*/ 	.short	(.L_505 - .L_504)
.L_504:
        /*000c*/ 	.word	0x00000000
        /*0010*/ 	.short	0x000b
        /*0012*/ 	.short	0x0038
        /*0014*/ 	.byte	0x00, 0xf0, 0x11, 0x00


	//----- nvinfo : EIATTR_KPARAM_INFO
	.align		4
.L_505:
        /*0018*/ 	.byte	0x04, 0x17
        /*001a*/ 	.short	(.L_507 - .L_506)
.L_506:
        /*001c*/ 	.word	0x00000000
        /*0020*/ 	.short	0x000a
        /*0022*/ 	.short	0x0034
        /*0024*/ 	.byte	0x00, 0xf0, 0x11, 0x00


	//----- nvinfo : EIATTR_KPARAM_INFO
	.align		4
.L_507:
        /*0028*/ 	.byte	0x04, 0x17
        /*002a*/ 	.short	(.L_509 - .L_508)
.L_508:
        /*002c*/ 	.word	0x00000000
        /*0030*/ 	.short	0x0009
        /*0032*/ 	.short	0x0030
        /*0034*/ 	.byte	0x00, 0xf0, 0x11, 0x00


	//----- nvinfo : EIATTR_KPARAM_INFO
	.align		4
.L_509:
        /*0038*/ 	.byte	0x04, 0x17
        /*003a*/ 	.short	(.L_511 - .L_510)
.L_510:
        /*003c*/ 	.word	0x00000000
        /*0040*/ 	.short	0x0008
        /*0042*/ 	.short	0x002c
        /*0044*/ 	.byte	0x00, 0xf0, 0x11, 0x00


	//----- nvinfo : EIATTR_KPARAM_INFO
	.align		4
.L_511:
        /*0048*/ 	.byte	0x04, 0x17
        /*004a*/ 	.short	(.L_513 - .L_512)
.L_512:
        /*004c*/ 	.word	0x00000000
        /*0050*/ 	.short	0x0007
        /*0052*/ 	.short	0x0028
        /*0054*/ 	.byte	0x00, 0xf0, 0x11, 0x00


	//----- nvinfo : EIATTR_KPARAM_INFO
	.align		4
.L_513:
        /*0058*/ 	.byte	0x04, 0x17
        /*005a*/ 	.short	(.L_515 - .L_514)
.L_514:
        /*005c*/ 	.word	0x00000000
        /*0060*/ 	.short	0x0006
        /*0062*/ 	.short	0x0024
        /*0064*/ 	.byte	0x00, 0xf0, 0x11, 0x00


	//----- nvinfo : EIATTR_KPARAM_INFO
	.align		4
.L_515:
        /*0068*/ 	.byte	0x04, 0x17
        /*006a*/ 	.short	(.L_517 - .L_516)
.L_516:
        /*006c*/ 	.word	0x00000000
        /*0070*/ 	.short	0x0005
        /*0072*/ 	.short	0x0020
        /*0074*/ 	.byte	0x00, 0xf0, 0x11, 0x00


	//----- nvinfo : EIATTR_KPARAM_INFO
	.align		4
.L_517:
        /*0078*/ 	.byte	0x04, 0x17
        /*007a*/ 	.short	(.L_519 - .L_518)
.L_518:
        /*007c*/ 	.word	0x00000000
        /*0080*/ 	.short	0x0004
        /*0082*/ 	.short	0x001c
        /*0084*/ 	.byte	0x00, 0xf0, 0x11, 0x00


	//----- nvinfo : EIATTR_KPARAM_INFO
	.align		4
.L_519:
        /*0088*/ 	.byte	0x04, 0x17
        /*008a*/ 	.short	(.L_521 - .L_520)
.L_520:
        /*008c*/ 	.word	0x00000000
        /*0090*/ 	.short	0x0003
        /*0092*/ 	.short	0x0018
        /*0094*/ 	.byte	0x00, 0xf0, 0x11, 0x00


	//----- nvinfo : EIATTR_KPARAM_INFO
	.align		4
.L_521:
        /*0098*/ 	.byte	0x04, 0x17
        /*009a*/ 	.short	(.L_523 - .L_522)
.L_522:
        /*009c*/ 	.word	0x00000000
        /*00a0*/ 	.short	0x0002
        /*00a2*/ 	.short	0x0010
        /*00a4*/ 	.byte	0x00, 0xf5, 0x21, 0x00


	//----- nvinfo : EIATTR_KPARAM_INFO
	.align		4
.L_523:
        /*00a8*/ 	.byte	0x04, 0x17
        /*00aa*/ 	.short	(.L_525 - .L_524)
.L_524:
        /*00ac*/ 	.word	0x00000000
        /*00b0*/ 	.short	0x0001
        /*00b2*/ 	.short	0x0008
        /*00b4*/ 	.byte	0x00, 0xf5, 0x21, 0x00


	//----- nvinfo : EIATTR_KPARAM_INFO
	.align		4
.L_525:
        /*00b8*/ 	.byte	0x04, 0x17
        /*00ba*/ 	.short	(.L_527 - .L_526)
.L_526:
        /*00bc*/ 	.word	0x00000000
        /*00c0*/ 	.short	0x0000
        /*00c2*/ 	.short	0x0000
        /*00c4*/ 	.byte	0x00, 0xf5, 0x21, 0x00


	//----- nvinfo : EIATTR_SPARSE_MMA_MASK
	.align		4
.L_527:
        /*00c8*/ 	.byte	0x03, 0x50
        /*00ca*/ 	.short	0x0000


	//----- nvinfo : EIATTR_MAXREG_COUNT
	.align		4
        /*00cc*/ 	.byte	0x03, 0x1b
        /*00ce*/ 	.short	0x00ff


	//----- nvinfo : EIATTR_MERCURY_ISA_VERSION
	.align		4
        /*00d0*/ 	.byte	0x03, 0x5f
        /*00d2*/ 	.short	0x0101


	//----- nvinfo : EIATTR_VRC_CTA_INIT_COUNT
	.align		4
        /*00d4*/ 	.byte	0x02, 0x4a
	.zero		1
	.zero		1


	//----- nvinfo : EIATTR_EXIT_INSTR_OFFSETS
	.align		4
        /*00d8*/ 	.byte	0x04, 0x1c
        /*00da*/ 	.short	(.L_529 - .L_528)


	//   ....[0]....
.L_528:
        /*00dc*/ 	.word	0x000000f0


	//   ....[1]....
        /*00e0*/ 	.word	0x00000d40


	//----- nvinfo : EIATTR_CBANK_PARAM_SIZE
	.align		4
.L_529:
        /*00e4*/ 	.byte	0x03, 0x19
        /*00e6*/ 	.short	0x003c


	//----- nvinfo : EIATTR_PARAM_CBANK
	.align		4
        /*00e8*/ 	.byte	0x04, 0x0a
        /*00ea*/ 	.short	(.L_531 - .L_530)
	.align		4
.L_530:
        /*00ec*/ 	.word	index@(.nv.constant0._Z22convolution_validationIfLi3ELi32ELi2ELi2ELi2EEvPT_S1_S1_iiiiiiiii)
        /*00f0*/ 	.short	0x0380
        /*00f2*/ 	.short	0x003c


	//----- nvinfo : EIATTR_SW_WAR
	.align		4
.L_531:
        /*00f4*/ 	.byte	0x04, 0x36
        /*00f6*/ 	.short	(.L_533 - .L_532)
.L_532:
        /*00f8*/ 	.word	0x00000008
.L_533:


//--------------------- .nv.info._Z33convolution_shared_with_reductionIf6float4Li3ELi32ELi2ELi2ELi2ELi16EEvPT_S2_S2_iiiiiiiii --------------------------
	.section	.nv.info._Z33convolution_shared_with_reductionIf6float4Li3ELi32ELi2ELi2ELi2ELi16EEvPT_S2_S2_iiiiiiiii,"",@"SHT_CUDA_INFO"
	.sectionflags	@""
	.align	4


	//----- nvinfo : EIATTR_CUDA_API_VERSION
	.align		4
        /*0000*/ 	.byte	0x04, 0x37
        /*0002*/ 	.short	(.L_535 - .L_534)
.L_534:
        /*0004*/ 	.word	0x00000082


	//----- nvinfo : EIATTR_KPARAM_INFO
	.align		4
.L_535:
        /*0008*/ 	.byte	0x04, 0x17
        /*000a*/ 	.short	(.L_537 - .L_536)
.L_536:
        /*000c*/ 	.word	0x00000000
        /*0010*/ 	.short	0x000b
        /*0012*/ 	.short	0x0038
        /*0014*/ 	.byte	0x00, 0xf0, 0x11, 0x00


	//----- nvinfo : EIATTR_KPARAM_INFO
	.align		4
.L_537:
        /*0018*/ 	.byte	0x04, 0x17
        /*001a*/ 	.short	(.L_539 - .L_538)
.L_538:
        /*001c*/ 	.word	0x00000000
        /*0020*/ 	.short	0x000a
        /*0022*/ 	.short	0x0034
        /*0024*/ 	.byte	0x00, 0xf0, 0x11, 0x00


	//----- nvinfo : EIATTR_KPARAM_INFO
	.align		4
.L_539:
        /*0028*/ 	.byte	0x04, 0x17
        /*002a*/ 	.short	(.L_541 - .L_540)
.L_540:
        /*002c*/ 	.word	0x00000000
        /*0030*/ 	.short	0x0009
        /*0032*/ 	.short	0x0030
        /*0034*/ 	.byte	0x00, 0xf0, 0x11, 0x00


	//----- nvinfo : EIATTR_KPARAM_INFO
	.align		4
.L_541:
        /*0038*/ 	.byte	0x04, 0x17
        /*003a*/ 	.short	(.L_543 - .L_542)
.L_542:
        /*003c*/ 	.word	0x00000000
        /*0040*/ 	.short	0x0008
        /*0042*/ 	.short	0x002c
        /*0044*/ 	.byte	0x00, 0xf0, 0x11, 0x00


	//----- nvinfo : EIATTR_KPARAM_INFO
	.align		4
.L_543:
        /*0048*/ 	.byte	0x04, 0x17
        /*004a*/ 	.short	(.L_545 - .L_544)
.L_544:
        /*004c*/ 	.word	0x00000000
        /*0050*/ 	.short	0x0007
        /*0052*/ 	.short	0x0028
        /*0054*/ 	.byte	0x00, 0xf0, 0x11, 0x00


	//----- nvinfo : EIATTR_KPARAM_INFO
	.align		4
.L_545:
        /*0058*/ 	.byte	0x04, 0x17
        /*005a*/ 	.short	(.L_547 - .L_546)
.L_546:
        /*005c*/ 	.word	0x00000000
        /*0060*/ 	.short	0x0006
        /*0062*/ 	.short	0x0024
        /*0064*/ 	.byte	0x00, 0xf0, 0x11, 0x00


	//----- nvinfo : EIATTR_KPARAM_INFO
	.align		4
.L_547:
        /*0068*/ 	.byte	0x04, 0x17
        /*006a*/ 	.short	(.L_549 - .L_548)
.L_548:
        /*006c*/ 	.word	0x00000000
        /*0070*/ 	.short	0x0005
        /*0072*/ 	.short	0x0020
        /*0074*/ 	.byte	0x00, 0xf0, 0x11, 0x00


	//----- nvinfo : EIATTR_KPARAM_INFO
	.align		4
.L_549:
        /*0078*/ 	.byte	0x04, 0x17
        /*007a*/ 	.short	(.L_551 - .L_550)
.L_550:
        /*007c*/ 	.word	0x00000000
        /*0080*/ 	.short	0x0004
        /*0082*/ 	.short	0x001c
        /*0084*/ 	.byte	0x00, 0xf0, 0x11, 0x00


	//----- nvinfo : EIATTR_KPARAM_INFO
	.align		4
.L_551:
        /*0088*/ 	.byte	0x04, 0x17
        /*008a*/ 	.short	(.L_553 - .L_552)
.L_552:
        /*008c*/ 	.word	0x00000000
        /*0090*/ 	.short	0x0003
        /*0092*/ 	.short	0x0018
        /*0094*/ 	.byte	0x00, 0xf0, 0x11, 0x00


	//----- nvinfo : EIATTR_KPARAM_INFO
	.align		4
.L_553:
        /*0098*/ 	.byte	0x04, 0x17
        /*009a*/ 	.short	(.L_555 - .L_554)
.L_554:
        /*009c*/ 	.word	0x00000000
        /*00a0*/ 	.short	0x0002
        /*00a2*/ 	.short	0x0010
        /*00a4*/ 	.byte	0x00, 0xf5, 0x21, 0x00


	//----- nvinfo : EIATTR_KPARAM_INFO
	.align		4
.L_555:
        /*00a8*/ 	.byte	0x04, 0x17
        /*00aa*/ 	.short	(.L_557 - .L_556)
.L_556:
        /*00ac*/ 	.word	0x00000000
        /*00b0*/ 	.short	0x0001
        /*00b2*/ 	.short	0x0008
        /*00b4*/ 	.byte	0x00, 0xf5, 0x21, 0x00


	//----- nvinfo : EIATTR_KPARAM_INFO
	.align		4
.L_557:
        /*00b8*/ 	.byte	0x04, 0x17
        /*00ba*/ 	.short	(.L_559 - .L_558)
.L_558:
        /*00bc*/ 	.word	0x00000000
        /*00c0*/ 	.short	0x0000
        /*00c2*/ 	.short	0x0000
        /*00c4*/ 	.byte	0x00, 0xf5, 0x21, 0x00


	//----- nvinfo : EIATTR_SPARSE_MMA_MASK
	.align		4
.L_559:
        /*00c8*/ 	.byte	0x03, 0x50
        /*00ca*/ 	.short	0x0000


	//----- nvinfo : EIATTR_MAXREG_COUNT
	.align		4
        /*00cc*/ 	.byte	0x03, 0x1b
        /*00ce*/ 	.short	0x00ff


	//----- nvinfo : EIATTR_NUM_BARRIERS
	.align		4
        /*00d0*/ 	.byte	0x02, 0x4c
        /*00d2*/ 	.byte	0x01
	.zero		1


	//----- nvinfo : EIATTR_MERCURY_ISA_VERSION
	.align		4
        /*00d4*/ 	.byte	0x03, 0x5f
        /*00d6*/ 	.short	0x0101


	//----- nvinfo : EIATTR_VRC_CTA_INIT_COUNT
	.align		4
        /*00d8*/ 	.byte	0x02, 0x4a
	.zero		1
	.zero		1


	//----- nvinfo : EIATTR_EXIT_INSTR_OFFSETS
	.align		4
        /*00dc*/ 	.byte	0x04, 0x1c
        /*00de*/ 	.short	(.L_561 - .L_560)


	//   ....[0]....
.L_560:
        /*00e0*/ 	.word	0x000087c0


	//   ....[1]....
        /*00e4*/ 	.word	0x00008830


	//----- nvinfo : EIATTR_CBANK_PARAM_SIZE
	.align		4
.L_561:
        /*00e8*/ 	.byte	0x03, 0x19
        /*00ea*/ 	.short	0x003c


	//----- nvinfo : EIATTR_PARAM_CBANK
	.align		4
        /*00ec*/ 	.byte	0x04, 0x0a
        /*00ee*/ 	.short	(.L_563 - .L_562)
	.align		4
.L_562:
        /*00f0*/ 	.word	index@(.nv.constant0._Z33convolution_shared_with_reductionIf6float4Li3ELi32ELi2ELi2ELi2ELi16EEvPT_S2_S2_iiiiiiiii)
        /*00f4*/ 	.short	0x0380
        /*00f6*/ 	.short	0x003c


	//----- nvinfo : EIATTR_SW_WAR
	.align		4
.L_563:
        /*00f8*/ 	.byte	0x04, 0x36
        /*00fa*/ 	.short	(.L_565 - .L_564)
.L_564:
        /*00fc*/ 	.word	0x00000008
.L_565:


//--------------------- .nv.info._Z22convolution_validationIfLi2ELi32ELi2ELi2ELi4EEvPT_S1_S1_iiiiiiiii --------------------------
	.section	.nv.info._Z22convolution_validationIfLi2ELi32ELi2ELi2ELi4EEvPT_S1_S1_iiiiiiiii,"",@"SHT_CUDA_INFO"
	.sectionflags	@""
	.align	4


	//----- nvinfo : EIATTR_CUDA_API_VERSION
	.align		4
        /*0000*/ 	.byte	0x04, 0x37
        /*0002*/ 	.short	(.L_567 - .L_566)
.L_566:
        /*0004*/ 	.word	0x00000082


	//----- nvinfo : EIATTR_KPARAM_INFO
	.align		4
.L_567:
        /*0008*/ 	.byte	0x04, 0x17
        /*000a*/ 	.short	(.L_569 - .L_568)
.L_568:
        /*000c*/ 	.word	0x00000000
        /*0010*/ 	.short	0x000b
        /*0012*/ 	.short	0x0038
        /*0014*/ 	.byte	0x00, 0xf0, 0x11, 0x00


	//----- nvinfo : EIATTR_KPARAM_INFO
	.align		4
.L_569:
        /*0018*/ 	.byte	0x04, 0x17
        /*001a*/ 	.short	(.L_571 - .L_570)
.L_570:
        /*001c*/ 	.word	0x00000000
        /*0020*/ 	.short	0x000a
        /*0022*/ 	.short	0x0034
        /*0024*/ 	.byte	0x00, 0xf0, 0x11, 0x00


	//----- nvinfo : EIATTR_KPARAM_INFO
	.align		4
.L_571:
        /*0028*/ 	.byte	0x04, 0x17
        /*002a*/ 	.short	(.L_573 - .L_572)
.L_572:
        /*002c*/ 	.word	0x00000000
        /*0030*/ 	.short	0x0009
        /*0032*/ 	.short	0x0030
        /*0034*/ 	.byte	0x00, 0xf0, 0x11, 0x00


	//----- nvinfo : EIATTR_KPARAM_INFO
	.align		4
.L_573:
        /*0038*/ 	.byte	0x04, 0x17
        /*003a*/ 	.short	(.L_575 - .L_574)
.L_574:
        /*003c*/ 	.word	0x00000000
        /*0040*/ 	.short	0x0008
        /*0042*/ 	.short	0x002c
        /*0044*/ 	.byte	0x00, 0xf0, 0x11, 0x00


	//----- nvinfo : EIATTR_KPARAM_INFO
	.align		4
.L_575:
        /*0048*/ 	.byte	0x04, 0x17
        /*004a*/ 	.short	(.L_577 - .L_576)
.L_576:
        /*004c*/ 	.word	0x00000000
        /*0050*/ 	.short	0x0007
        /*0052*/ 	.short	0x0028
        /*0054*/ 	.byte	0x00, 0xf0, 0x11, 0x00


	//----- nvinfo : EIATTR_KPARAM_INFO
	.align		4
.L_577:
        /*0058*/ 	.byte	0x04, 0x17
        /*005a*/ 	.short	(.L_579 - .L_578)
.L_578:
        /*005c*/ 	.word	0x00000000
        /*0060*/ 	.short	0x0006
        /*0062*/ 	.short	0x0024
        /*0064*/ 	.byte	0x00, 0xf0, 0x11, 0x00


	//----- nvinfo : EIATTR_KPARAM_INFO
	.align		4
.L_579:
        /*0068*/ 	.byte	0x04, 0x17
        /*006a*/ 	.short	(.L_581 - .L_580)
.L_580:
        /*006c*/ 	.word	0x00000000
        /*0070*/ 	.short	0x0005
        /*0072*/ 	.short	0x0020
        /*0074*/ 	.byte	0x00, 0xf0, 0x11, 0x00


	//----- nvinfo : EIATTR_KPARAM_INFO
	.align		4
.L_581:
        /*0078*/ 	.byte	0x04, 0x17
        /*007a*/ 	.short	(.L_583 - .L_582)
.L_582:
        /*007c*/ 	.word	0x00000000
        /*0080*/ 	.short	0x0004
        /*0082*/ 	.short	0x001c
        /*0084*/ 	.byte	0x00, 0xf0, 0x11, 0x00


	//----- nvinfo : EIATTR_KPARAM_INFO
	.align		4
.L_583:
        /*0088*/ 	.byte	0x04, 0x17
        /*008a*/ 	.short	(.L_585 - .L_584)
.L_584:
        /*008c*/ 	.word	0x00000000
        /*0090*/ 	.short	0x0003
        /*0092*/ 	.short	0x0018
        /*0094*/ 	.byte	0x00, 0xf0, 0x11, 0x00


	//----- nvinfo : EIATTR_KPARAM_INFO
	.align		4
.L_585:
        /*0098*/ 	.byte	0x04, 0x17
        /*009a*/ 	.short	(.L_587 - .L_586)
.L_586:
        /*009c*/ 	.word	0x00000000
        /*00a0*/ 	.short	0x0002
        /*00a2*/ 	.short	0x0010
        /*00a4*/ 	.byte	0x00, 0xf5, 0x21, 0x00


	//----- nvinfo : EIATTR_KPARAM_INFO
	.align		4
.L_587:
        /*00a8*/ 	.byte	0x04, 0x17
        /*00aa*/ 	.short	(.L_589 - .L_588)
.L_588:
        /*00ac*/ 	.word	0x00000000
        /*00b0*/ 	.short	0x0001
        /*00b2*/ 	.short	0x0008
        /*00b4*/ 	.byte	0x00, 0xf5, 0x21, 0x00


	//----- nvinfo : EIATTR_KPARAM_INFO
	.align		4
.L_589:
        /*00b8*/ 	.byte	0x04, 0x17
        /*00ba*/ 	.short	(.L_591 - .L_590)
.L_590:
        /*00bc*/ 	.word	0x00000000
        /*00c0*/ 	.short	0x0000
        /*00c2*/ 	.short	0x0000
        /*00c4*/ 	.byte	0x00, 0xf5, 0x21, 0x00


	//----- nvinfo : EIATTR_SPARSE_MMA_MASK
	.align		4
.L_591:
        /*00c8*/ 	.byte	0x03, 0x50
        /*00ca*/ 	.short	0x0000


	//----- nvinfo : EIATTR_MAXREG_COUNT
	.align		4
        /*00cc*/ 	.byte	0x03, 0x1b
        /*00ce*/ 	.short	0x00ff


	//----- nvinfo : EIATTR_MERCURY_ISA_VERSION
	.align		4
        /*00d0*/ 	.byte	0x03, 0x5f
        /*00d2*/ 	.short	0x0101


	//----- nvinfo : EIATTR_VRC_CTA_INIT_COUNT
	.align		4
        /*00d4*/ 	.byte	0x02, 0x4a
	.zero		1
	.zero		1


	//----- nvinfo : EIATTR_EXIT_INSTR_OFFSETS
	.align		4
        /*00d8*/ 	.byte	0x04, 0x1c
        /*00da*/ 	.short	(.L_593 - .L_592)


	//   ....[0]....
.L_592:
        /*00dc*/ 	.word	0x000000f0


	//   ....[1]....
        /*00e0*/ 	.word	0x00000830


	//----- nvinfo : EIATTR_CBANK_PARAM_SIZE
	.align		4
.L_593:
        /*00e4*/ 	.byte	0x03, 0x19
        /*00e6*/ 	.short	0x003c


	//----- nvinfo : EIATTR_PARAM_CBANK
	.align		4
        /*00e8*/ 	.byte	0x04, 0x0a
        /*00ea*/ 	.short	(.L_595 - .L_594)
	.align		4
.L_594:
        /*00ec*/ 	.word	index@(.nv.constant0._Z22convolution_validationIfLi2ELi32ELi2ELi2ELi4EEvPT_S1_S1_iiiiiiiii)
        /*00f0*/ 	.short	0x0380
        /*00f2*/ 	.short	0x003c


	//----- nvinfo : EIATTR_SW_WAR
	.align		4
.L_595:
        /*00f4*/ 	.byte	0x04, 0x36
        /*00f6*/ 	.short	(.L_597 - .L_596)
.L_596:
        /*00f8*/ 	.word	0x00000008
.L_597:


//--------------------- .nv.info._Z33convolution_shared_with_reductionIf6float4Li2ELi32ELi2ELi2ELi4ELi10EEvPT_S2_S2_iiiiiiiii --------------------------
	.section	.nv.info._Z33convolution_shared_with_reductionIf6float4Li2ELi32ELi2ELi2ELi4ELi10EEvPT_S2_S2_iiiiiiiii,"",@"SHT_CUDA_INFO"
	.sectionflags	@""
	.align	4


	//----- nvinfo : EIATTR_CUDA_API_VERSION
	.align		4
        /*0000*/ 	.byte	0x04, 0x37
        /*0002*/ 	.short	(.L_599 - .L_598)
.L_598:
        /*0004*/ 	.word	0x00000082


	//----- nvinfo : EIATTR_KPARAM_INFO
	.align		4
.L_599:
        /*0008*/ 	.byte	0x04, 0x17
        /*000a*/ 	.short	(.L_601 - .L_600)
.L_600:
        /*000c*/ 	.word	0x00000000
        /*0010*/ 	.short	0x000b
        /*0012*/ 	.short	0x0038
        /*0014*/ 	.byte	0x00, 0xf0, 0x11, 0x00


	//----- nvinfo : EIATTR_KPARAM_INFO
	.align		4
.L_601:
        /*0018*/ 	.byte	0x04, 0x17
        /*001a*/ 	.short	(.L_603 - .L_602)
.L_602:
        /*001c*/ 	.word	0x00000000
        /*0020*/ 	.short	0x000a
        /*0022*/ 	.short	0x0034
        /*0024*/ 	.byte	0x00, 0xf0, 0x11, 0x00


	//----- nvinfo : EIATTR_KPARAM_INFO
	.align		4
.L_603:
        /*0028*/ 	.byte	0x04, 0x17
        /*002a*/ 	.short	(.L_605 - .L_604)
.L_604:
        /*002c*/ 	.word	0x00000000
        /*0030*/ 	.short	0x0009
        /*0032*/ 	.short	0x0030
        /*0034*/ 	.byte	0x00, 0xf0, 0x11, 0x00


	//----- nvinfo : EIATTR_KPARAM_INFO
	.align		4
.L_605:
        /*0038*/ 	.byte	0x04, 0x17
        /*003a*/ 	.short	(.L_607 - .L_606)
.L_606:
        /*003c*/ 	.word	0x00000000
        /*0040*/ 	.short	0x0008
        /*0042*/ 	.short	0x002c
        /*0044*/ 	.byte	0x00, 0xf0, 0x11, 0x00


	//----- nvinfo : EIATTR_KPARAM_INFO
	.align		4
.L_607:
        /*0048*/ 	.byte	0x04, 0x17
        /*004a*/ 	.short	(.L_609 - .L_608)
.L_608:
        /*004c*/ 	.word	0x00000000
        /*0050*/ 	.short	0x0007
        /*0052*/ 	.short	0x0028
        /*0054*/ 	.byte	0x00, 0xf0, 0x11, 0x00


	//----- nvinfo : EIATTR_KPARAM_INFO
	.align		4
.L_609:
        /*0058*/ 	.byte	0x04, 0x17
        /*005a*/ 	.short	(.L_611 - .L_610)
.L_610:
        /*005c*/ 	.word	0x00000000
        /*0060*/ 	.short	0x0006
        /*0062*/ 	.short	0x0024
        /*0064*/ 	.byte	0x00, 0xf0, 0x11, 0x00


	//----- nvinfo : EIATTR_KPARAM_INFO
	.align		4
.L_611:
        /*0068*/ 	.byte	0x04, 0x17
        /*006a*/ 	.short	(.L_613 - .L_612)
.L_612:
        /*006c*/ 	.word	0x00000000
        /*0070*/ 	.short	0x0005
        /*0072*/ 	.short	0x0020
        /*0074*/ 	.byte	0x00, 0xf0, 0x11, 0x00


	//----- nvinfo : EIATTR_KPARAM_INFO
	.align		4
.L_613:
        /*0078*/ 	.byte	0x04, 0x17
        /*007a*/ 	.short	(.L_615 - .L_614)
.L_614:
        /*007c*/ 	.word	0x00000000
        /*0080*/ 	.short	0x0004
        /*0082*/ 	.short	0x001c
        /*0084*/ 	.byte	0x00, 0xf0, 0x11, 0x00


	//----- nvinfo : EIATTR_KPARAM_INFO
	.align		4
.L_615:
        /*0088*/ 	.byte	0x04, 0x17
        /*008a*/ 	.short	(.L_617 - .L_616)
.L_616:
        /*008c*/ 	.word	0x00000000
        /*0090*/ 	.short	0x0003
        /*0092*/ 	.short	0x0018
        /*0094*/ 	.byte	0x00, 0xf0, 0x11, 0x00


	//----- nvinfo : EIATTR_KPARAM_INFO
	.align		4
.L_617:
        /*0098*/ 	.byte	0x04, 0x17
        /*009a*/ 	.short	(.L_619 - .L_618)
.L_618:
        /*009c*/ 	.word	0x00000000
        /*00a0*/ 	.short	0x0002
        /*00a2*/ 	.short	0x0010
        /*00a4*/ 	.byte	0x00, 0xf5, 0x21, 0x00


	//----- nvinfo : EIATTR_KPARAM_INFO
	.align		4
.L_619:
        /*00a8*/ 	.byte	0x04, 0x17
        /*00aa*/ 	.short	(.L_621 - .L_620)
.L_620:
        /*00ac*/ 	.word	0x00000000
        /*00b0*/ 	.short	0x0001
        /*00b2*/ 	.short	0x0008
        /*00b4*/ 	.byte	0x00, 0xf5, 0x21, 0x00


	//----- nvinfo : EIATTR_KPARAM_INFO
	.align		4
.L_621:
        /*00b8*/ 	.byte	0x04, 0x17
        /*00ba*/ 	.short	(.L_623 - .L_622)
.L_622:
        /*00bc*/ 	.word	0x00000000
        /*00c0*/ 	.short	0x0000
        /*00c2*/ 	.short	0x0000
        /*00c4*/ 	.byte	0x00, 0xf5, 0x21, 0x00


	//----- nvinfo : EIATTR_SPARSE_MMA_MASK
	.align		4
.L_623:
        /*00c8*/ 	.byte	0x03, 0x50
        /*00ca*/ 	.short	0x0000


	//----- nvinfo : EIATTR_MAXREG_COUNT
	.align		4
        /*00cc*/ 	.byte	0x03, 0x1b
        /*00ce*/ 	.short	0x00ff


	//----- nvinfo : EIATTR_NUM_BARRIERS
	.align		4
        /*00d0*/ 	.byte	0x02, 0x4c
        /*00d2*/ 	.byte	0x01
	.zero		1


	//----- nvinfo : EIATTR_MERCURY_ISA_VERSION
	.align		4
        /*00d4*/ 	.byte	0x03, 0x5f
        /*00d6*/ 	.short	0x0101


	//----- nvinfo : EIATTR_VRC_CTA_INIT_COUNT
	.align		4
        /*00d8*/ 	.byte	0x02, 0x4a
	.zero		1
	.zero		1


	//----- nvinfo : EIATTR_EXIT_INSTR_OFFSETS
	.align		4
        /*00dc*/ 	.byte	0x04, 0x1c
        /*00de*/ 	.short	(.L_625 - .L_624)


	//   ....[0]....
.L_624:
        /*00e0*/ 	.word	0x00006070


	//   ....[1]....
        /*00e4*/ 	.word	0x000060e0


	//----- nvinfo : EIATTR_CBANK_PARAM_SIZE
	.align		4
.L_625:
        /*00e8*/ 	.byte	0x03, 0x19
        /*00ea*/ 	.short	0x003c


	//----- nvinfo : EIATTR_PARAM_CBANK
	.align		4
        /*00ec*/ 	.byte	0x04, 0x0a
        /*00ee*/ 	.short	(.L_627 - .L_626)
	.align		4
.L_626:
        /*00f0*/ 	.word	index@(.nv.constant0._Z33convolution_shared_with_reductionIf6float4Li2ELi32ELi2ELi2ELi4ELi10EEvPT_S2_S2_iiiiiiiii)
        /*00f4*/ 	.short	0x0380
        /*00f6*/ 	.short	0x003c


	//----- nvinfo : EIATTR_SW_WAR
	.align		4
.L_627:
        /*00f8*/ 	.byte	0x04, 0x36
        /*00fa*/ 	.short	(.L_629 - .L_628)
.L_628:
        /*00fc*/ 	.word	0x00000008
.L_629:


//--------------------- .nv.info._Z22convolution_validationIfLi1ELi32ELi2ELi2ELi4EEvPT_S1_S1_iiiiiiiii --------------------------
	.section	.nv.info._Z22convolution_validationIfLi1ELi32ELi2ELi2ELi4EEvPT_S1_S1_iiiiiiiii,"",@"SHT_CUDA_INFO"
	.sectionflags	@""
	.align	4


	//----- nvinfo : EIATTR_CUDA_API_VERSION
	.align		4
        /*0000*/ 	.byte	0x04, 0x37
        /*0002*/ 	.short	(.L_631 - .L_630)
.L_630:
        /*0004*/ 	.word	0x00000082


	//----- nvinfo : EIATTR_KPARAM_INFO
	.align		4
.L_631:
        /*0008*/ 	.byte	0x04, 0x17
        /*000a*/ 	.short	(.L_633 - .L_632)
.L_632:
        /*000c*/ 	.word	0x00000000
        /*0010*/ 	.short	0x000b
        /*0012*/ 	.short	0x0038
        /*0014*/ 	.byte	0x00, 0xf0, 0x11, 0x00


	//----- nvinfo : EIATTR_KPARAM_INFO
	.align		4
.L_633:
        /*0018*/ 	.byte	0x04, 0x17
        /*001a*/ 	.short	(.L_635 - .L_634)
.L_634:
        /*001c*/ 	.word	0x00000000
        /*0020*/ 	.short	0x000a
        /*0022*/ 	.short	0x0034
        /*0024*/ 	.byte	0x00, 0xf0, 0x11, 0x00


	//----- nvinfo : EIATTR_KPARAM_INFO
	.align		4
.L_635:
        /*0028*/ 	.byte	0x04, 0x17
        /*002a*/ 	.short	(.L_637 - .L_636)
.L_636:
        /*002c*/ 	.word	0x00000000
        /*0030*/ 	.short	0x0009
        /*0032*/ 	.short	0x0030
        /*0034*/ 	.byte	0x00, 0xf0, 0x11, 0x00


	//----- nvinfo : EIATTR_KPARAM_INFO
	.align		4
.L_637:
        /*0038*/ 	.byte	0x04, 0x17
        /*003a*/ 	.short	(.L_639 - .L_638)
.L_638:
        /*003c*/ 	.word	0x00000000
        /*0040*/ 	.short	0x0008
        /*0042*/ 	.short	0x002c
        /*0044*/ 	.byte	0x00, 0xf0, 0x11, 0x00


	//----- nvinfo : EIATTR_KPARAM_INFO
	.align		4
.L_639:
        /*0048*/ 	.byte	0x04, 0x17
        /*004a*/ 	.short	(.L_641 - .L_640)
.L_640:
        /*004c*/ 	.word	0x00000000
        /*0050*/ 	.short	0x0007
        /*0052*/ 	.short	0x0028
        /*0054*/ 	.byte	0x00, 0xf0, 0x11, 0x00


	//----- nvinfo : EIATTR_KPARAM_INFO
	.align		4
.L_641:
        /*0058*/ 	.byte	0x04, 0x17
        /*005a*/ 	.short	(.L_643 - .L_642)
.L_642:
        /*005c*/ 	.word	0x00000000
        /*0060*/ 	.short	0x0006
        /*0062*/ 	.short	0x0024
        /*0064*/ 	.byte	0x00, 0xf0, 0x11, 0x00


	//----- nvinfo : EIATTR_KPARAM_INFO
	.align		4
.L_643:
        /*0068*/ 	.byte	0x04, 0x17
        /*006a*/ 	.short	(.L_645 - .L_644)
.L_644:
        /*006c*/ 	.word	0x00000000
        /*0070*/ 	.short	0x0005
        /*0072*/ 	.short	0x0020
        /*0074*/ 	.byte	0x00, 0xf0, 0x11, 0x00


	//----- nvinfo : EIATTR_KPARAM_INFO
	.align		4
.L_645:
        /*0078*/ 	.byte	0x04, 0x17
        /*007a*/ 	.short	(.L_647 - .L_646)
.L_646:
        /*007c*/ 	.word	0x00000000
        /*0080*/ 	.short	0x0004
        /*0082*/ 	.short	0x001c
        /*0084*/ 	.byte	0x00, 0xf0, 0x11, 0x00


	//----- nvinfo : EIATTR_KPARAM_INFO
	.align		4
.L_647:
        /*0088*/ 	.byte	0x04, 0x17
        /*008a*/ 	.short	(.L_649 - .L_648)
.L_648:
        /*008c*/ 	.word	0x00000000
        /*0090*/ 	.short	0x0003
        /*0092*/ 	.short	0x0018
        /*0094*/ 	.byte	0x00, 0xf0, 0x11, 0x00


	//----- nvinfo : EIATTR_KPARAM_INFO
	.align		4
.L_649:
        /*0098*/ 	.byte	0x04, 0x17
        /*009a*/ 	.short	(.L_651 - .L_650)
.L_650:
        /*009c*/ 	.word	0x00000000
        /*00a0*/ 	.short	0x0002
        /*00a2*/ 	.short	0x0010
        /*00a4*/ 	.byte	0x00, 0xf5, 0x21, 0x00


	//----- nvinfo : EIATTR_KPARAM_INFO
	.align		4
.L_651:
        /*00a8*/ 	.byte	0x04, 0x17
        /*00aa*/ 	.short	(.L_653 - .L_652)
.L_652:
        /*00ac*/ 	.word	0x00000000
        /*00b0*/ 	.short	0x0001
        /*00b2*/ 	.short	0x0008
        /*00b4*/ 	.byte	0x00, 0xf5, 0x21, 0x00


	//----- nvinfo : EIATTR_KPARAM_INFO
	.align		4
.L_653:
        /*00b8*/ 	.byte	0x04, 0x17
        /*00ba*/ 	.short	(.L_655 - .L_654)
.L_654:
        /*00bc*/ 	.word	0x00000000
        /*00c0*/ 	.short	0x0000
        /*00c2*/ 	.short	0x0000
        /*00c4*/ 	.byte	0x00, 0xf5, 0x21, 0x00


	//----- nvinfo : EIATTR_SPARSE_MMA_MASK
	.align		4
.L_655:
        /*00c8*/ 	.byte	0x03, 0x50
        /*00ca*/ 	.short	0x0000


	//----- nvinfo : EIATTR_MAXREG_COUNT
	.align		4
        /*00cc*/ 	.byte	0x03, 0x1b
        /*00ce*/ 	.short	0x00ff


	//----- nvinfo : EIATTR_MERCURY_ISA_VERSION
	.align		4
        /*00d0*/ 	.byte	0x03, 0x5f
        /*00d2*/ 	.short	0x0101


	//----- nvinfo : EIATTR_VRC_CTA_INIT_COUNT
	.align		4
        /*00d4*/ 	.byte	0x02, 0x4a
	.zero		1
	.zero		1


	//----- nvinfo : EIATTR_EXIT_INSTR_OFFSETS
	.align		4
        /*00d8*/ 	.byte	0x04, 0x1c
        /*00da*/ 	.short	(.L_657 - .L_656)


	//   ....[0]....
.L_656:
        /*00dc*/ 	.word	0x000000f0


	//   ....[1]....
        /*00e0*/ 	.word	0x00000510


	//----- nvinfo : EIATTR_CBANK_PARAM_SIZE
	.align		4
.L_657:
        /*00e4*/ 	.byte	0x03, 0x19
        /*00e6*/ 	.short	0x003c


	//----- nvinfo : EIATTR_PARAM_CBANK
	.align		4
        /*00e8*/ 	.byte	0x04, 0x0a
        /*00ea*/ 	.short	(.L_659 - .L_658)
	.align		4
.L_658:
        /*00ec*/ 	.word	index@(.nv.constant0._Z22convolution_validationIfLi1ELi32ELi2ELi2ELi4EEvPT_S1_S1_iiiiiiiii)
        /*00f0*/ 	.short	0x0380
        /*00f2*/ 	.short	0x003c


	//----- nvinfo : EIATTR_SW_WAR
	.align		4
.L_659:
        /*00f4*/ 	.byte	0x04, 0x36
        /*00f6*/ 	.short	(.L_661 - .L_660)
.L_660:
        /*00f8*/ 	.word	0x00000008
.L_661:


//--------------------- .nv.info._Z33convolution_shared_with_reductionIf6float4Li1ELi32ELi2ELi2ELi4ELi13EEvPT_S2_S2_iiiiiiiii --------------------------
	.section	.nv.info._Z33convolution_shared_with_reductionIf6float4Li1ELi32ELi2ELi2ELi4ELi13EEvPT_S2_S2_iiiiiiiii,"",@"SHT_CUDA_INFO"
	.sectionflags	@""
	.align	4


	//----- nvinfo : EIATTR_CUDA_API_VERSION
	.align		4
        /*0000*/ 	.byte	0x04, 0x37
        /*0002*/ 	.short	(.L_663 - .L_662)
.L_662:
        /*0004*/ 	.word	0x00000082


	//----- nvinfo : EIATTR_KPARAM_INFO
	.align		4
.L_663:
        /*0008*/ 	.byte	0x04, 0x17
        /*000a*/ 	.short	(.L_665 - .L_664)
.L_664:
        /*000c*/ 	.word	0x00000000
        /*0010*/ 	.short	0x000b
        /*0012*/ 	.short	0x0038
        /*0014*/ 	.byte	0x00, 0xf0, 0x11, 0x00


	//----- nvinfo : EIATTR_KPARAM_INFO
	.align		4
.L_665:
        /*0018*/ 	.byte	0x04, 0x17
        /*001a*/ 	.short	(.L_667 - .L_666)
.L_666:
        /*001c*/ 	.word	0x00000000
        /*0020*/ 	.short	0x000a
        /*0022*/ 	.short	0x0034
        /*0024*/ 	.byte	0x00, 0xf0, 0x11, 0x00


	//----- nvinfo : EIATTR_KPARAM_INFO
	.align		4
.L_667:
        /*0028*/ 	.byte	0x04, 0x17
        /*002a*/ 	.short	(.L_669 - .L_668)
.L_668:
        /*002c*/ 	.word	0x00000000
        /*0030*/ 	.short	0x0009
        /*0032*/ 	.short	0x0030
        /*0034*/ 	.byte	0x00, 0xf0, 0x11, 0x00


	//----- nvinfo : EIATTR_KPARAM_INFO
	.align		4
.L_669:
        /*0038*/ 	.byte	0x04, 0x17
        /*003a*/ 	.short	(.L_671 - .L_670)
.L_670:
        /*003c*/ 	.word	0x00000000
        /*0040*/ 	.short	0x0008
        /*0042*/ 	.short	0x002c
        /*0044*/ 	.byte	0x00, 0xf0, 0x11, 0x00


	//----- nvinfo : EIATTR_KPARAM_INFO
	.align		4
.L_671:
        /*0048*/ 	.byte	0x04, 0x17
        /*004a*/ 	.short	(.L_673 - .L_672)
.L_672:
        /*004c*/ 	.word	0x00000000
        /*0050*/ 	.short	0x0007
        /*0052*/ 	.short	0x0028
        /*0054*/ 	.byte	0x00, 0xf0, 0x11, 0x00


	//----- nvinfo : EIATTR_KPARAM_INFO
	.align		4
.L_673:
        /*0058*/ 	.byte	0x04, 0x17
        /*005a*/ 	.short	(.L_675 - .L_674)
.L_674:
        /*005c*/ 	.word	0x00000000
        /*0060*/ 	.short	0x0006
        /*0062*/ 	.short	0x0024
        /*0064*/ 	.byte	0x00, 0xf0, 0x11, 0x00


	//----- nvinfo : EIATTR_KPARAM_INFO
	.align		4
.L_675:
        /*0068*/ 	.byte	0x04, 0x17
        /*006a*/ 	.short	(.L_677 - .L_676)
.L_676:
        /*006c*/ 	.word	0x00000000
        /*0070*/ 	.short	0x0005
        /*0072*/ 	.short	0x0020
        /*0074*/ 	.byte	0x00, 0xf0, 0x11, 0x00


	//----- nvinfo : EIATTR_KPARAM_INFO
	.align		4
.L_677:
        /*0078*/ 	.byte	0x04, 0x17
        /*007a*/ 	.short	(.L_679 - .L_678)
.L_678:
        /*007c*/ 	.word	0x00000000
        /*0080*/ 	.short	0x0004
        /*0082*/ 	.short	0x001c
        /*0084*/ 	.byte	0x00, 0xf0, 0x11, 0x00


	//----- nvinfo : EIATTR_KPARAM_INFO
	.align		4
.L_679:
        /*0088*/ 	.byte	0x04, 0x17
        /*008a*/ 	.short	(.L_681 - .L_680)
.L_680:
        /*008c*/ 	.word	0x00000000
        /*0090*/ 	.short	0x0003
        /*0092*/ 	.short	0x0018
        /*0094*/ 	.byte	0x00, 0xf0, 0x11, 0x00


	//----- nvinfo : EIATTR_KPARAM_INFO
	.align		4
.L_681:
        /*0098*/ 	.byte	0x04, 0x17
        /*009a*/ 	.short	(.L_683 - .L_682)
.L_682:
        /*009c*/ 	.word	0x00000000
        /*00a0*/ 	.short	0x0002
        /*00a2*/ 	.short	0x0010
        /*00a4*/ 	.byte	0x00, 0xf5, 0x21, 0x00


	//----- nvinfo : EIATTR_KPARAM_INFO
	.align		4
.L_683:
        /*00a8*/ 	.byte	0x04, 0x17
        /*00aa*/ 	.short	(.L_685 - .L_684)
.L_684:
        /*00ac*/ 	.word	0x00000000
        /*00b0*/ 	.short	0x0001
        /*00b2*/ 	.short	0x0008
        /*00b4*/ 	.byte	0x00, 0xf5, 0x21, 0x00


	//----- nvinfo : EIATTR_KPARAM_INFO
	.align		4
.L_685:
        /*00b8*/ 	.byte	0x04, 0x17
        /*00ba*/ 	.short	(.L_687 - .L_686)
.L_686:
        /*00bc*/ 	.word	0x00000000
        /*00c0*/ 	.short	0x0000
        /*00c2*/ 	.short	0x0000
        /*00c4*/ 	.byte	0x00, 0xf5, 0x21, 0x00


	//----- nvinfo : EIATTR_SPARSE_MMA_MASK
	.align		4
.L_687:
        /*00c8*/ 	.byte	0x03, 0x50
        /*00ca*/ 	.short	0x0000


	//----- nvinfo : EIATTR_MAXREG_COUNT
	.align		4
        /*00cc*/ 	.byte	0x03, 0x1b
        /*00ce*/ 	.short	0x00ff


	//----- nvinfo : EIATTR_NUM_BARRIERS
	.align		4
        /*00d0*/ 	.byte	0x02, 0x4c
        /*00d2*/ 	.byte	0x01
	.zero		1


	//----- nvinfo : EIATTR_MERCURY_ISA_VERSION
	.align		4
        /*00d4*/ 	.byte	0x03, 0x5f
        /*00d6*/ 	.short	0x0101


	//----- nvinfo : EIATTR_VRC_CTA_INIT_COUNT
	.align		4
        /*00d8*/ 	.byte	0x02, 0x4a
	.zero		1
	.zero		1


	//----- nvinfo : EIATTR_EXIT_INSTR_OFFSETS
	.align		4
        /*00dc*/ 	.byte	0x04, 0x1c
        /*00de*/ 	.short	(.L_689 - .L_688)


	//   ....[0]....
.L_688:
        /*00e0*/ 	.word	0x00004340


	//   ....[1]....
        /*00e4*/ 	.word	0x000043b0


	//----- nvinfo : EIATTR_CBANK_PARAM_SIZE
	.align		4
.L_689:
        /*00e8*/ 	.byte	0x03, 0x19
        /*00ea*/ 	.short	0x003c


	//----- nvinfo : EIATTR_PARAM_CBANK
	.align		4
        /*00ec*/ 	.byte	0x04, 0x0a
        /*00ee*/ 	.short	(.L_691 - .L_690)
	.align		4
.L_690:
        /*00f0*/ 	.word	index@(.nv.constant0._Z33convolution_shared_with_reductionIf6float4Li1ELi32ELi2ELi2ELi4ELi13EEvPT_S2_S2_iiiiiiiii)
        /*00f4*/ 	.short	0x0380
        /*00f6*/ 	.short	0x003c


	//----- nvinfo : EIATTR_SW_WAR
	.align		4
.L_691:
        /*00f8*/ 	.byte	0x04, 0x36
        /*00fa*/ 	.short	(.L_693 - .L_692)
.L_692:
        /*00fc*/ 	.word	0x00000008
.L_693:


//--------------------- .nv.info._Z15device_init_arrIfEvPT_S0_y --------------------------
	.section	.nv.info._Z15device_init_arrIfEvPT_S0_y,"",@"SHT_CUDA_INFO"
	.sectionflags	@""
	.align	4


	//----- nvinfo : EIATTR_CUDA_API_VERSION
	.align		4
        /*0000*/ 	.byte	0x04, 0x37
        /*0002*/ 	.short	(.L_695 - .L_694)
.L_694:
        /*0004*/ 	.word	0x00000082


	//----- nvinfo : EIATTR_KPARAM_INFO
	.align		4
.L_695:
        /*0008*/ 	.byte	0x04, 0x17
        /*000a*/ 	.short	(.L_697 - .L_696)
.L_696:
        /*000c*/ 	.word	0x00000000
        /*0010*/ 	.short	0x0002
        /*0012*/ 	.short	0x0010
        /*0014*/ 	.byte	0x00, 0xf0, 0x21, 0x00


	//----- nvinfo : EIATTR_KPARAM_INFO
	.align		4
.L_697:
        /*0018*/ 	.byte	0x04, 0x17
        /*001a*/ 	.short	(.L_699 - .L_698)
.L_698:
        /*001c*/ 	.word	0x00000000
        /*0020*/ 	.short	0x0001
        /*0022*/ 	.short	0x0008
        /*0024*/ 	.byte	0x00, 0xf0, 0x11, 0x00


	//----- nvinfo : EIATTR_KPARAM_INFO
	.align		4
.L_699:
        /*0028*/ 	.byte	0x04, 0x17
        /*002a*/ 	.short	(.L_701 - .L_700)
.L_700:
        /*002c*/ 	.word	0x00000000
        /*0030*/ 	.short	0x0000
        /*0032*/ 	.short	0x0000
        /*0034*/ 	.byte	0x00, 0xf5, 0x21, 0x00


	//----- nvinfo : EIATTR_SPARSE_MMA_MASK
	.align		4
.L_701:
        /*0038*/ 	.byte	0x03, 0x50
        /*003a*/ 	.short	0x0000


	//----- nvinfo : EIATTR_MAXREG_COUNT
	.align		4
        /*003c*/ 	.byte	0x03, 0x1b
        /*003e*/ 	.short	0x00ff


	//----- nvinfo : EIATTR_MERCURY_ISA_VERSION
	.align		4
        /*0040*/ 	.byte	0x03, 0x5f
        /*0042*/ 	.short	0x0101


	//----- nvinfo : EIATTR_VRC_CTA_INIT_COUNT
	.align		4
        /*0044*/ 	.byte	0x02, 0x4a
	.zero		1
	.zero		1


	//----- nvinfo : EIATTR_EXIT_INSTR_OFFSETS
	.align		4
        /*0048*/ 	.byte	0x04, 0x1c
        /*004a*/ 	.short	(.L_703 - .L_702)


	//   ....[0]....
.L_702:
        /*004c*/ 	.word	0x00000080


	//   ....[1]....
        /*0050*/ 	.word	0x000000f0


	//----- nvinfo : EIATTR_CBANK_PARAM_SIZE
	.align		4
.L_703:
        /*0054*/ 	.byte	0x03, 0x19
        /*0056*/ 	.short	0x0018


	//----- nvinfo : EIATTR_PARAM_CBANK
	.align		4
        /*0058*/ 	.byte	0x04, 0x0a
        /*005a*/ 	.short	(.L_705 - .L_704)
	.align		4
.L_704:
        /*005c*/ 	.word	index@(.nv.constant0._Z15device_init_arrIfEvPT_S0_y)
        /*0060*/ 	.short	0x0380
        /*0062*/ 	.short	0x0018


	//----- nvinfo : EIATTR_SW_WAR
	.align		4
.L_705:
        /*0064*/ 	.byte	0x04, 0x36
        /*0066*/ 	.short	(.L_707 - .L_706)
.L_706:
        /*0068*/ 	.word	0x00000008
.L_707:


//--------------------- .nv.callgraph             --------------------------
	.section	.nv.callgraph,"",@"SHT_CUDA_CALLGRAPH"
	.align	4
	.sectionentsize	8
	.align		4
        /*0000*/ 	.word	0x00000000
	.align		4
        /*0004*/ 	.word	0xffffffff
	.align		4
        /*0008*/ 	.word	0x00000000
	.align		4
        /*000c*/ 	.word	0xfffffffe
	.align		4
        /*0010*/ 	.word	0x00000000
	.align		4
        /*0014*/ 	.word	0xfffffffd
	.align		4
        /*0018*/ 	.word	0x00000000
	.align		4
        /*001c*/ 	.word	0xfffffffc


//--------------------- .text._Z22convolution_validationIfLi1ELi32ELi2ELi1ELi1EEvPT_S1_S1_iiiiiiiii --------------------------
	.section	.text._Z22convolution_validationIfLi1ELi32ELi2ELi1ELi1EEvPT_S1_S1_iiiiiiiii,"ax",@progbits
	.align	128
        .global         _Z22convolution_validationIfLi1ELi32ELi2ELi1ELi1EEvPT_S1_S1_iiiiiiiii
        .type           _Z22convolution_validationIfLi1ELi32ELi2ELi1ELi1EEvPT_S1_S1_iiiiiiiii,@function
        .size           _Z22convolution_validationIfLi1ELi32ELi2ELi1ELi1EEvPT_S1_S1_iiiiiiiii,(.L_x_60 - _Z22convolution_validationIfLi1ELi32ELi2ELi1ELi1EEvPT_S1_S1_iiiiiiiii)
        .other          _Z22convolution_validationIfLi1ELi32ELi2ELi1ELi1EEvPT_S1_S1_iiiiiiiii,@"STO_CUDA_ENTRY STV_DEFAULT"
_Z22convolution_validationIfLi1ELi32ELi2ELi1ELi1EEvPT_S1_S1_iiiiiiiii:
.text._Z22convolution_validationIfLi1ELi32ELi2ELi1ELi1EEvPT_S1_S1_iiiiiiiii:
[----:B------:R-:W-:Y:S01]  /*0000*/  LDC R1, c[0x0][0x37c] ;  /* 0x0000df00ff017b82 */ /* 0x000fe20000000800 */
[----:B------:R-:W0:Y:S07]  /*0010*/  S2R R0, SR_TID.Y ;  /* 0x0000000000007919 */ /* 0x000e2e0000002200 */
[----:B------:R-:W1:Y:S01]  /*0020*/  S2UR UR4, SR_CTAID.Z ;  /* 0x00000000000479c3 */ /* 0x000e620000002700 */
[----:B------:R-:W2:Y:S01]  /*0030*/  LDCU.64 UR10, c[0x0][0x3b0] ;  /* 0x00007600ff0a77ac */ /* 0x000ea20008000a00 */
[----:B------:R-:W0:Y:S01]  /*0040*/  S2R R3, SR_CTAID.Y ;  /* 0x0000000000037919 */ /* 0x000e220000002600 */
[----:B------:R-:W3:Y:S01]  /*0050*/  LDCU UR5, c[0x0][0x3ac] ;  /* 0x00007580ff0577ac */ /* 0x000ee20008000800 */
[----:B------:R-:W1:Y:S01]  /*0060*/  S2R R11, SR_TID.Z ;  /* 0x00000000000b7919 */ /* 0x000e620000002300 */
[----:B------:R-:W4:Y:S01]  /*0070*/  S2R R14, SR_TID.X ;  /* 0x00000000000e7919 */ /* 0x000f220000002100 */
[----:B------:R-:W4:Y:S01]  /*0080*/  S2R R5, SR_CTAID.X ;  /* 0x0000000000057919 */ /* 0x000f220000002500 */
[----:B0-----:R-:W-:-:S02]  /*0090*/  LEA R0, R3, R0, 0x1 ;  /* 0x0000000003007211 */ /* 0x001fc400078e08ff */
[----:B-1----:R-:W-:Y:S02]  /*00a0*/  IADD3 R11, PT, PT, R11, UR4, RZ ;  /* 0x000000040b0b7c10 */ /* 0x002fe4000fffe0ff */
[----:B--2---:R-:W-:-:S04]  /*00b0*/  ISETP.GE.AND P0, PT, R0, UR11, PT ;  /* 0x0000000b00007c0c */ /* 0x004fc8000bf06270 */
[----:B---3--:R-:W-:Y:S02]  /*00c0*/  ISETP.GE.OR P0, PT, R11, UR5, P0 ;  /* 0x000000050b007c0c */ /* 0x008fe40008706670 */
[----:B----4-:R-:W-:-:S04]  /*00d0*/  LEA R10, R5, R14, 0x5 ;  /* 0x0000000e050a7211 */ /* 0x010fc800078e28ff */
[----:B------:R-:W-:-:S13]  /*00e0*/  ISETP.GE.OR P0, PT, R10, UR10, P0 ;  /* 0x0000000a0a007c0c */ /* 0x000fda0008706670 */
[----:B------:R-:W-:Y:S05]  /*00f0*/  @P0 EXIT ;  /* 0x000000000000094d */ /* 0x000fea0003800000 */
[----:B------:R-:W0:Y:S01]  /*0100*/  LDCU UR4, c[0x0][0x398] ;  /* 0x00007300ff0477ac */ /* 0x000e220008000800 */
[----:B------:R-:W1:Y:S01]  /*0110*/  LDC.64 R2, c[0x0][0x390] ;  /* 0x0000e400ff027b82 */ /* 0x000e620000000a00 */
[----:B------:R-:W-:Y:S01]  /*0120*/  HFMA2 R24, -RZ, RZ, 0, 0 ;  /* 0x00000000ff187431 */ /* 0x000fe200000001ff */
[----:B------:R-:W2:Y:S01]  /*0130*/  LDCU.64 UR8, c[0x0][0x358] ;  /* 0x00006b00ff0877ac */ /* 0x000ea20008000a00 */
[----:B0-----:R-:W-:-:S09]  /*0140*/  UISETP.GE.AND UP0, UPT, UR4, 0x1, UPT ;  /* 0x000000010400788c */ /* 0x001fd2000bf06270 */
[----:B--2---:R-:W-:Y:S05]  /*0150*/  BRA.U !UP0, `(.L_x_0) ;  /* 0x0000000108cc7547 */ /* 0x004fea000b800000 */
[----:B------:R-:W0:Y:S01]  /*0160*/  LDC R13, c[0x0][0x3a0] ;  /* 0x0000e800ff0d7b82 */ /* 0x000e220000000800 */
[----:B------:R-:W2:Y:S01]  /*0170*/  LDCU.64 UR6, c[0x0][0x388] ;  /* 0x00007100ff0677ac */ /* 0x000ea20008000a00 */
[----:B------:R-:W-:Y:S01]  /*0180*/  MOV R24, RZ ;  /* 0x000000ff00187202 */ /* 0x000fe20000000f00 */
[----:B------:R-:W3:Y:S01]  /*0190*/  LDCU UR10, c[0x0][0x3a8] ;  /* 0x00007500ff0a77ac */ /* 0x000ee20008000800 */
[----:B------:R-:W4:Y:S01]  /*01a0*/  LDCU UR12, c[0x0][0x39c] ;  /* 0x00007380ff0c77ac */ /* 0x000f220008000800 */
[----:B------:R-:W0:Y:S01]  /*01b0*/  LDCU UR13, c[0x0][0x3a4] ;  /* 0x00007480ff0d77ac */ /* 0x000e220008000800 */
[----:B------:R-:W-:Y:S02]  /*01c0*/  UIADD3 UR4, UPT, UPT, -UR4, URZ, URZ ;  /* 0x000000ff04047290 */ /* 0x000fe4000fffe1ff */
[----:B--2---:R-:W-:Y:S01]  /*01d0*/  UIADD3 UR5, UP0, UPT, UR6, 0x10, URZ ;  /* 0x0000001006057890 */ /* 0x004fe2000ff1e0ff */
[----:B---3--:R-:W-:-:S03]  /*01e0*/  IMAD R12, R11, UR10, RZ ;  /* 0x0000000a0b0c7c24 */ /* 0x008fc6000f8e02ff */
[----:B------:R-:W-:Y:S01]  /*01f0*/  UIADD3.X UR6, UPT, UPT, URZ, UR7, URZ, UP0, !UPT ;  /* 0x00000007ff067290 */ /* 0x000fe200087fe4ff */
[----:B0-----:R-:W-:-:S05]  /*0200*/  IMAD R14, R0, R13, R14 ;  /* 0x0000000d000e7224 */ /* 0x001fca00078e020e */
[----:B----4-:R-:W-:-:S07]  /*0210*/  LEA R14, R5, R14, 0x5 ;  /* 0x0000000e050e7211 */ /* 0x010fce00078e28ff */
.L_x_1:
[----:B------:R-:W0:Y:S01]  /*0220*/  LDC.64 R26, c[0x0][0x380] ;  /* 0x0000e000ff1a7b82 */ /* 0x000e220000000a00 */
[----:B------:R-:W-:Y:S02]  /*0230*/  MOV R4, UR5 ;  /* 0x0000000500047c02 */ /* 0x000fe40008000f00 */
[----:B------:R-:W-:-:S03]  /*0240*/  MOV R5, UR6 ;  /* 0x0000000600057c02 */ /* 0x000fc60008000f00 */
[----:B------:R-:W-:-:S05]  /*0250*/  IMAD.WIDE R4, R12, 0x4, R4 ;  /* 0x000000040c047825 */ /* 0x000fca00078e0204 */
[----:B------:R-:W2:Y:S04]  /*0260*/  LDG.E.CONSTANT R8, desc[UR8][R4.64+-0x10] ;  /* 0xfffff00804087981 */ /* 0x000ea8000c1e9900 */
[----:B------:R-:W3:Y:S04]  /*0270*/  LDG.E.CONSTANT R16, desc[UR8][R4.64+-0xc] ;  /* 0xfffff40804107981 */ /* 0x000ee8000c1e9900 */
[----:B------:R-:W4:Y:S01]  /*0280*/  LDG.E.CONSTANT R22, desc[UR8][R4.64+-0x8] ;  /* 0xfffff80804167981 */ /* 0x000f22000c1e9900 */
[----:B0-----:R-:W-:-:S03]  /*0290*/  IMAD.WIDE R26, R14, 0x4, R26 ;  /* 0x000000040e1a7825 */ /* 0x001fc600078e021a */
[----:B------:R-:W5:Y:S04]  /*02a0*/  LDG.E.CONSTANT R21, desc[UR8][R4.64+-0x4] ;  /* 0xfffffc0804157981 */ /* 0x000f68000c1e9900 */
[----:B------:R-:W2:Y:S01]  /*02b0*/  LDG.E.CONSTANT R9, desc[UR8][R26.64] ;  /* 0x000000081a097981 */ /* 0x000ea2000c1e9900 */
[----:B------:R-:W-:-:S03]  /*02c0*/  IMAD.WIDE R6, R13, 0x4, R26 ;  /* 0x000000040d067825 */ /* 0x000fc600078e021a */
[----:B------:R-:W3:Y:S04]  /*02d0*/  LDG.E.CONSTANT R15, desc[UR8][R26.64+0x4] ;  /* 0x000004081a0f7981 */ /* 0x000ee8000c1e9900 */
[----:B------:R-:W4:Y:S04]  /*02e0*/  LDG.E.CONSTANT R17, desc[UR8][R26.64+0x8] ;  /* 0x000008081a117981 */ /* 0x000f28000c1e9900 */
[----:B------:R-:W5:Y:S04]  /*02f0*/  LDG.E.CONSTANT R20, desc[UR8][R6.64] ;  /* 0x0000000806147981 */ /* 0x000f68000c1e9900 */
[----:B------:R-:W5:Y:S04]  /*0300*/  LDG.E.CONSTANT R19, desc[UR8][R4.64] ;  /* 0x0000000804137981 */ /* 0x000f68000c1e9900 */
[----:B------:R-:W5:Y:S04]  /*0310*/  LDG.E.CONSTANT R18, desc[UR8][R6.64+0x4] ;  /* 0x0000040806127981 */ /* 0x000f68000c1e9900 */
[----:B------:R-:W5:Y:S04]  /*0320*/  LDG.E.CONSTANT R23, desc[UR8][R6.64+0x8] ;  /* 0x0000080806177981 */ /* 0x000f68000c1e9900 */
[----:B------:R-:W5:Y:S04]  /*0330*/  LDG.E.CONSTANT R28, desc[UR8][R4.64+0x4] ;  /* 0x00000408041c7981 */ /* 0x000f68000c1e9900 */
[----:B------:R-:W5:Y:S04]  /*0340*/  LDG.E.CONSTANT R26, desc[UR8][R4.64+0x8] ;  /* 0x00000808041a7981 */ /* 0x000f68000c1e9900 */
[----:B------:R-:W5:Y:S04]  /*0350*/  LDG.E.CONSTANT R25, desc[UR8][R4.64+0xc] ;  /* 0x00000c0804197981 */ /* 0x000f68000c1e9900 */
[----:B------:R-:W5:Y:S01]  /*0360*/  LDG.E.CONSTANT R27, desc[UR8][R4.64+0x10] ;  /* 0x00001008041b7981 */ /* 0x000f62000c1e9900 */
[----:B--2---:R-:W-:Y:S01]  /*0370*/  FFMA R24, R9, R8, R24 ;  /* 0x0000000809187223 */ /* 0x004fe20000000018 */
[----:B------:R-:W-:-:S05]  /*0380*/  IMAD.WIDE R8, R13, 0x4, R6 ;  /* 0x000000040d087825 */ /* 0x000fca00078e0206 */
[----:B------:R-:W2:Y:S04]  /*0390*/  LDG.E.CONSTANT R7, desc[UR8][R8.64] ;  /* 0x0000000808077981 */ /* 0x000ea8000c1e9900 */
[----:B------:R-:W2:Y:S04]  /*03a0*/  LDG.E.CONSTANT R29, desc[UR8][R8.64+0x4] ;  /* 0x00000408081d7981 */ /* 0x000ea8000c1e9900 */
[----:B------:R-:W2:Y:S01]  /*03b0*/  LDG.E.CONSTANT R8, desc[UR8][R8.64+0x8] ;  /* 0x0000080808087981 */ /* 0x000ea2000c1e9900 */
[----:B---3--:R-:W-:-:S04]  /*03c0*/  FFMA R16, R15, R16, R24 ;  /* 0x000000100f107223 */ /* 0x008fc80000000018 */
[----:B----4-:R-:W-:-:S04]  /*03d0*/  FFMA R17, R17, R22, R16 ;  /* 0x0000001611117223 */ /* 0x010fc80000000010 */
[----:B-----5:R-:W-:Y:S01]  /*03e0*/  FFMA R17, R20, R21, R17 ;  /* 0x0000001514117223 */ /* 0x020fe20000000011 */
[----:B------:R-:W-:-:S03]  /*03f0*/  UIADD3 UR4, UPT, UPT, UR4, 0x1, URZ ;  /* 0x0000000104047890 */ /* 0x000fc6000fffe0ff */
[----:B------:R-:W-:Y:S01]  /*0400*/  FFMA R18, R18, R19, R17 ;  /* 0x0000001312127223 */ /* 0x000fe20000000011 */
[----:B------:R-:W-:-:S03]  /*0410*/  UISETP.NE.AND UP0, UPT, UR4, URZ, UPT ;  /* 0x000000ff0400728c */ /* 0x000fc6000bf05270 */
[----:B------:R-:W-:Y:S01]  /*0420*/  FFMA R18, R23, R28, R18 ;  /* 0x0000001c17127223 */ /* 0x000fe20000000012 */
[----:B------:R-:W-:Y:S01]  /*0430*/  IMAD R14, R13, UR12, R14 ;  /* 0x0000000c0d0e7c24 */ /* 0x000fe2000f8e020e */
[----:B------:R-:W-:Y:S02]  /*0440*/  IADD3 R12, PT, PT, R12, UR13, RZ ;  /* 0x0000000d0c0c7c10 */ /* 0x000fe4000fffe0ff */
[----:B--2---:R-:W-:-:S04]  /*0450*/  FFMA R18, R7, R26, R18 ;  /* 0x0000001a07127223 */ /* 0x004fc80000000012 */
[----:B------:R-:W-:-:S04]  /*0460*/  FFMA R25, R29, R25, R18 ;  /* 0x000000191d197223 */ /* 0x000fc80000000012 */
[----:B------:R-:W-:Y:S01]  /*0470*/  FFMA R24, R8, R27, R25 ;  /* 0x0000001b08187223 */ /* 0x000fe20000000019 */
[----:B------:R-:W-:Y:S06]  /*0480*/  BRA.U UP0, `(.L_x_1) ;  /* 0xfffffffd00647547 */ /* 0x000fec000b83ffff */
.L_x_0:
[----:B------:R-:W0:Y:S01]  /*0490*/  LDCU UR4, c[0x0][0x3b8] ;  /* 0x00007700ff0477ac */ /* 0x000e220008000800 */
[----:B------:R-:W-:-:S04]  /*04a0*/  IMAD R11, R11, UR11, R0 ;  /* 0x0000000b0b0b7c24 */ /* 0x000fc8000f8e0200 */
[----:B0-----:R-:W-:-:S04]  /*04b0*/  IMAD R11, R11, UR4, R10 ;  /* 0x000000040b0b7c24 */ /* 0x001fc8000f8e020a */
[----:B-1----:R-:W-:-:S05]  /*04c0*/  IMAD.WIDE R2, R11, 0x4, R2 ;  /* 0x000000040b027825 */ /* 0x002fca00078e0202 */
[----:B------:R-:W-:Y:S01]  /*04d0*/  STG.E desc[UR8][R2.64], R24 ;  /* 0x0000001802007986 */ /* 0x000fe2000c101908 */
[----:B------:R-:W-:Y:S05]  /*04e0*/  EXIT ;  /* 0x000000000000794d */ /* 0x000fea0003800000 */
.L_x_2:
[----:B------:R-:W-:-:S00]  /*04f0*/  BRA `(.L_x_2) ;  /* 0xfffffffc00fc7947 */ /* 0x000fc0000383ffff */
[----:B------:R-:W-:-:S00]  /*0500*/  NOP ;  /* 0x0000000000007918 */ /* 0x000fc00000000000 */
[----:B------:R-:W-:-:S00]  /*0510*/  NOP ;  /* 0x0000000000007918 */ /* 0x000fc00000000000 */
[----:B------:R-:W-:-:S00]  /*0520*/  NOP ;  /* 0x0000000000007918 */ /* 0x000fc00000000000 */
[----:B------:R-:W-:-:S00]  /*0530*/  NOP ;  /* 0x0000000000007918 */ /* 0x000fc00000000000 */
[----:B------:R-:W-:-:S00]  /*0540*/  NOP ;  /* 0x0000000000007918 */ /* 0x000fc00000000000 */
[----:B------:R-:W-:-:S00]  /*0550*/  NOP ;  /* 0x0000000000007918 */ /* 0x000fc00000000000 */
[----:B------:R-:W-:-:S00]  /*0560*/  NOP ;  /* 0x0000000000007918 */ /* 0x000fc00000000000 */
[----:B------:R-:W-:-:S00]  /*0570*/  NOP ;  /* 0x0000000000007918 */ /* 0x000fc00000000000 */
.L_x_60:


//--------------------- .text._Z33convolution_shared_with_reductionIf6float4Li1ELi32ELi2ELi1ELi1ELi13EEvPT_S2_S2_iiiiiiiii --------------------------
	.section	.text._Z33convolution_shared_with_reductionIf6float4Li1ELi32ELi2ELi1ELi1ELi13EEvPT_S2_S2_iiiiiiiii,"ax",@progbits
	.align	128
        .global         _Z33convolution_shared_with_reductionIf6float4Li1ELi32ELi2ELi1ELi1ELi13EEvPT_S2_S2_iiiiiiiii
        .type           _Z33convolution_shared_with_reductionIf6float4Li1ELi32ELi2ELi1ELi1ELi13EEvPT_S2_S2_iiiiiiiii,@function
        .size           _Z33convolution_shared_with_reductionIf6float4Li1ELi32ELi2ELi1ELi1ELi13EEvPT_S2_S2_iiiiiiiii,(.L_x_61 - _Z33convolution_shared_with_reductionIf6float4Li1ELi32ELi2ELi1ELi1ELi13EEvPT_S2_S2_iiiiiiiii)
        .other          _Z33convolution_shared_with_reductionIf6float4Li1ELi32ELi2ELi1ELi1ELi13EEvPT_S2_S2_iiiiiiiii,@"STO_CUDA_ENTRY STV_DEFAULT"
_Z33convolution_shared_with_reductionIf6float4Li1ELi32ELi2ELi1ELi1ELi13EEvPT_S2_S2_iiiiiiiii:
.text._Z33convolution_shared_with_reductionIf6float4Li1ELi32ELi2ELi1ELi1ELi13EEvPT_S2_S2_iiiiiiiii:
[----:B------:R-:W-:Y:S01]  /*0000*/  LDC R1, c[0x0][0x37c] ;  /* 0x0000df00ff017b82 */ /* 0x000fe20000000800 */
[----:B------:R-:W0:Y:S01]  /*0010*/  S2R R42, SR_CTAID.Y ;  /* 0x00000000002a7919 */ /* 0x000e220000002600 */
[----:B------:R-:W1:Y:S06]  /*0020*/  LDCU UR5, c[0x0][0x398] ;  /* 0x00007300ff0577ac */ /* 0x000e6c0008000800 */
[----:B------:R-:W2:Y:S01]  /*0030*/  S2UR UR4, SR_CTAID.X ;  /* 0x00000000000479c3 */ /* 0x000ea20000002500 */
[----:B------:R-:W-:Y:S01]  /*0040*/  HFMA2 R0, -RZ, RZ, 0, 0 ;  /* 0x00000000ff007431 */ /* 0x000fe200000001ff */
[----:B------:R-:W3:Y:S01]  /*0050*/  S2R R32, SR_TID.X ;  /* 0x0000000000207919 */ /* 0x000ee20000002100 */
[----:B------:R-:W-:-:S02]  /*0060*/  CS2R R28, SRZ ;  /* 0x00000000001c7805 */ /* 0x000fc4000001ff00 */
[----:B------:R-:W-:Y:S02]  /*0070*/  CS2R R26, SRZ ;  /* 0x00000000001a7805 */ /* 0x000fe4000001ff00 */
[----:B------:R-:W-:Y:S01]  /*0080*/  CS2R R24, SRZ ;  /* 0x0000000000187805 */ /* 0x000fe2000001ff00 */
[----:B------:R-:W4:Y:S01]  /*0090*/  S2R R31, SR_TID.Y ;  /* 0x00000000001f7919 */ /* 0x000f220000002200 */
[----:B------:R-:W-:Y:S01]  /*00a0*/  CS2R R6, SRZ ;  /* 0x0000000000067805 */ /* 0x000fe2000001ff00 */
[----:B------:R-:W3:Y:S01]  /*00b0*/  S2UR UR8, SR_CTAID.Z ;  /* 0x00000000000879c3 */ /* 0x000ee20000002700 */
[----:B------:R-:W-:Y:S01]  /*00c0*/  CS2R R4, SRZ ;  /* 0x0000000000047805 */ /* 0x000fe2000001ff00 */
[----:B------:R-:W3:Y:S01]  /*00d0*/  S2R R30, SR_TID.Z ;  /* 0x00000000001e7919 */ /* 0x000ee20000002300 */
[----:B------:R-:W-:Y:S01]  /*00e0*/  CS2R R2, SRZ ;  /* 0x0000000000027805 */ /* 0x000fe2000001ff00 */
[----:B------:R-:W3:Y:S01]  /*00f0*/  LDCU.64 UR6, c[0x0][0x358] ;  /* 0x00006b00ff0677ac */ /* 0x000ee20008000a00 */
[----:B-1----:R-:W-:-:S02]  /*0100*/  UISETP.GE.AND UP0, UPT, UR5, 0x1, UPT ;  /* 0x000000010500788c */ /* 0x002fc4000bf06270 */
[----:B--2---:R-:W-:Y:S01]  /*0110*/  USHF.L.U32 UR4, UR4, 0x5, URZ ;  /* 0x0000000504047899 */ /* 0x004fe200080006ff */
[----:B0-----:R-:W-:-:S06]  /*0120*/  IMAD R42, R42, 0x1a, RZ ;  /* 0x0000001a2a2a7824 */ /* 0x001fcc00078e02ff */
[----:B------:R-:W-:Y:S05]  /*0130*/  BRA.U !UP0, `(.L_x_3) ;  /* 0x0000001108387547 */ /* 0x000fea000b800000 */
[----:B---34-:R-:W-:Y:S01]  /*0140*/  LEA R32, R31, R32, 0x5 ;  /* 0x000000201f207211 */ /* 0x018fe200078e28ff */
[----:B------:R-:W0:Y:S01]  /*0150*/  LDC R34, c[0x0][0x3a0] ;  /* 0x0000e800ff227b82 */ /* 0x000e220000000800 */
[----:B------:R-:W-:Y:S01]  /*0160*/  MOV R29, RZ ;  /* 0x000000ff001d7202 */ /* 0x000fe20000000f00 */
[----:B------:R-:W1:Y:S01]  /*0170*/  LDCU UR9, c[0x0][0x3a4] ;  /* 0x00007480ff0977ac */ /* 0x000e620008000800 */
[----:B------:R-:W-:Y:S01]  /*0180*/  LEA R33, R30, R32, 0x6 ;  /* 0x000000201e217211 */ /* 0x000fe200078e30ff */
[----:B------:R-:W2:Y:S03]  /*0190*/  LDCU UR10, c[0x0][0x39c] ;  /* 0x00007380ff0a77ac */ /* 0x000ea60008000800 */
[C---:B------:R-:W-:Y:S01]  /*01a0*/  IADD3 R12, PT, PT, R33.reuse, 0x40, RZ ;  /* 0x00000040210c7810 */ /* 0x040fe20007ffe0ff */
[----:B------:R-:W3:Y:S01]  /*01b0*/  LDC R39, c[0x0][0x3a8] ;  /* 0x0000ea00ff277b82 */ /* 0x000ee20000000800 */
[----:B------:R-:W-:Y:S01]  /*01c0*/  LOP3.LUT R9, R33, 0xffff, RZ, 0xc0, !PT ;  /* 0x0000ffff21097812 */ /* 0x000fe200078ec0ff */
[----:B------:R-:W-:Y:S01]  /*01d0*/  UIADD3 UR5, UPT, UPT, -UR5, URZ, URZ ;  /* 0x000000ff05057290 */ /* 0x000fe2000fffe1ff */
[----:B------:R-:W-:-:S02]  /*01e0*/  LOP3.LUT R11, R12, 0xffff, RZ, 0xc0, !PT ;  /* 0x0000ffff0c0b7812 */ /* 0x000fc400078ec0ff */
[----:B------:R-:W-:Y:S01]  /*01f0*/  IADD3 R10, PT, PT, R33, 0x80, RZ ;  /* 0x00000080210a7810 */ /* 0x000fe20007ffe0ff */
[----:B------:R-:W-:Y:S01]  /*0200*/  IMAD R9, R9, 0xe38f, RZ ;  /* 0x0000e38f09097824 */ /* 0x000fe200078e02ff */
[----:B------:R-:W-:Y:S01]  /*0210*/  IADD3 R8, PT, PT, R33, 0xc0, RZ ;  /* 0x000000c021087810 */ /* 0x000fe20007ffe0ff */
[----:B------:R-:W-:Y:S01]  /*0220*/  IMAD R11, R11, 0xe38f, RZ ;  /* 0x0000e38f0b0b7824 */ /* 0x000fe200078e02ff */
[----:B------:R-:W-:Y:S02]  /*0230*/  LOP3.LUT R13, R10, 0xffff, RZ, 0xc0, !PT ;  /* 0x0000ffff0a0d7812 */ /* 0x000fe400078ec0ff */
[----:B------:R-:W-:Y:S02]  /*0240*/  LOP3.LUT R14, R8, 0xffff, RZ, 0xc0, !PT ;  /* 0x0000ffff080e7812 */ /* 0x000fe400078ec0ff */
[----:B------:R-:W-:Y:S01]  /*0250*/  SHF.R.U32.HI R11, RZ, 0x13, R11 ;  /* 0x00000013ff0b7819 */ /* 0x000fe2000001160b */
[----:B------:R-:W-:Y:S01]  /*0260*/  IMAD R13, R13, 0xe38f, RZ ;  /* 0x0000e38f0d0d7824 */ /* 0x000fe200078e02ff */
[----:B------:R-:W-:Y:S01]  /*0270*/  SHF.R.U32.HI R15, RZ, 0x13, R9 ;  /* 0x00000013ff0f7819 */ /* 0x000fe20000011609 */
[----:B------:R-:W-:Y:S01]  /*0280*/  IMAD R9, R14, 0xe38f, RZ ;  /* 0x0000e38f0e097824 */ /* 0x000fe200078e02ff */
[----:B------:R-:W-:-:S02]  /*0290*/  PRMT R16, R11, 0x9910, RZ ;  /* 0x000099100b107816 */ /* 0x000fc400000000ff */
[----:B------:R-:W-:Y:S02]  /*02a0*/  SHF.R.U32.HI R13, RZ, 0x13, R13 ;  /* 0x00000013ff0d7819 */ /* 0x000fe4000001160d */
[----:B------:R-:W-:Y:S02]  /*02b0*/  LEA R16, R16, R16, 0x3 ;  /* 0x0000001010107211 */ /* 0x000fe400078e18ff */
[----:B------:R-:W-:Y:S02]  /*02c0*/  SHF.R.U32.HI R9, RZ, 0x13, R9 ;  /* 0x00000013ff097819 */ /* 0x000fe40000011609 */
[----:B------:R-:W-:Y:S02]  /*02d0*/  IADD3 R16, PT, PT, RZ, -R16, RZ ;  /* 0x80000010ff107210 */ /* 0x000fe40007ffe0ff */
[----:B------:R-:W-:Y:S02]  /*02e0*/  PRMT R17, R13, 0x9910, RZ ;  /* 0x000099100d117816 */ /* 0x000fe400000000ff */
[----:B------:R-:W-:-:S02]  /*02f0*/  PRMT R14, R15, 0x9910, RZ ;  /* 0x000099100f0e7816 */ /* 0x000fc400000000ff */
[----:B------:R-:W-:Y:S02]  /*0300*/  PRMT R18, R9, 0x9910, RZ ;  /* 0x0000991009127816 */ /* 0x000fe400000000ff */
[----:B------:R-:W-:Y:S02]  /*0310*/  PRMT R19, R16, 0x7710, RZ ;  /* 0x0000771010137816 */ /* 0x000fe400000000ff */
[----:B------:R-:W-:Y:S02]  /*0320*/  LEA R16, R17, R17, 0x3 ;  /* 0x0000001111107211 */ /* 0x000fe400078e18ff */
[----:B------:R-:W-:Y:S02]  /*0330*/  LEA R14, R14, R14, 0x3 ;  /* 0x0000000e0e0e7211 */ /* 0x000fe400078e18ff */
[----:B------:R-:W-:Y:S02]  /*0340*/  LEA R17, R18, R18, 0x3 ;  /* 0x0000001212117211 */ /* 0x000fe400078e18ff */
[----:B------:R-:W-:-:S02]  /*0350*/  IADD3 R12, PT, PT, R12, R19, RZ ;  /* 0x000000130c0c7210 */ /* 0x000fc40007ffe0ff */
[----:B------:R-:W-:Y:S02]  /*0360*/  IADD3 R14, PT, PT, RZ, -R14, RZ ;  /* 0x8000000eff0e7210 */ /* 0x000fe40007ffe0ff */
[----:B------:R-:W-:Y:S02]  /*0370*/  IADD3 R16, PT, PT, RZ, -R16, RZ ;  /* 0x80000010ff107210 */ /* 0x000fe40007ffe0ff */
[----:B------:R-:W-:Y:S02]  /*0380*/  IADD3 R19, PT, PT, RZ, -R17, RZ ;  /* 0x80000011ff137210 */ /* 0x000fe40007ffe0ff */
[----:B------:R-:W-:Y:S02]  /*0390*/  IADD3 R15, PT, PT, R42, R15, RZ ;  /* 0x0000000f2a0f7210 */ /* 0x000fe40007ffe0ff */
[----:B------:R-:W-:Y:S02]  /*03a0*/  PRMT R14, R14, 0x7710, RZ ;  /* 0x000077100e0e7816 */ /* 0x000fe400000000ff */
[----:B------:R-:W-:Y:S01]  /*03b0*/  PRMT R17, R16, 0x7710, RZ ;  /* 0x0000771010117816 */ /* 0x000fe200000000ff */
[----:B0-----:R-:W-:Y:S01]  /*03c0*/  IMAD R35, R15, R34, UR4 ;  /* 0x000000040f237e24 */ /* 0x001fe2000f8e0222 */
[----:B------:R-:W-:-:S02]  /*03d0*/  PRMT R19, R19, 0x7710, RZ ;  /* 0x0000771013137816 */ /* 0x000fc400000000ff */
[----:B------:R-:W-:Y:S02]  /*03e0*/  IADD3 R14, PT, PT, R33, R14, RZ ;  /* 0x0000000e210e7210 */ /* 0x000fe40007ffe0ff */
[----:B------:R-:W-:Y:S02]  /*03f0*/  IADD3 R10, PT, PT, R10, R17, RZ ;  /* 0x000000110a0a7210 */ /* 0x000fe40007ffe0ff */
[----:B------:R-:W-:Y:S02]  /*0400*/  IADD3 R15, PT, PT, R8, R19, RZ ;  /* 0x00000013080f7210 */ /* 0x000fe40007ffe0ff */
[C---:B------:R-:W-:Y:S02]  /*0410*/  IADD3 R11, PT, PT, R42.reuse, R11, RZ ;  /* 0x0000000b2a0b7210 */ /* 0x040fe40007ffe0ff */
[C---:B------:R-:W-:Y:S02]  /*0420*/  IADD3 R13, PT, PT, R42.reuse, R13, RZ ;  /* 0x0000000d2a0d7210 */ /* 0x040fe40007ffe0ff */
[----:B------:R-:W-:Y:S01]  /*0430*/  IADD3 R9, PT, PT, R42, R9, RZ ;  /* 0x000000092a097210 */ /* 0x000fe20007ffe0ff */
[-C--:B------:R-:W-:Y:S01]  /*0440*/  IMAD R11, R11, R34.reuse, UR4 ;  /* 0x000000040b0b7e24 */ /* 0x080fe2000f8e0222 */
[----:B------:R-:W-:Y:S01]  /*0450*/  SHF.L.U32 R14, R14, 0x2, RZ ;  /* 0x000000020e0e7819 */ /* 0x000fe200000006ff */
[-C--:B------:R-:W-:Y:S01]  /*0460*/  IMAD R13, R13, R34.reuse, UR4 ;  /* 0x000000040d0d7e24 */ /* 0x080fe2000f8e0222 */
[----:B------:R-:W-:Y:S01]  /*0470*/  SHF.L.U32 R12, R12, 0x2, RZ ;  /* 0x000000020c0c7819 */ /* 0x000fe200000006ff */
[----:B------:R-:W-:Y:S01]  /*0480*/  IMAD R38, R9, R34, UR4 ;  /* 0x0000000409267e24 */ /* 0x000fe2000f8e0222 */
[----:B------:R-:W-:-:S02]  /*0490*/  SHF.L.U32 R10, R10, 0x2, RZ ;  /* 0x000000020a0a7819 */ /* 0x000fc400000006ff */
[----:B------:R-:W-:Y:S02]  /*04a0*/  SHF.L.U32 R15, R15, 0x2, RZ ;  /* 0x000000020f0f7819 */ /* 0x000fe400000006ff */
[----:B------:R-:W-:Y:S02]  /*04b0*/  SHF.L.U32 R8, R33, 0x2, RZ ;  /* 0x0000000221087819 */ /* 0x000fe400000006ff */
[----:B------:R-:W-:Y:S02]  /*04c0*/  LOP3.LUT R14, R14, 0xffff, RZ, 0xc0, !PT ;  /* 0x0000ffff0e0e7812 */ /* 0x000fe400078ec0ff */
[----:B------:R-:W-:Y:S01]  /*04d0*/  LOP3.LUT R12, R12, 0xffff, RZ, 0xc0, !PT ;  /* 0x0000ffff0c0c7812 */ /* 0x000fe200078ec0ff */
[----:B---3--:R-:W-:Y:S01]  /*04e0*/  IMAD R39, R39, UR8, R8 ;  /* 0x0000000827277c24 */ /* 0x008fe2000f8e0208 */
[----:B------:R-:W-:Y:S02]  /*04f0*/  LOP3.LUT R10, R10, 0xffff, RZ, 0xc0, !PT ;  /* 0x0000ffff0a0a7812 */ /* 0x000fe400078ec0ff */
[----:B------:R-:W-:-:S02]  /*0500*/  LOP3.LUT R15, R15, 0xffff, RZ, 0xc0, !PT ;  /* 0x0000ffff0f0f7812 */ /* 0x000fc400078ec0ff */
[----:B------:R-:W-:Y:S02]  /*0510*/  IADD3 R35, PT, PT, R14, R35, RZ ;  /* 0x000000230e237210 */ /* 0x000fe40007ffe0ff */
[----:B------:R-:W-:Y:S02]  /*0520*/  IADD3 R36, PT, PT, R12, R11, RZ ;  /* 0x0000000b0c247210 */ /* 0x000fe40007ffe0ff */
[----:B------:R-:W-:Y:S02]  /*0530*/  IADD3 R37, PT, PT, R10, R13, RZ ;  /* 0x0000000d0a257210 */ /* 0x000fe40007ffe0ff */
[----:B-12---:R-:W-:-:S07]  /*0540*/  IADD3 R38, PT, PT, R15, R38, RZ ;  /* 0x000000260f267210 */ /* 0x006fce0007ffe0ff */
.L_x_4:
[----:B------:R-:W0:Y:S01]  /*0550*/  LDC.64 R16, c[0x0][0x380] ;  /* 0x0000e000ff107b82 */ /* 0x000e220000000a00 */
[----:B------:R-:W1:Y:S07]  /*0560*/  S2R R9, SR_CgaCtaId ;  /* 0x0000000000097919 */ /* 0x000e6e0000008800 */
[----:B------:R-:W2:Y:S01]  /*0570*/  LDC.64 R20, c[0x0][0x388] ;  /* 0x0000e200ff147b82 */ /* 0x000ea20000000a00 */
[----:B0-----:R-:W-:-:S06]  /*0580*/  IMAD.WIDE R12, R35, 0x4, R16 ;  /* 0x00000004230c7825 */ /* 0x001fcc00078e0210 */
[----:B------:R-:W3:Y:S01]  /*0590*/  LDG.E.128.CONSTANT R12, desc[UR6][R12.64] ;  /* 0x000000060c0c7981 */ /* 0x000ee2000c1e9d00 */
[----:B------:R-:W-:Y:S01]  /*05a0*/  MOV R40, 0x400 ;  /* 0x0000040000287802 */ /* 0x000fe20000000f00 */
[----:B------:R-:W-:-:S03]  /*05b0*/  IMAD.WIDE R18, R37, 0x4, R16 ;  /* 0x0000000425127825 */ /* 0x000fc600078e0210 */
[----:B-1----:R-:W-:Y:S01]  /*05c0*/  LEA R40, R9, R40, 0x18 ;  /* 0x0000002809287211 */ /* 0x002fe200078ec0ff */
[----:B------:R-:W-:-:S03]  /*05d0*/  IMAD.WIDE R8, R36, 0x4, R16 ;  /* 0x0000000424087825 */ /* 0x000fc600078e0210 */
[----:B------:R-:W-:Y:S01]  /*05e0*/  LEA R41, R33, R40, 0x4 ;  /* 0x0000002821297211 */ /* 0x000fe200078e20ff */
[----:B------:R-:W-:Y:S02]  /*05f0*/  IMAD.WIDE R16, R38, 0x4, R16 ;  /* 0x0000000426107825 */ /* 0x000fe400078e0210 */
[----:B------:R-:W4:Y:S02]  /*0600*/  LDG.E.128.CONSTANT R8, desc[UR6][R8.64] ;  /* 0x0000000608087981 */ /* 0x000f24000c1e9d00 */
[----:B--2---:R-:W-:-:S06]  /*0610*/  IMAD.WIDE R20, R39, 0x4, R20 ;  /* 0x0000000427147825 */ /* 0x004fcc00078e0214 */
[----:B------:R-:W2:Y:S04]  /*0620*/  LDG.E.128.CONSTANT R20, desc[UR6][R20.64] ;  /* 0x0000000614147981 */ /* 0x000ea8000c1e9d00 */
[----:B---3--:R0:W-:Y:S04]  /*0630*/  STS.128 [R41], R12 ;  /* 0x0000000c29007388 */ /* 0x0081e80000000c00 */
[----:B0-----:R-:W3:Y:S04]  /*0640*/  LDG.E.128.CONSTANT R12, desc[UR6][R18.64] ;  /* 0x00000006120c7981 */ /* 0x001ee8000c1e9d00 */
[----:B------:R-:W5:Y:S04]  /*0650*/  LDG.E.128.CONSTANT R16, desc[UR6][R16.64] ;  /* 0x0000000610107981 */ /* 0x000f68000c1e9d00 */
[----:B----4-:R-:W-:Y:S04]  /*0660*/  STS.128 [R41+0x400], R8 ;  /* 0x0004000829007388 */ /* 0x010fe80000000c00 */
[----:B--2---:R-:W-:Y:S01]  /*0670*/  STS.128 [R41+0x1000], R20 ;  /* 0x0010001429007388 */ /* 0x004fe20000000c00 */
[----:B------:R-:W-:-:S05]  /*0680*/  IMAD R43, R31, 0x1b4, R32 ;  /* 0x000001b41f2b7824 */ /* 0x000fca00078e0220 */
[----:B------:R-:W-:Y:S01]  /*0690*/  LEA R43, R43, R40, 0x2 ;  /* 0x000000282b2b7211 */ /* 0x000fe200078e10ff */
[----:B------:R-:W-:Y:S01]  /*06a0*/  IMAD R40, R30, 0x24, R40 ;  /* 0x000000241e287824 */ /* 0x000fe200078e0228 */
[----:B---3--:R-:W-:Y:S04]  /*06b0*/  STS.128 [R41+0x800], R12 ;  /* 0x0008000c29007388 */ /* 0x008fe80000000c00 */
[----:B-----5:R-:W-:Y:S01]  /*06c0*/  STS.128 [R41+0xc00], R16 ;  /* 0x000c001029007388 */ /* 0x020fe20000000c00 */
[----:B------:R-:W-:Y:S06]  /*06d0*/  BAR.SYNC.DEFER_BLOCKING 0x0 ;  /* 0x0000000000007b1d */ /* 0x000fec0000010000 */
[----:B------:R-:W-:Y:S04]  /*06e0*/  LDS R15, [R43] ;  /* 0x000000002b0f7984 */ /* 0x000fe80000000800 */
[----:B------:R-:W0:Y:S04]  /*06f0*/  LDS R45, [R40+0x1000] ;  /* 0x00100000282d7984 */ /* 0x000e280000000800 */
[----:B------:R-:W-:Y:S04]  /*0700*/  LDS R23, [R43+0x4] ;  /* 0x000004002b177984 */ /* 0x000fe80000000800 */
[----:B------:R-:W1:Y:S04]  /*0710*/  LDS R11, [R40+0x1004] ;  /* 0x00100400280b7984 */ /* 0x000e680000000800 */
[----:B------:R-:W-:Y:S04]  /*0720*/  LDS R44, [R43+0x8] ;  /* 0x000008002b2c7984 */ /* 0x000fe80000000800 */
[----:B------:R-:W2:Y:S04]  /*0730*/  LDS R9, [R40+0x1008] ;  /* 0x0010080028097984 */ /* 0x000ea80000000800 */
[----:B------:R-:W3:Y:S04]  /*0740*/  LDS R21, [R43+0x90] ;  /* 0x000090002b157984 */ /* 0x000ee80000000800 */
[----:B------:R-:W4:Y:S04]  /*0750*/  LDS R14, [R40+0x100c] ;  /* 0x00100c00280e7984 */ /* 0x000f280000000800 */
[----:B------:R-:W5:Y:S04]  /*0760*/  LDS R19, [R43+0x94] ;  /* 0x000094002b137984 */ /* 0x000f680000000800 */
[----:B------:R-:W5:Y:S04]  /*0770*/  LDS R8, [R40+0x1010] ;  /* 0x0010100028087984 */ /* 0x000f680000000800 */
[----:B------:R-:W5:Y:S04]  /*0780*/  LDS R18, [R43+0x98] ;  /* 0x000098002b127984 */ /* 0x000f680000000800 */
[----:B------:R-:W5:Y:S04]  /*0790*/  LDS R10, [R40+0x1014] ;  /* 0x00101400280a7984 */ /* 0x000f680000000800 */
[----:B------:R-:W-:Y:S04]  /*07a0*/  LDS R16, [R43+0x120] ;  /* 0x000120002b107984 */ /* 0x000fe80000000800 */
[----:B------:R-:W5:Y:S01]  /*07b0*/  LDS R13, [R40+0x1018] ;  /* 0x00101800280d7984 */ /* 0x000f620000000800 */
[----:B0-----:R-:W-:-:S03]  /*07c0*/  FFMA R0, R15, R45, R0 ;  /* 0x0000002d0f007223 */ /* 0x001fc60000000000 */
[----:B------:R-:W0:Y:S04]  /*07d0*/  LDS R17, [R43+0x124] ;  /* 0x000124002b117984 */ /* 0x000e280000000800 */
[----:B------:R-:W0:Y:S01]  /*07e0*/  LDS R12, [R40+0x101c] ;  /* 0x00101c00280c7984 */ /* 0x000e220000000800 */
[----:B-1----:R-:W-:-:S03]  /*07f0*/  FFMA R23, R23, R11, R0 ;  /* 0x0000000b17177223 */ /* 0x002fc60000000000 */
[----:B------:R-:W1:Y:S04]  /*0800*/  LDS R15, [R43+0x128] ;  /* 0x000128002b0f7984 */ /* 0x000e680000000800 */
[----:B------:R-:W1:Y:S01]  /*0810*/  LDS R0, [R43+0x1b0] ;  /* 0x0001b0002b007984 */ /* 0x000e620000000800 */
[----:B--2---:R-:W-:Y:S01]  /*0820*/  FFMA R44, R44, R9, R23 ;  /* 0x000000092c2c7223 */ /* 0x004fe20000000017 */
[----:B---3--:R-:W-:Y:S02]  /*0830*/  FFMA R2, R45, R21, R2 ;  /* 0x000000152d027223 */ /* 0x008fe40000000002 */
[----:B------:R-:W-:Y:S01]  /*0840*/  LDS R40, [R40+0x1020] ;  /* 0x0010200028287984 */ /* 0x000fe20000000800 */
[----:B----4-:R-:W-:Y:S01]  /*0850*/  FFMA R44, R21, R14, R44 ;  /* 0x0000000e152c7223 */ /* 0x010fe2000000002c */
[----:B-----5:R-:W-:-:S03]  /*0860*/  FFMA R2, R11, R19, R2 ;  /* 0x000000130b027223 */ /* 0x020fc60000000002 */
[----:B------:R-:W-:Y:S02]  /*0870*/  FFMA R21, R19, R8, R44 ;  /* 0x0000000813157223 */ /* 0x000fe4000000002c */
[----:B------:R-:W2:Y:S01]  /*0880*/  LDS R19, [R43+0x1b4] ;  /* 0x0001b4002b137984 */ /* 0x000ea20000000800 */
[----:B------:R-:W-:Y:S01]  /*0890*/  FFMA R41, R9, R18, R2 ;  /* 0x0000001209297223 */ /* 0x000fe20000000002 */
[----:B------:R-:W-:Y:S02]  /*08a0*/  FFMA R23, R18, R10, R21 ;  /* 0x0000000a12177223 */ /* 0x000fe40000000015 */
[----:B------:R-:W3:Y:S04]  /*08b0*/  LDS R21, [R43+0x1b8] ;  /* 0x0001b8002b157984 */ /* 0x000ee80000000800 */
[----:B------:R-:W4:Y:S01]  /*08c0*/  LDS R18, [R43+0x240] ;  /* 0x000240002b127984 */ /* 0x000f220000000800 */
[----:B------:R-:W-:-:S03]  /*08d0*/  FFMA R2, R16, R13, R23 ;  /* 0x0000000d10027223 */ /* 0x000fc60000000017 */
[----:B------:R-:W5:Y:S01]  /*08e0*/  LDS R23, [R43+0x244] ;  /* 0x000244002b177984 */ /* 0x000f620000000800 */
[----:B------:R-:W-:-:S03]  /*08f0*/  FFMA R20, R45, R16, R3 ;  /* 0x000000102d147223 */ /* 0x000fc60000000003 */
[----:B------:R-:W5:Y:S01]  /*0900*/  LDS R3, [R43+0x248] ;  /* 0x000248002b037984 */ /* 0x000f620000000800 */
[----:B------:R-:W-:Y:S01]  /*0910*/  FFMA R41, R14, R16, R41 ;  /* 0x000000100e297223 */ /* 0x000fe20000000029 */
[-C--:B0-----:R-:W-:Y:S02]  /*0920*/  FFMA R20, R11, R17.reuse, R20 ;  /* 0x000000110b147223 */ /* 0x081fe40000000014 */
[----:B------:R-:W0:Y:S01]  /*0930*/  LDS R16, [R43+0x2d0] ;  /* 0x0002d0002b107984 */ /* 0x000e220000000800 */
[----:B------:R-:W-:Y:S01]  /*0940*/  FFMA R41, R8, R17, R41 ;  /* 0x0000001108297223 */ /* 0x000fe20000000029 */
[----:B------:R-:W-:Y:S01]  /*0950*/  FFMA R2, R17, R12, R2 ;  /* 0x0000000c11027223 */ /* 0x000fe20000000002 */
[----:B-1----:R-:W-:Y:S01]  /*0960*/  FFMA R17, R9, R15, R20 ;  /* 0x0000000f09117223 */ /* 0x002fe20000000014 */
[----:B------:R-:W-:-:S03]  /*0970*/  FFMA R22, R45, R0, R4 ;  /* 0x000000002d167223 */ /* 0x000fc60000000004 */
[----:B------:R-:W-:Y:S02]  /*0980*/  FFMA R4, R14, R0, R17 ;  /* 0x000000000e047223 */ /* 0x000fe40000000011 */
[----:B------:R-:W1:Y:S01]  /*0990*/  LDS R17, [R43+0x2d4] ;  /* 0x0002d4002b117984 */ /* 0x000e620000000800 */
[----:B------:R-:W-:-:S04]  /*09a0*/  FFMA R20, R10, R15, R41 ;  /* 0x0000000f0a147223 */ /* 0x000fc80000000029 */
[----:B------:R-:W-:Y:S01]  /*09b0*/  FFMA R41, R13, R0, R20 ;  /* 0x000000000d297223 */ /* 0x000fe20000000014 */
[-C--:B--2---:R-:W-:Y:S01]  /*09c0*/  FFMA R22, R11, R19.reuse, R22 ;  /* 0x000000130b167223 */ /* 0x084fe20000000016 */
[-C--:B------:R-:W-:Y:S01]  /*09d0*/  FFMA R4, R8, R19.reuse, R4 ;  /* 0x0000001308047223 */ /* 0x080fe20000000004 */
[----:B------:R-:W-:Y:S01]  /*09e0*/  FFMA R0, R15, R40, R2 ;  /* 0x000000280f007223 */ /* 0x000fe20000000002 */
[----:B------:R-:W-:Y:S02]  /*09f0*/  FFMA R41, R12, R19, R41 ;  /* 0x000000130c297223 */ /* 0x000fe40000000029 */
[----:B------:R-:W2:Y:S01]  /*0a00*/  LDS R19, [R43+0x2d8] ;  /* 0x0002d8002b137984 */ /* 0x000ea20000000800 */
[-C--:B---3--:R-:W-:Y:S01]  /*0a10*/  FFMA R15, R9, R21.reuse, R22 ;  /* 0x00000015090f7223 */ /* 0x088fe20000000016 */
[----:B------:R-:W-:Y:S01]  /*0a20*/  FFMA R4, R10, R21, R4 ;  /* 0x000000150a047223 */ /* 0x000fe20000000004 */
[-C--:B----4-:R-:W-:Y:S02]  /*0a30*/  FFMA R20, R45, R18.reuse, R5 ;  /* 0x000000122d147223 */ /* 0x090fe40000000005 */
[-C--:B------:R-:W-:Y:S01]  /*0a40*/  FFMA R15, R14, R18.reuse, R15 ;  /* 0x000000120e0f7223 */ /* 0x080fe2000000000f */
[----:B------:R-:W-:-:S02]  /*0a50*/  FFMA R5, R13, R18, R4 ;  /* 0x000000120d057223 */ /* 0x000fc40000000004 */
[----:B------:R-:W3:Y:S01]  /*0a60*/  LDS R18, [R43+0x360] ;  /* 0x000360002b127984 */ /* 0x000ee20000000800 */
[-C--:B-----5:R-:W-:Y:S01]  /*0a70*/  FFMA R20, R11, R23.reuse, R20 ;  /* 0x000000170b147223 */ /* 0x0a0fe20000000014 */
[----:B------:R-:W-:Y:S01]  /*0a80*/  FFMA R15, R8, R23, R15 ;  /* 0x00000017080f7223 */ /* 0x000fe2000000000f */
[----:B------:R-:W-:Y:S01]  /*0a90*/  FFMA R2, R40, R21, R41 ;  /* 0x0000001528027223 */ /* 0x000fe20000000029 */
[----:B------:R-:W-:Y:S01]  /*0aa0*/  FFMA R23, R12, R23, R5 ;  /* 0x000000170c177223 */ /* 0x000fe20000000005 */
[-C--:B------:R-:W-:Y:S01]  /*0ab0*/  FFMA R21, R9, R3.reuse, R20 ;  /* 0x0000000309157223 */ /* 0x080fe20000000014 */
[----:B------:R-:W4:Y:S01]  /*0ac0*/  LDS R5, [R43+0x364] ;  /* 0x000364002b057984 */ /* 0x000f220000000800 */
[----:B------:R-:W-:Y:S02]  /*0ad0*/  FFMA R4, R10, R3, R15 ;  /* 0x000000030a047223 */ /* 0x000fe4000000000f */
[-C--:B0-----:R-:W-:Y:S02]  /*0ae0*/  FFMA R41, R14, R16.reuse, R21 ;  /* 0x000000100e297223 */ /* 0x081fe40000000015 */
[----:B------:R-:W0:Y:S01]  /*0af0*/  LDS R21, [R43+0x368] ;  /* 0x000368002b157984 */ /* 0x000e220000000800 */
[-C--:B------:R-:W-:Y:S01]  /*0b00*/  FFMA R15, R13, R16.reuse, R4 ;  /* 0x000000100d0f7223 */ /* 0x080fe20000000004 */
[----:B------:R-:W-:-:S02]  /*0b10*/  FFMA R20, R45, R16, R6 ;  /* 0x000000102d147223 */ /* 0x000fc40000000006 */
[----:B------:R-:W5:Y:S01]  /*0b20*/  LDS R6, [R43+0x3f0] ;  /* 0x0003f0002b067984 */ /* 0x000f620000000800 */
[----:B-1----:R-:W-:-:S03]  /*0b30*/  FFMA R16, R12, R17, R15 ;  /* 0x000000110c107223 */ /* 0x002fc6000000000f */
[----:B------:R-:W1:Y:S01]  /*0b40*/  LDS R15, [R43+0x3f4] ;  /* 0x0003f4002b0f7984 */ /* 0x000e620000000800 */
[-C--:B------:R-:W-:Y:S01]  /*0b50*/  FFMA R4, R11, R17.reuse, R20 ;  /* 0x000000110b047223 */ /* 0x080fe20000000014 */
[----:B------:R-:W-:Y:S02]  /*0b60*/  FFMA R41, R8, R17, R41 ;  /* 0x0000001108297223 */ /* 0x000fe40000000029 */
[----:B------:R-:W1:Y:S01]  /*0b70*/  LDS R17, [R43+0x3f8] ;  /* 0x0003f8002b117984 */ /* 0x000e620000000800 */
[C---:B------:R-:W-:Y:S01]  /*0b80*/  FFMA R3, R40.reuse, R3, R23 ;  /* 0x0000000328037223 */ /* 0x040fe20000000017 */
[-C--:B--2---:R-:W-:Y:S01]  /*0b90*/  FFMA R23, R9, R19.reuse, R4 ;  /* 0x0000001309177223 */ /* 0x084fe20000000004 */
[-C--:B------:R-:W-:Y:S01]  /*0ba0*/  FFMA R4, R40, R19.reuse, R16 ;  /* 0x0000001328047223 */ /* 0x080fe20000000010 */
[----:B------:R-:W-:Y:S02]  /*0bb0*/  FFMA R20, R10, R19, R41 ;  /* 0x000000130a147223 */ /* 0x000fe40000000029 */
[----:B------:R-:W-:Y:S01]  /*0bc0*/  LDS R19, [R43+0x488] ;  /* 0x000488002b137984 */ /* 0x000fe20000000800 */
[-C--:B---3--:R-:W-:Y:S01]  /*0bd0*/  FFMA R16, R45, R18.reuse, R7 ;  /* 0x000000122d107223 */ /* 0x088fe20000000007 */
[-C--:B------:R-:W-:Y:S01]  /*0be0*/  FFMA R23, R14, R18.reuse, R23 ;  /* 0x000000120e177223 */ /* 0x080fe20000000017 */
[----:B------:R-:W-:-:S02]  /*0bf0*/  FFMA R7, R13, R18, R20 ;  /* 0x000000120d077223 */ /* 0x000fc40000000014 */
[----:B------:R-:W-:Y:S01]  /*0c00*/  LDS R20, [R43+0x510] ;  /* 0x000510002b147984 */ /* 0x000fe20000000800 */
[----:B----4-:R-:W-:-:S03]  /*0c10*/  FFMA R18, R11, R5, R16 ;  /* 0x000000050b127223 */ /* 0x010fc60000000010 */
[----:B------:R-:W2:Y:S01]  /*0c20*/  LDS R16, [R43+0x480] ;  /* 0x000480002b107984 */ /* 0x000ea20000000800 */
[-C--:B------:R-:W-:Y:S01]  /*0c30*/  FFMA R23, R8, R5.reuse, R23 ;  /* 0x0000000508177223 */ /* 0x080fe20000000017 */
[----:B------:R-:W-:Y:S01]  /*0c40*/  FFMA R5, R12, R5, R7 ;  /* 0x000000050c057223 */ /* 0x000fe20000000007 */
[-C--:B0-----:R-:W-:Y:S01]  /*0c50*/  FFMA R41, R9, R21.reuse, R18 ;  /* 0x0000001509297223 */ /* 0x081fe20000000012 */
[----:B------:R-:W0:Y:S01]  /*0c60*/  LDS R7, [R43+0x484] ;  /* 0x000484002b077984 */ /* 0x000e220000000800 */
[-C--:B------:R-:W-:Y:S01]  /*0c70*/  FFMA R18, R10, R21.reuse, R23 ;  /* 0x000000150a127223 */ /* 0x080fe20000000017 */
[----:B------:R-:W-:Y:S01]  /*0c80*/  FFMA R5, R40, R21, R5 ;  /* 0x0000001528057223 */ /* 0x000fe20000000005 */
[-C--:B-----5:R-:W-:Y:S01]  /*0c90*/  FFMA R24, R45, R6.reuse, R24 ;  /* 0x000000062d187223 */ /* 0x0a0fe20000000018 */
[-C--:B------:R-:W-:Y:S01]  /*0ca0*/  FFMA R41, R14, R6.reuse, R41 ;  /* 0x000000060e297223 */ /* 0x080fe20000000029 */
[----:B------:R-:W-:Y:S02]  /*0cb0*/  FFMA R21, R13, R6, R18 ;  /* 0x000000060d157223 */ /* 0x000fe40000000012 */
[-C--:B-1----:R-:W-:Y:S01]  /*0cc0*/  FFMA R24, R11, R15.reuse, R24 ;  /* 0x0000000f0b187223 */ /* 0x082fe20000000018 */
[-C--:B------:R-:W-:Y:S01]  /*0cd0*/  FFMA R41, R8, R15.reuse, R41 ;  /* 0x0000000f08297223 */ /* 0x080fe20000000029 */
[----:B------:R-:W-:Y:S01]  /*0ce0*/  FFMA R15, R12, R15, R21 ;  /* 0x0000000f0c0f7223 */ /* 0x000fe20000000015 */
[----:B------:R-:W-:Y:S04]  /*0cf0*/  LDS R18, [R43+0x5a0] ;  /* 0x0005a0002b127984 */ /* 0x000fe80000000800 */
[----:B------:R-:W1:Y:S01]  /*0d00*/  LDS R21, [R43+0x514] ;  /* 0x000514002b157984 */ /* 0x000e620000000800 */
[----:B------:R-:W-:-:S03]  /*0d10*/  FFMA R6, R40, R17, R15 ;  /* 0x0000001128067223 */ /* 0x000fc6000000000f */
[----:B------:R-:W3:Y:S01]  /*0d20*/  LDS R15, [R43+0x518] ;  /* 0x000518002b0f7984 */ /* 0x000ee20000000800 */
[-C--:B------:R-:W-:Y:S01]  /*0d30*/  FFMA R23, R9, R17.reuse, R24 ;  /* 0x0000001109177223 */ /* 0x080fe20000000018 */
[----:B------:R-:W-:Y:S02]  /*0d40*/  FFMA R22, R10, R17, R41 ;  /* 0x000000110a167223 */ /* 0x000fe40000000029 */
[----:B------:R-:W4:Y:S01]  /*0d50*/  LDS R17, [R43+0x5a4] ;  /* 0x0005a4002b117984 */ /* 0x000f220000000800 */
[-C--:B--2---:R-:W-:Y:S01]  /*0d60*/  FFMA R24, R45, R16.reuse, R25 ;  /* 0x000000102d187223 */ /* 0x084fe20000000019 */
[-C--:B------:R-:W-:Y:S01]  /*0d70*/  FFMA R25, R14, R16.reuse, R23 ;  /* 0x000000100e197223 */ /* 0x080fe20000000017 */
[----:B------:R-:W-:Y:S02]  /*0d80*/  FFMA R23, R13, R16, R22 ;  /* 0x000000100d177223 */ /* 0x000fe40000000016 */
[-C--:B0-----:R-:W-:Y:S01]  /*0d90*/  FFMA R24, R11, R7.reuse, R24 ;  /* 0x000000070b187223 */ /* 0x081fe20000000018 */
[-C--:B------:R-:W-:Y:S01]  /*0da0*/  FFMA R25, R8, R7.reuse, R25 ;  /* 0x0000000708197223 */ /* 0x080fe20000000019 */
[----:B------:R-:W-:-:S02]  /*0db0*/  FFMA R7, R12, R7, R23 ;  /* 0x000000070c077223 */ /* 0x000fc40000000017 */
[-C--:B------:R-:W-:Y:S01]  /*0dc0*/  FFMA R23, R9, R19.reuse, R24 ;  /* 0x0000001309177223 */ /* 0x080fe20000000018 */
[-C--:B------:R-:W-:Y:S01]  /*0dd0*/  FFMA R16, R10, R19.reuse, R25 ;  /* 0x000000130a107223 */ /* 0x080fe20000000019 */
[-C--:B------:R-:W-:Y:S02]  /*0de0*/  FFMA R26, R45, R20.reuse, R26 ;  /* 0x000000142d1a7223 */ /* 0x080fe4000000001a */
[-C--:B------:R-:W-:Y:S01]  /*0df0*/  FFMA R25, R14, R20.reuse, R23 ;  /* 0x000000140e197223 */ /* 0x080fe20000000017 */
[----:B------:R-:W-:Y:S01]  /*0e00*/  FFMA R23, R13, R20, R16 ;  /* 0x000000140d177223 */ /* 0x000fe20000000010 */
[----:B------:R-:W-:Y:S02]  /*0e10*/  FFMA R7, R40, R19, R7 ;  /* 0x0000001328077223 */ /* 0x000fe40000000007 */
[-C--:B-1----:R-:W-:Y:S01]  /*0e20*/  FFMA R25, R8, R21.reuse, R25 ;  /* 0x0000001508197223 */ /* 0x082fe20000000019 */
[----:B------:R-:W-:-:S03]  /*0e30*/  FFMA R26, R11, R21, R26 ;  /* 0x000000150b1a7223 */ /* 0x000fc6000000001a */
[-C--:B---3--:R-:W-:Y:S01]  /*0e40*/  FFMA R16, R10, R15.reuse, R25 ;  /* 0x0000000f0a107223 */ /* 0x088fe20000000019 */
[----:B------:R-:W-:Y:S01]  /*0e50*/  FFMA R19, R9, R15, R26 ;  /* 0x0000000f09137223 */ /* 0x000fe2000000001a */
[----:B------:R-:W0:Y:S01]  /*0e60*/  LDS R25, [R43+0x5a8] ;  /* 0x0005a8002b197984 */ /* 0x000e220000000800 */
[-C--:B------:R-:W-:Y:S02]  /*0e70*/  FFMA R20, R45, R18.reuse, R27 ;  /* 0x000000122d147223 */ /* 0x080fe4000000001b */
[-C--:B------:R-:W-:Y:S01]  /*0e80*/  FFMA R41, R14, R18.reuse, R19 ;  /* 0x000000120e297223 */ /* 0x080fe20000000013 */
[----:B------:R-:W-:Y:S01]  /*0e90*/  FFMA R19, R13, R18, R16 ;  /* 0x000000120d137223 */ /* 0x000fe20000000010 */
[----:B------:R-:W-:Y:S01]  /*0ea0*/  LDS R27, [R43+0x6c8] ;  /* 0x0006c8002b1b7984 */ /* 0x000fe20000000800 */
[----:B----4-:R-:W-:-:S03]  /*0eb0*/  FFMA R20, R11, R17, R20 ;  /* 0x000000110b147223 */ /* 0x010fc60000000014 */
[----:B------:R-:W1:Y:S01]  /*0ec0*/  LDS R18, [R43+0x6c0] ;  /* 0x0006c0002b127984 */ /* 0x000e620000000800 */
[-C--:B------:R-:W-:Y:S01]  /*0ed0*/  FFMA R41, R8, R17.reuse, R41 ;  /* 0x0000001108297223 */ /* 0x080fe20000000029 */
[C---:B------:R-:W-:Y:S02]  /*0ee0*/  FFMA R22, R12.reuse, R17, R19 ;  /* 0x000000110c167223 */ /* 0x040fe40000000013 */
[----:B------:R-:W2:Y:S04]  /*0ef0*/  LDS R16, [R43+0x630] ;  /* 0x000630002b107984 */ /* 0x000ea80000000800 */
[----:B------:R-:W3:Y:S04]  /*0f00*/  LDS R17, [R43+0x6c4] ;  /* 0x0006c4002b117984 */ /* 0x000ee80000000800 */
[----:B------:R-:W4:Y:S01]  /*0f10*/  LDS R19, [R43+0x634] ;  /* 0x000634002b137984 */ /* 0x000f220000000800 */
[----:B------:R-:W-:-:S03]  /*0f20*/  FFMA R23, R12, R21, R23 ;  /* 0x000000150c177223 */ /* 0x000fc60000000017 */
[----:B------:R-:W5:Y:S01]  /*0f30*/  LDS R21, [R43+0x638] ;  /* 0x000638002b157984 */ /* 0x000f620000000800 */
[----:B------:R-:W-:-:S03]  /*0f40*/  FFMA R24, R40, R15, R23 ;  /* 0x0000000f28187223 */ /* 0x000fc60000000017 */
[----:B------:R-:W-:Y:S01]  /*0f50*/  LDS R23, [R43+0x754] ;  /* 0x000754002b177984 */ /* 0x000fe20000000800 */
[-C--:B0-----:R-:W-:Y:S01]  /*0f60*/  FFMA R15, R9, R25.reuse, R20 ;  /* 0x00000019090f7223 */ /* 0x081fe20000000014 */
[-C--:B------:R-:W-:Y:S01]  /*0f70*/  FFMA R20, R10, R25.reuse, R41 ;  /* 0x000000190a147223 */ /* 0x080fe20000000029 */
[----:B------:R-:W-:Y:S02]  /*0f80*/  FFMA R25, R40, R25, R22 ;  /* 0x0000001928197223 */ /* 0x000fe40000000016 */
[----:B------:R-:W0:Y:S01]  /*0f90*/  LDS R22, [R43+0x750] ;  /* 0x000750002b167984 */ /* 0x000e220000000800 */
[----:B-1----:R-:W-:-:S03]  /*0fa0*/  FFMA R26, R45, R18, R29 ;  /* 0x000000122d1a7223 */ /* 0x002fc6000000001d */
[----:B------:R-:W-:Y:S01]  /*0fb0*/  LDS R29, [R43+0x7e8] ;  /* 0x0007e8002b1d7984 */ /* 0x000fe20000000800 */
[----:B--2---:R-:W-:Y:S01]  /*0fc0*/  FFMA R28, R45, R16, R28 ;  /* 0x000000102d1c7223 */ /* 0x004fe2000000001c */
[----:B---3--:R-:W-:-:S03]  /*0fd0*/  FFMA R26, R11, R17, R26 ;  /* 0x000000110b1a7223 */ /* 0x008fc6000000001a */
[----:B----4-:R-:W-:Y:S02]  /*0fe0*/  FFMA R28, R11, R19, R28 ;  /* 0x000000130b1c7223 */ /* 0x010fe4000000001c */
[----:B------:R-:W1:Y:S01]  /*0ff0*/  LDS R11, [R43+0x758] ;  /* 0x000758002b0b7984 */ /* 0x000e620000000800 */
[----:B------:R-:W-:-:S03]  /*1000*/  FFMA R44, R9, R27, R26 ;  /* 0x0000001b092c7223 */ /* 0x000fc6000000001a */
[----:B------:R-:W2:Y:S01]  /*1010*/  LDS R26, [R43+0x7e0] ;  /* 0x0007e0002b1a7984 */ /* 0x000ea20000000800 */
[----:B-----5:R-:W-:-:S03]  /*1020*/  FFMA R41, R9, R21, R28 ;  /* 0x0000001509297223 */ /* 0x020fc6000000001c */
[----:B------:R1:W3:Y:S01]  /*1030*/  LDS R9, [R43+0x7e4] ;  /* 0x0007e4002b097984 */ /* 0x0002e20000000800 */
[C---:B------:R-:W-:Y:S01]  /*1040*/  FFMA R45, R14.reuse, R16, R15 ;  /* 0x000000100e2d7223 */ /* 0x040fe2000000000f */
[----:B------:R-:W-:Y:S01]  /*1050*/  FFMA R28, R14, R18, R41 ;  /* 0x000000120e1c7223 */ /* 0x000fe20000000029 */
[----:B------:R-:W-:Y:S02]  /*1060*/  UIADD3 UR5, UPT, UPT, UR5, 0x1, URZ ;  /* 0x0000000105057890 */ /* 0x000fe4000fffe0ff */
[C---:B------:R-:W-:Y:S01]  /*1070*/  FFMA R45, R8.reuse, R19, R45 ;  /* 0x00000013082d7223 */ /* 0x040fe2000000002d */
[----:B------:R-:W-:Y:S01]  /*1080*/  FFMA R28, R8, R17, R28 ;  /* 0x00000011081c7223 */ /* 0x000fe2000000001c */
[----:B------:R-:W-:Y:S01]  /*1090*/  FFMA R15, R13, R16, R20 ;  /* 0x000000100d0f7223 */ /* 0x000fe20000000014 */
[----:B0-----:R-:W-:-:S04]  /*10a0*/  FFMA R44, R14, R22, R44 ;  /* 0x000000160e2c7223 */ /* 0x001fc8000000002c */
[----:B------:R-:W-:Y:S01]  /*10b0*/  FFMA R44, R8, R23, R44 ;  /* 0x00000017082c7223 */ /* 0x000fe2000000002c */
[C---:B------:R-:W-:Y:S01]  /*10c0*/  FFMA R8, R10.reuse, R21, R45 ;  /* 0x000000150a087223 */ /* 0x040fe2000000002d */
[----:B------:R-:W-:Y:S01]  /*10d0*/  FFMA R41, R10, R27, R28 ;  /* 0x0000001b0a297223 */ /* 0x000fe2000000001c */
[----:B------:R-:W-:Y:S01]  /*10e0*/  UISETP.NE.AND UP0, UPT, UR5, URZ, UPT ;  /* 0x000000ff0500728c */ /* 0x000fe2000bf05270 */
[----:B------:R-:W-:Y:S01]  /*10f0*/  FFMA R15, R12, R19, R15 ;  /* 0x000000130c0f7223 */ /* 0x000fe2000000000f */
[C---:B------:R-:W-:Y:S01]  /*1100*/  FFMA R19, R13.reuse, R18, R8 ;  /* 0x000000120d137223 */ /* 0x040fe20000000008 */
[----:B------:R-:W-:Y:S01]  /*1110*/  FFMA R22, R13, R22, R41 ;  /* 0x000000160d167223 */ /* 0x000fe20000000029 */
[----:B-1----:R-:W-:-:S04]  /*1120*/  FFMA R43, R10, R11, R44 ;  /* 0x0000000b0a2b7223 */ /* 0x002fc8000000002c */
[----:B--2---:R-:W-:Y:S01]  /*1130*/  FFMA R8, R13, R26, R43 ;  /* 0x0000001a0d087223 */ /* 0x004fe2000000002b */
[C---:B------:R-:W-:Y:S01]  /*1140*/  FFMA R19, R12.reuse, R17, R19 ;  /* 0x000000110c137223 */ /* 0x040fe20000000013 */
[C---:B------:R-:W-:Y:S02]  /*1150*/  FFMA R22, R12.reuse, R23, R22 ;  /* 0x000000170c167223 */ /* 0x040fe40000000016 */
[----:B---3--:R-:W-:Y:S01]  /*1160*/  FFMA R8, R12, R9, R8 ;  /* 0x000000090c087223 */ /* 0x008fe20000000008 */
[C---:B------:R-:W-:Y:S01]  /*1170*/  FFMA R26, R40.reuse, R21, R15 ;  /* 0x00000015281a7223 */ /* 0x040fe2000000000f */
[C---:B------:R-:W-:Y:S01]  /*1180*/  FFMA R27, R40.reuse, R27, R19 ;  /* 0x0000001b281b7223 */ /* 0x040fe20000000013 */
[C---:B------:R-:W-:Y:S01]  /*1190*/  FFMA R28, R40.reuse, R11, R22 ;  /* 0x0000000b281c7223 */ /* 0x040fe20000000016 */
[----:B------:R-:W-:Y:S01]  /*11a0*/  FFMA R29, R40, R29, R8 ;  /* 0x0000001d281d7223 */ /* 0x000fe20000000008 */
[C---:B------:R-:W-:Y:S01]  /*11b0*/  IMAD R38, R34.reuse, UR10, R38 ;  /* 0x0000000a22267c24 */ /* 0x040fe2000f8e0226 */
[----:B------:R-:W-:Y:S01]  /*11c0*/  IADD3 R39, PT, PT, R39, UR9, RZ ;  /* 0x0000000927277c10 */ /* 0x000fe2000fffe0ff */
[----:B------:R-:W-:-:S02]  /*11d0*/  IMAD R37, R34, UR10, R37 ;  /* 0x0000000a22257c24 */ /* 0x000fc4000f8e0225 */
[C---:B------:R-:W-:Y:S02]  /*11e0*/  IMAD R36, R34.reuse, UR10, R36 ;  /* 0x0000000a22247c24 */ /* 0x040fe4000f8e0224 */
[----:B------:R-:W-:Y:S01]  /*11f0*/  IMAD R35, R34, UR10, R35 ;  /* 0x0000000a22237c24 */ /* 0x000fe2000f8e0223 */
[----:B------:R-:W-:Y:S06]  /*1200*/  BAR.SYNC.DEFER_BLOCKING 0x0 ;  /* 0x0000000000007b1d */ /* 0x000fec0000010000 */
[----:B------:R-:W-:Y:S05]  /*1210*/  BRA.U UP0, `(.L_x_4) ;  /* 0xfffffff100cc7547 */ /* 0x000fea000b83ffff */
.L_x_3:
[----:B------:R-:W0:Y:S01]  /*1220*/  S2R R8, SR_TID.X ;  /* 0x0000000000087919 */ /* 0x000e220000002100 */
[----:B------:R-:W1:Y:S01]  /*1230*/  LDCU.64 UR12, c[0x0][0x3b0] ;  /* 0x00007600ff0c77ac */ /* 0x000e620008000a00 */
[----:B----4-:R-:W-:Y:S01]  /*1240*/  IMAD R31, R31, 0xd, R42 ;  /* 0x0000000d1f1f7824 */ /* 0x010fe200078e022a */
[----:B---3--:R-:W-:Y:S01]  /*1250*/  IADD3 R30, PT, PT, R30, UR8, RZ ;  /* 0x000000081e1e7c10 */ /* 0x008fe2000fffe0ff */
[----:B------:R-:W2:Y:S03]  /*1260*/  LDCU UR5, c[0x0][0x3ac] ;  /* 0x00007580ff0577ac */ /* 0x000ea60008000800 */
[C---:B------:R-:W-:Y:S02]  /*1270*/  IADD3 R33, PT, PT, R31.reuse, 0x1, RZ ;  /* 0x000000011f217810 */ /* 0x040fe40007ffe0ff */
[C---:B------:R-:W-:Y:S02]  /*1280*/  IADD3 R35, PT, PT, R31.reuse, 0x2, RZ ;  /* 0x000000021f237810 */ /* 0x040fe40007ffe0ff */
[----:B------:R-:W-:-:S02]  /*1290*/  IADD3 R37, PT, PT, R31, 0x3, RZ ;  /* 0x000000031f257810 */ /* 0x000fc40007ffe0ff */
[C---:B------:R-:W-:Y:S02]  /*12a0*/  IADD3 R39, PT, PT, R31.reuse, 0x4, RZ ;  /* 0x000000041f277810 */ /* 0x040fe40007ffe0ff */
[C---:B------:R-:W-:Y:S02]  /*12b0*/  IADD3 R43, PT, PT, R31.reuse, 0x8, RZ ;  /* 0x000000081f2b7810 */ /* 0x040fe40007ffe0ff */
[----:B-1----:R-:W-:Y:S02]  /*12c0*/  ISETP.GE.AND P0, PT, R31, UR13, PT ;  /* 0x0000000d1f007c0c */ /* 0x002fe4000bf06270 */
[----:B------:R-:W-:Y:S02]  /*12d0*/  ISETP.GE.AND P1, PT, R33, UR13, PT ;  /* 0x0000000d21007c0c */ /* 0x000fe4000bf26270 */
[C---:B--2---:R-:W-:Y:S02]  /*12e0*/  ISETP.GE.OR P0, PT, R30.reuse, UR5, P0 ;  /* 0x000000051e007c0c */ /* 0x044fe40008706670 */
[----:B------:R-:W-:-:S02]  /*12f0*/  ISETP.GE.OR P3, PT, R30, UR5, P1 ;  /* 0x000000051e007c0c */ /* 0x000fc40008f66670 */
[----:B------:R-:W-:Y:S02]  /*1300*/  ISETP.GE.AND P4, PT, R35, UR13, PT ;  /* 0x0000000d23007c0c */ /* 0x000fe4000bf86270 */
[----:B------:R-:W-:Y:S02]  /*1310*/  ISETP.GE.AND P2, PT, R37, UR13, PT ;  /* 0x0000000d25007c0c */ /* 0x000fe4000bf46270 */
[----:B------:R-:W-:Y:S02]  /*1320*/  ISETP.GE.AND P1, PT, R39, UR13, PT ;  /* 0x0000000d27007c0c */ /* 0x000fe4000bf26270 */
[----:B0-----:R-:W-:Y:S02]  /*1330*/  IADD3 R8, PT, PT, R8, UR4, RZ ;  /* 0x0000000408087c10 */ /* 0x001fe4000fffe0ff */
[----:B------:R-:W-:Y:S02]  /*1340*/  ISETP.GE.OR P4, PT, R30, UR5, P4 ;  /* 0x000000051e007c0c */ /* 0x000fe4000a786670 */
[----:B------:R-:W-:-:S02]  /*1350*/  ISETP.GE.U32.OR P0, PT, R8, UR12, P0 ;  /* 0x0000000c08007c0c */ /* 0x000fc40008706470 */
[----:B------:R-:W-:Y:S02]  /*1360*/  ISETP.GE.U32.OR P3, PT, R8, UR12, P3 ;  /* 0x0000000c08007c0c */ /* 0x000fe40009f66470 */
[C---:B------:R-:W-:Y:S02]  /*1370*/  ISETP.GE.OR P2, PT, R30.reuse, UR5, P2 ;  /* 0x000000051e007c0c */ /* 0x040fe40009746670 */
[----:B------:R-:W-:Y:S02]  /*1380*/  ISETP.GE.OR P1, PT, R30, UR5, P1 ;  /* 0x000000051e007c0c */ /* 0x000fe40008f26670 */
[C---:B------:R-:W-:Y:S02]  /*1390*/  ISETP.GE.U32.OR P4, PT, R8.reuse, UR12, P4 ;  /* 0x0000000c08007c0c */ /* 0x040fe4000a786470 */
[C---:B------:R-:W-:Y:S02]  /*13a0*/  ISETP.GE.U32.OR P2, PT, R8.reuse, UR12, P2 ;  /* 0x0000000c08007c0c */ /* 0x040fe40009746470 */
[----:B------:R-:W-:Y:S01]  /*13b0*/  ISETP.GE.U32.OR P1, PT, R8, UR12, P1 ;  /* 0x0000000c08007c0c */ /* 0x000fe20008f26470 */
[----:B------:R-:W0:Y:S01]  /*13c0*/  @!P0 LDC R20, c[0x0][0x3b8] ;  /* 0x0000ee00ff148b82 */ /* 0x000e220000000800 */
[C---:B------:R-:W-:Y:S01]  /*13d0*/  @!P0 IMAD R23, R30.reuse, UR13, R31 ;  /* 0x0000000d1e178c24 */ /* 0x040fe2000f8e021f */
[----:B------:R-:W-:Y:S01]  /*13e0*/  ISETP.GE.AND P5, PT, R43, UR13, PT ;  /* 0x0000000d2b007c0c */ /* 0x000fe2000bfa6270 */
[----:B------:R-:W-:-:S05]  /*13f0*/  @!P3 IMAD R33, R30, UR13, R33 ;  /* 0x0000000d1e21bc24 */ /* 0x000fca000f8e0221 */
[----:B------:R-:W1:Y:S01]  /*1400*/  @!P3 LDC R22, c[0x0][0x3b8] ;  /* 0x0000ee00ff16bb82 */ /* 0x000e620000000800 */
[C---:B------:R-:W-:Y:S02]  /*1410*/  @!P4 IMAD R35, R30.reuse, UR13, R35 ;  /* 0x0000000d1e23cc24 */ /* 0x040fe4000f8e0223 */
[C---:B------:R-:W-:Y:S02]  /*1420*/  @!P2 IMAD R37, R30.reuse, UR13, R37 ;  /* 0x0000000d1e25ac24 */ /* 0x040fe4000f8e0225 */
[----:B------:R-:W-:-:S03]  /*1430*/  @!P1 IMAD R39, R30, UR13, R39 ;  /* 0x0000000d1e279c24 */ /* 0x000fc6000f8e0227 */
[----:B------:R-:W2:Y:S08]  /*1440*/  @!P0 LDC.64 R18, c[0x0][0x390] ;  /* 0x0000e400ff128b82 */ /* 0x000eb00000000a00 */
[----:B------:R-:W3:Y:S01]  /*1450*/  @!P3 LDC.64 R16, c[0x0][0x390] ;  /* 0x0000e400ff10bb82 */ /* 0x000ee20000000a00 */
[----:B0-----:R-:W-:Y:S01]  /*1460*/  @!P0 IMAD R23, R23, R20, R8 ;  /* 0x0000001417178224 */ /* 0x001fe200078e0208 */
[----:B------:R-:W-:-:S06]  /*1470*/  IADD3 R20, PT, PT, R31, 0x7, RZ ;  /* 0x000000071f147810 */ /* 0x000fcc0007ffe0ff */
[----:B------:R-:W0:Y:S01]  /*1480*/  @!P4 LDC R32, c[0x0][0x3b8] ;  /* 0x0000ee00ff20cb82 */ /* 0x000e220000000800 */
[----:B-1----:R-:W-:-:S07]  /*1490*/  @!P3 IMAD R33, R33, R22, R8 ;  /* 0x000000162121b224 */ /* 0x002fce00078e0208 */
[----:B------:R-:W1:Y:S01]  /*14a0*/  @!P2 LDC R21, c[0x0][0x3b8] ;  /* 0x0000ee00ff15ab82 */ /* 0x000e620000000800 */
[----:B--2---:R-:W-:Y:S01]  /*14b0*/  @!P0 IMAD.WIDE R18, R23, 0x4, R18 ;  /* 0x0000000417128825 */ /* 0x004fe200078e0212 */
[----:B------:R-:W-:-:S04]  /*14c0*/  IADD3 R23, PT, PT, R31, 0xb, RZ ;  /* 0x0000000b1f177810 */ /* 0x000fc80007ffe0ff */
[----:B------:R2:W-:Y:S01]  /*14d0*/  @!P0 STG.E desc[UR6][R18.64], R0 ;  /* 0x0000000012008986 */ /* 0x0005e2000c101906 */
[----:B------:R-:W-:Y:S01]  /*14e0*/  ISETP.GE.AND P6, PT, R23, UR13, PT ;  /* 0x0000000d17007c0c */ /* 0x000fe2000bfc6270 */
[----:B------:R-:W4:Y:S01]  /*14f0*/  @!P1 LDC R9, c[0x0][0x3b8] ;  /* 0x0000ee00ff099b82 */ /* 0x000f220000000800 */
[----:B---3--:R-:W-:Y:S01]  /*1500*/  @!P3 IMAD.WIDE R16, R33, 0x4, R16 ;  /* 0x000000042110b825 */ /* 0x008fe200078e0210 */
[----:B------:R-:W-:Y:S02]  /*1510*/  IADD3 R33, PT, PT, R31, 0x5, RZ ;  /* 0x000000051f217810 */ /* 0x000fe40007ffe0ff */
[C---:B------:R-:W-:Y:S02]  /*1520*/  ISETP.GE.OR P6, PT, R30.reuse, UR5, P6 ;  /* 0x000000051e007c0c */ /* 0x040fe4000b7c6670 */
[----:B------:R-:W-:Y:S01]  /*1530*/  ISETP.GE.AND P0, PT, R33, UR13, PT ;  /* 0x0000000d21007c0c */ /* 0x000fe2000bf06270 */
[----:B------:R-:W-:Y:S01]  /*1540*/  @!P3 STG.E desc[UR6][R16.64], R2 ;  /* 0x000000021000b986 */ /* 0x000fe2000c101906 */
[----:B------:R-:W3:Y:S01]  /*1550*/  @!P4 LDC.64 R12, c[0x0][0x390] ;  /* 0x0000e400ff0ccb82 */ /* 0x000ee20000000a00 */
[----:B0-----:R-:W-:Y:S01]  /*1560*/  @!P4 IMAD R35, R35, R32, R8 ;  /* 0x000000202323c224 */ /* 0x001fe200078e0208 */
[----:B------:R-:W-:-:S02]  /*1570*/  ISETP.GE.OR P0, PT, R30, UR5, P0 ;  /* 0x000000051e007c0c */ /* 0x000fc40008706670 */
[----:B--2---:R-:W-:Y:S02]  /*1580*/  IADD3 R0, PT, PT, R31, 0x6, RZ ;  /* 0x000000061f007810 */ /* 0x004fe40007ffe0ff */
[----:B------:R-:W-:Y:S02]  /*1590*/  ISETP.GE.U32.OR P6, PT, R8, UR12, P6 ;  /* 0x0000000c08007c0c */ /* 0x000fe4000b7c6470 */
[----:B------:R-:W0:Y:S01]  /*15a0*/  @!P2 LDC.64 R10, c[0x0][0x390] ;  /* 0x0000e400ff0aab82 */ /* 0x000e220000000a00 */
[----:B-1----:R-:W-:-:S07]  /*15b0*/  @!P2 IMAD R21, R37, R21, R8 ;  /* 0x000000152515a224 */ /* 0x002fce00078e0208 */
[----:B------:R-:W1:Y:S01]  /*15c0*/  @!P1 LDC.64 R14, c[0x0][0x390] ;  /* 0x0000e400ff0e9b82 */ /* 0x000e620000000a00 */
[----:B----4-:R-:W-:Y:S02]  /*15d0*/  @!P1 IMAD R9, R39, R9, R8 ;  /* 0x0000000927099224 */ /* 0x010fe400078e0208 */
[----:B------:R-:W-:Y:S02]  /*15e0*/  @!P6 IMAD R23, R30, UR13, R23 ;  /* 0x0000000d1e17ec24 */ /* 0x000fe4000f8e0217 */
[----:B---3--:R-:W-:-:S05]  /*15f0*/  @!P4 IMAD.WIDE R12, R35, 0x4, R12 ;  /* 0x00000004230cc825 */ /* 0x008fca00078e020c */
[----:B------:R-:W-:Y:S01]  /*1600*/  @!P4 STG.E desc[UR6][R12.64], R3 ;  /* 0x000000030c00c986 */ /* 0x000fe2000c101906 */
[----:B0-----:R-:W-:Y:S01]  /*1610*/  @!P2 IMAD.WIDE R10, R21, 0x4, R10 ;  /* 0x00000004150aa825 */ /* 0x001fe200078e020a */
[----:B------:R-:W-:-:S04]  /*1620*/  IADD3 R21, PT, PT, R31, 0xa, RZ ;  /* 0x0000000a1f157810 */ /* 0x000fc80007ffe0ff */
[----:B------:R0:W-:Y:S01]  /*1630*/  @!P2 STG.E desc[UR6][R10.64], R4 ;  /* 0x000000040a00a986 */ /* 0x0001e2000c101906 */
[----:B------:R-:W-:Y:S01]  /*1640*/  ISETP.GE.AND P2, PT, R0, UR13, PT ;  /* 0x0000000d00007c0c */ /* 0x000fe2000bf46270 */
[----:B-1----:R-:W-:Y:S01]  /*1650*/  @!P1 IMAD.WIDE R14, R9, 0x4, R14 ;  /* 0x00000004090e9825 */ /* 0x002fe200078e020e */
[----:B------:R-:W-:Y:S02]  /*1660*/  IADD3 R9, PT, PT, R31, 0x9, RZ ;  /* 0x000000091f097810 */ /* 0x000fe40007ffe0ff */
[----:B------:R-:W-:Y:S02]  /*1670*/  ISETP.GE.OR P2, PT, R30, UR5, P2 ;  /* 0x000000051e007c0c */ /* 0x000fe40009746670 */
[----:B------:R1:W-:Y:S01]  /*1680*/  @!P1 STG.E desc[UR6][R14.64], R5 ;  /* 0x000000050e009986 */ /* 0x0003e2000c101906 */
[----:B------:R-:W-:Y:S02]  /*1690*/  ISETP.GE.U32.OR P1, PT, R8, UR12, P0 ;  /* 0x0000000c08007c0c */ /* 0x000fe40008726470 */
[----:B------:R-:W-:Y:S01]  /*16a0*/  ISETP.GE.AND P0, PT, R20, UR13, PT ;  /* 0x0000000d14007c0c */ /* 0x000fe2000bf06270 */
[----:B0-----:R-:W0:Y:S01]  /*16b0*/  @!P6 LDC.64 R10, c[0x0][0x390] ;  /* 0x0000e400ff0aeb82 */ /* 0x001e220000000a00 */
[----:B------:R-:W-:-:S02]  /*16c0*/  ISETP.GE.U32.OR P3, PT, R8, UR12, P2 ;  /* 0x0000000c08007c0c */ /* 0x000fc40009766470 */
[----:B------:R-:W-:Y:S02]  /*16d0*/  ISETP.GE.AND P4, PT, R9, UR13, PT ;  /* 0x0000000d09007c0c */ /* 0x000fe4000bf86270 */
[C---:B------:R-:W-:Y:S02]  /*16e0*/  ISETP.GE.OR P2, PT, R30.reuse, UR5, P5 ;  /* 0x000000051e007c0c */ /* 0x040fe4000af46670 */
[----:B------:R-:W-:Y:S02]  /*16f0*/  ISETP.GE.AND P5, PT, R21, UR13, PT ;  /* 0x0000000d15007c0c */ /* 0x000fe4000bfa6270 */
[C---:B------:R-:W-:Y:S01]  /*1700*/  ISETP.GE.OR P0, PT, R30.reuse, UR5, P0 ;  /* 0x000000051e007c0c */ /* 0x040fe20008706670 */
[----:B------:R-:W2:Y:S01]  /*1710*/  @!P1 LDC R45, c[0x0][0x3b8] ;  /* 0x0000ee00ff2d9b82 */ /* 0x000ea20000000800 */
[C---:B------:R-:W-:Y:S01]  /*1720*/  ISETP.GE.OR P4, PT, R30.reuse, UR5, P4 ;  /* 0x000000051e007c0c */ /* 0x040fe2000a786670 */
[C---:B------:R-:W-:Y:S01]  /*1730*/  @!P1 IMAD R33, R30.reuse, UR13, R33 ;  /* 0x0000000d1e219c24 */ /* 0x040fe2000f8e0221 */
[C---:B------:R-:W-:Y:S01]  /*1740*/  ISETP.GE.OR P5, PT, R30.reuse, UR5, P5 ;  /* 0x000000051e007c0c */ /* 0x040fe2000afa6670 */
[----:B------:R-:W-:Y:S01]  /*1750*/  @!P3 IMAD R0, R30, UR13, R0 ;  /* 0x0000000d1e00bc24 */ /* 0x000fe2000f8e0200 */
[----:B------:R-:W-:-:S02]  /*1760*/  ISETP.GE.U32.OR P0, PT, R8, UR12, P0 ;  /* 0x0000000c08007c0c */ /* 0x000fc40008706470 */
[C---:B------:R-:W-:Y:S01]  /*1770*/  ISETP.GE.U32.OR P2, PT, R8.reuse, UR12, P2 ;  /* 0x0000000c08007c0c */ /* 0x040fe20009746470 */
[----:B------:R-:W3:Y:S01]  /*1780*/  @!P1 LDC.64 R18, c[0x0][0x390] ;  /* 0x0000e400ff129b82 */ /* 0x000ee20000000a00 */
[C---:B------:R-:W-:Y:S02]  /*1790*/  ISETP.GE.U32.OR P4, PT, R8.reuse, UR12, P4 ;  /* 0x0000000c08007c0c */ /* 0x040fe4000a786470 */
[----:B------:R-:W-:Y:S02]  /*17a0*/  ISETP.GE.U32.OR P5, PT, R8, UR12, P5 ;  /* 0x0000000c08007c0c */ /* 0x000fe4000afa6470 */
[----:B------:R-:W-:-:S03]  /*17b0*/  IADD3 R31, PT, PT, R31, 0xc, RZ ;  /* 0x0000000c1f1f7810 */ /* 0x000fc60007ffe0ff */
[----:B------:R-:W4:Y:S02]  /*17c0*/  @!P3 LDC R22, c[0x0][0x3b8] ;  /* 0x0000ee00ff16bb82 */ /* 0x000f240000000800 */
[C---:B------:R-:W-:Y:S02]  /*17d0*/  @!P0 IMAD R20, R30.reuse, UR13, R20 ;  /* 0x0000000d1e148c24 */ /* 0x040fe4000f8e0214 */
[C---:B------:R-:W-:Y:S02]  /*17e0*/  @!P2 IMAD R43, R30.reuse, UR13, R43 ;  /* 0x0000000d1e2bac24 */ /* 0x040fe4000f8e022b */
[C---:B------:R-:W-:Y:S02]  /*17f0*/  @!P4 IMAD R9, R30.reuse, UR13, R9 ;  /* 0x0000000d1e09cc24 */ /* 0x040fe4000f8e0209 */
[----:B------:R-:W5:Y:S01]  /*1800*/  @!P0 LDC R41, c[0x0][0x3b8] ;  /* 0x0000ee00ff298b82 */ /* 0x000f620000000800 */
[----:B--2---:R-:W-:Y:S02]  /*1810*/  @!P1 IMAD R45, R33, R45, R8 ;  /* 0x0000002d212d9224 */ /* 0x004fe400078e0208 */
[----:B------:R-:W-:-:S05]  /*1820*/  @!P5 IMAD R21, R30, UR13, R21 ;  /* 0x0000000d1e15dc24 */ /* 0x000fca000f8e0215 */
[----:B------:R-:W2:Y:S01]  /*1830*/  @!P2 LDC R39, c[0x0][0x3b8] ;  /* 0x0000ee00ff27ab82 */ /* 0x000ea20000000800 */
[----:B---3--:R-:W-:-:S05]  /*1840*/  @!P1 IMAD.WIDE R18, R45, 0x4, R18 ;  /* 0x000000042d129825 */ /* 0x008fca00078e0212 */
[----:B------:R3:W-:Y:S01]  /*1850*/  @!P1 STG.E desc[UR6][R18.64], R6 ;  /* 0x0000000612009986 */ /* 0x0007e2000c101906 */
[----:B------:R-:W-:Y:S01]  /*1860*/  ISETP.GE.AND P1, PT, R31, UR13, PT ;  /* 0x0000000d1f007c0c */ /* 0x000fe2000bf26270 */
[----:B------:R-:W0:Y:S01]  /*1870*/  @!P4 LDC R37, c[0x0][0x3b8] ;  /* 0x0000ee00ff25cb82 */ /* 0x000e220000000800 */
[----:B----4-:R-:W-:Y:S02]  /*1880*/  @!P3 IMAD R0, R0, R22, R8 ;  /* 0x000000160000b224 */ /* 0x010fe400078e0208 */
[----:B------:R-:W-:-:S04]  /*1890*/  ISETP.GE.OR P1, PT, R30, UR5, P1 ;  /* 0x000000051e007c0c */ /* 0x000fc80008f26670 */
[----:B------:R-:W-:Y:S01]  /*18a0*/  ISETP.GE.U32.OR P1, PT, R8, UR12, P1 ;  /* 0x0000000c08007c0c */ /* 0x000fe20008f26470 */
[----:B------:R-:W4:Y:S01]  /*18b0*/  @!P3 LDC.64 R16, c[0x0][0x390] ;  /* 0x0000e400ff10bb82 */ /* 0x000f220000000a00 */
[----:B-----5:R-:W-:-:S07]  /*18c0*/  @!P0 IMAD R41, R20, R41, R8 ;  /* 0x0000002914298224 */ /* 0x020fce00078e0208 */
[----:B------:R-:W5:Y:S01]  /*18d0*/  @!P5 LDC R35, c[0x0][0x3b8] ;  /* 0x0000ee00ff23db82 */ /* 0x000f620000000800 */
[----:B--2---:R-:W-:-:S07]  /*18e0*/  @!P2 IMAD R39, R43, R39, R8 ;  /* 0x000000272b27a224 */ /* 0x004fce00078e0208 */
[----:B-1----:R-:W1:Y:S01]  /*18f0*/  @!P0 LDC.64 R14, c[0x0][0x390] ;  /* 0x0000e400ff0e8b82 */ /* 0x002e620000000a00 */
[----:B0-----:R-:W-:-:S07]  /*1900*/  @!P4 IMAD R9, R9, R37, R8 ;  /* 0x000000250909c224 */ /* 0x001fce00078e0208 */
[----:B------:R-:W0:Y:S01]  /*1910*/  @!P6 LDC R33, c[0x0][0x3b8] ;  /* 0x0000ee00ff21eb82 */ /* 0x000e220000000800 */
[----:B----4-:R-:W-:-:S05]  /*1920*/  @!P3 IMAD.WIDE R16, R0, 0x4, R16 ;  /* 0x000000040010b825 */ /* 0x010fca00078e0210 */
[----:B------:R3:W-:Y:S02]  /*1930*/  @!P3 STG.E desc[UR6][R16.64], R7 ;  /* 0x000000071000b986 */ /* 0x0007e4000c101906 */
[----:B------:R-:W2:Y:S01]  /*1940*/  @!P2 LDC.64 R12, c[0x0][0x390] ;  /* 0x0000e400ff0cab82 */ /* 0x000ea20000000a00 */
[----:B-----5:R-:W-:-:S07]  /*1950*/  @!P5 IMAD R21, R21, R35, R8 ;  /* 0x000000231515d224 */ /* 0x020fce00078e0208 */
[----:B------:R-:W4:Y:S01]  /*1960*/  @!P4 LDC.64 R2, c[0x0][0x390] ;  /* 0x0000e400ff02cb82 */ /* 0x000f220000000a00 */
[----:B-1----:R-:W-:-:S05]  /*1970*/  @!P0 IMAD.WIDE R14, R41, 0x4, R14 ;  /* 0x00000004290e8825 */ /* 0x002fca00078e020e */
[----:B------:R3:W-:Y:S02]  /*1980*/  @!P0 STG.E desc[UR6][R14.64], R24 ;  /* 0x000000180e008986 */ /* 0x0007e4000c101906 */
[----:B------:R-:W1:Y:S01]  /*1990*/  @!P5 LDC.64 R4, c[0x0][0x390] ;  /* 0x0000e400ff04db82 */ /* 0x000e620000000a00 */
[----:B0-----:R-:W-:-:S04]  /*19a0*/  @!P6 IMAD R23, R23, R33, R8 ;  /* 0x000000211717e224 */ /* 0x001fc800078e0208 */
[----:B------:R-:W-:-:S04]  /*19b0*/  @!P6 IMAD.WIDE R10, R23, 0x4, R10 ;  /* 0x00000004170ae825 */ /* 0x000fc800078e020a */
[----:B--2---:R-:W-:-:S05]  /*19c0*/  @!P2 IMAD.WIDE R12, R39, 0x4, R12 ;  /* 0x00000004270ca825 */ /* 0x004fca00078e020c */
[----:B------:R3:W-:Y:S01]  /*19d0*/  @!P2 STG.E desc[UR6][R12.64], R25 ;  /* 0x000000190c00a986 */ /* 0x0007e2000c101906 */
[----:B----4-:R-:W-:-:S05]  /*19e0*/  @!P4 IMAD.WIDE R2, R9, 0x4, R2 ;  /* 0x000000040902c825 */ /* 0x010fca00078e0202 */
[----:B------:R3:W-:Y:S01]  /*19f0*/  @!P4 STG.E desc[UR6][R2.64], R26 ;  /* 0x0000001a0200c986 */ /* 0x0007e2000c101906 */
[----:B-1----:R-:W-:-:S05]  /*1a00*/  @!P5 IMAD.WIDE R4, R21, 0x4, R4 ;  /* 0x000000041504d825 */ /* 0x002fca00078e0204 */
[----:B------:R3:W-:Y:S04]  /*1a10*/  @!P5 STG.E desc[UR6][R4.64], R27 ;  /* 0x0000001b0400d986 */ /* 0x0007e8000c101906 */
[----:B------:R3:W-:Y:S01]  /*1a20*/  @!P6 STG.E desc[UR6][R10.64], R28 ;  /* 0x0000001c0a00e986 */ /* 0x0007e2000c101906 */
[----:B------:R-:W-:Y:S05]  /*1a30*/  @P1 EXIT ;  /* 0x000000000000194d */ /* 0x000fea0003800000 */
[----:B---3--:R-:W0:Y:S01]  /*1a40*/  LDC.64 R2, c[0x0][0x390] ;  /* 0x0000e400ff027b82 */ /* 0x008e220000000a00 */
[----:B------:R-:W1:Y:S01]  /*1a50*/  LDCU UR4, c[0x0][0x3b8] ;  /* 0x00007700ff0477ac */ /* 0x000e620008000800 */
[----:B------:R-:W-:-:S04]  /*1a60*/  IMAD R31, R30, UR13, R31 ;  /* 0x0000000d1e1f7c24 */ /* 0x000fc8000f8e021f */
[----:B-1----:R-:W-:-:S04]  /*1a70*/  IMAD R31, R31, UR4, R8 ;  /* 0x000000041f1f7c24 */ /* 0x002fc8000f8e0208 */
[----:B0-----:R-:W-:-:S05]  /*1a80*/  IMAD.WIDE R2, R31, 0x4, R2 ;  /* 0x000000041f027825 */ /* 0x001fca00078e0202 */
[----:B------:R-:W-:Y:S01]  /*1a90*/  STG.E desc[UR6][R2.64], R29 ;  /* 0x0000001d02007986 */ /* 0x000fe2000c101906 */
[----:B------:R-:W-:Y:S05]  /*1aa0*/  EXIT ;  /* 0x000000000000794d */ /* 0x000fea0003800000 */
.L_x_5:
        /* <DEDUP_REMOVED lines=13> */
.L_x_61:


//--------------------- .text._Z22convolution_validationIfLi8ELi32ELi2ELi2ELi2EEvPT_S1_S1_iiiiiiiii --------------------------
	.section	.text._Z22convolution_validationIfLi8ELi32ELi2ELi2ELi2EEvPT_S1_S1_iiiiiiiii,"ax",@progbits
	.align	128
        .global         _Z22convolution_validationIfLi8ELi32ELi2ELi2ELi2EEvPT_S1_S1_iiiiiiiii
        .type           _Z22convolution_validationIfLi8ELi32ELi2ELi2ELi2EEvPT_S1_S1_iiiiiiiii,@function
        .size           _Z22convolution_validationIfLi8ELi32ELi2ELi2ELi2EEvPT_S1_S1_iiiiiiiii,(.L_x_62 - _Z22convolution_validationIfLi8ELi32ELi2ELi2ELi2EEvPT_S1_S1_iiiiiiiii)
        .other          _Z22convolution_validationIfLi8ELi32ELi2ELi2ELi2EEvPT_S1_S1_iiiiiiiii,@"STO_CUDA_ENTRY STV_DEFAULT"
_Z22convolution_validationIfLi8ELi32ELi2ELi2ELi2EEvPT_S1_S1_iiiiiiiii:
.text._Z22convolution_validationIfLi8ELi32ELi2ELi2ELi2EEvPT_S1_S1_iiiiiiiii:
[----:B------:R-:W-:Y:S01]  /*0000*/  LDC R1, c[0x0][0x37c] ;  /* 0x0000df00ff017b82 */ /* 0x000fe20000000800 */
[----:B------:R-:W0:Y:S01]  /*0010*/  S2R R0, SR_TID.Y ;  /* 0x0000000000007919 */ /* 0x000e220000002200 */
[----:B------:R-:W1:Y:S01]  /*0020*/  LDCU.64 UR6, c[0x0][0x3b0] ;  /* 0x00007600ff0677ac */ /* 0x000e620008000a00 */
[----:B------:R-:W0:Y:S01]  /*0030*/  S2R R3, SR_CTAID.Y ;  /* 0x0000000000037919 */ /* 0x000e220000002600 */
[----:B------:R-:W2:Y:S01]  /*0040*/  LDCU UR4, c[0x0][0x3ac] ;  /* 0x00007580ff0477ac */ /* 0x000ea20008000800 */
[----:B------:R-:W3:Y:S01]  /*0050*/  S2R R9, SR_TID.Z ;  /* 0x0000000000097919 */ /* 0x000ee20000002300 */
[----:B------:R-:W3:Y:S01]  /*0060*/  S2R R4, SR_CTAID.Z ;  /* 0x0000000000047919 */ /* 0x000ee20000002700 */
[----:B------:R-:W4:Y:S01]  /*0070*/  S2R R11, SR_TID.X ;  /* 0x00000000000b7919 */ /* 0x000f220000002100 */
[----:B------:R-:W4:Y:S01]  /*0080*/  S2R R2, SR_CTAID.X ;  /* 0x0000000000027919 */ /* 0x000f220000002500 */
[----:B0-----:R-:W-:-:S04]  /*0090*/  LEA R0, R3, R0, 0x1 ;  /* 0x0000000003007211 */ /* 0x001fc800078e08ff */
[----:B-1----:R-:W-:Y:S02]  /*00a0*/  ISETP.GE.AND P0, PT, R0, UR7, PT ;  /* 0x0000000700007c0c */ /* 0x002fe4000bf06270 */
[----:B---3--:R-:W-:-:S04]  /*00b0*/  LEA R9, R4, R9, 0x1 ;  /* 0x0000000904097211 */ /* 0x008fc800078e08ff */
[----:B--2---:R-:W-:Y:S02]  /*00c0*/  ISETP.GE.OR P0, PT, R9, UR4, P0 ;  /* 0x0000000409007c0c */ /* 0x004fe40008706670 */
[----:B----4-:R-:W-:-:S04]  /*00d0*/  LEA R11, R2, R11, 0x5 ;  /* 0x0000000b020b7211 */ /* 0x010fc800078e28ff */
[----:B------:R-:W-:-:S13]  /*00e0*/  ISETP.GE.OR P0, PT, R11, UR6, P0 ;  /* 0x000000060b007c0c */ /* 0x000fda0008706670 */
[----:B------:R-:W-:Y:S05]  /*00f0*/  @P0 EXIT ;  /* 0x000000000000094d */ /* 0x000fea0003800000 */
[----:B------:R-:W0:Y:S01]  /*0100*/  LDCU UR4, c[0x0][0x398] ;  /* 0x00007300ff0477ac */ /* 0x000e220008000800 */
[----:B------:R-:W-:Y:S01]  /*0110*/  HFMA2 R10, -RZ, RZ, 0, 0 ;  /* 0x00000000ff0a7431 */ /* 0x000fe200000001ff */
[----:B------:R-:W1:Y:S01]  /*0120*/  LDCU.64 UR8, c[0x0][0x358] ;  /* 0x00006b00ff0877ac */ /* 0x000e620008000a00 */
[----:B0-----:R-:W-:-:S09]  /*0130*/  UISETP.GE.AND UP0, UPT, UR4, 0x1, UPT ;  /* 0x000000010400788c */ /* 0x001fd2000bf06270 */
[----:B-1----:R-:W-:Y:S05]  /*0140*/  BRA.U !UP0, `(.L_x_6) ;  /* 0x0000000508407547 */ /* 0x002fea000b800000 */
[----:B------:R-:W0:Y:S01]  /*0150*/  LDCU UR4, c[0x0][0x3a8] ;  /* 0x00007500ff0477ac */ /* 0x000e220008000800 */
[----:B------:R-:W-:Y:S02]  /*0160*/  SHF.R.U32.HI R2, RZ, 0x2, R9 ;  /* 0x00000002ff027819 */ /* 0x000fe40000011609 */
[----:B------:R-:W-:Y:S01]  /*0170*/  LOP3.LUT R8, R9, 0x3, RZ, 0xc0, !PT ;  /* 0x0000000309087812 */ /* 0x000fe200078ec0ff */
[----:B------:R-:W1:Y:S01]  /*0180*/  LDCU.64 UR6, c[0x0][0x388] ;  /* 0x00007100ff0677ac */ /* 0x000e620008000a00 */
[----:B------:R-:W-:Y:S01]  /*0190*/  MOV R10, RZ ;  /* 0x000000ff000a7202 */ /* 0x000fe20000000f00 */
[----:B0-----:R-:W-:Y:S01]  /*01a0*/  IMAD R3, R2, UR4, RZ ;  /* 0x0000000402037c24 */ /* 0x001fe2000f8e02ff */
[----:B------:R-:W-:Y:S01]  /*01b0*/  UMOV UR4, URZ ;  /* 0x000000ff00047c82 */ /* 0x000fe20008000000 */
[----:B-1----:R-:W-:Y:S02]  /*01c0*/  UIADD3 UR6, UP0, UPT, UR6, 0x20, URZ ;  /* 0x0000002006067890 */ /* 0x002fe4000ff1e0ff */
[----:B------:R-:W-:-:S02]  /*01d0*/  IMAD R8, R8, 0x121, R3 ;  /* 0x0000012108087824 */ /* 0x000fc400078e0203 */
[----:B------:R-:W-:-:S12]  /*01e0*/  UIADD3.X UR7, UPT, UPT, URZ, UR7, URZ, UP0, !UPT ;  /* 0x00000007ff077290 */ /* 0x000fd800087fe4ff */
.L_x_8:
[----:B------:R-:W0:Y:S01]  /*01f0*/  LDC.64 R2, c[0x0][0x3a0] ;  /* 0x0000e800ff027b82 */ /* 0x000e220000000a00 */
[----:B------:R-:W-:-:S07]  /*0200*/  UMOV UR5, URZ ;  /* 0x000000ff00057c82 */ /* 0x000fce0008000000 */
[----:B------:R-:W1:Y:S01]  /*0210*/  LDC.64 R12, c[0x0][0x398] ;  /* 0x0000e600ff0c7b82 */ /* 0x000e620000000a00 */
[----:B0-----:R-:W-:Y:S02]  /*0220*/  IMAD R3, R3, UR4, R8 ;  /* 0x0000000403037c24 */ /* 0x001fe4000f8e0208 */
[----:B-1----:R-:W-:Y:S01]  /*0230*/  IMAD R13, R13, UR4, R0 ;  /* 0x000000040d0d7c24 */ /* 0x002fe2000f8e0200 */
[----:B------:R-:W-:-:S03]  /*0240*/  UIADD3 UR4, UPT, UPT, UR4, 0x1, URZ ;  /* 0x0000000104047890 */ /* 0x000fc6000fffe0ff */
[----:B------:R-:W-:-:S03]  /*0250*/  IMAD R13, R13, R2, R11 ;  /* 0x000000020d0d7224 */ /* 0x000fc600078e020b */
[----:B------:R-:W-:-:S13]  /*0260*/  ISETP.NE.AND P0, PT, R12, UR4, PT ;  /* 0x000000040c007c0c */ /* 0x000fda000bf05270 */
.L_x_7:
        /* <DEDUP_REMOVED lines=9> */
[----:B------:R-:W2:Y:S04]  /*0300*/  LDG.E.CONSTANT R15, desc[UR8][R4.64] ;  /* 0x00000008040f7981 */ /* 0x000ea8000c1e9900 */
        /* <DEDUP_REMOVED lines=8> */
[----:B------:R-:W5:Y:S01]  /*0390*/  LDG.E.CONSTANT R19, desc[UR8][R6.64+-0x8] ;  /* 0xfffff80806137981 */ /* 0x000f62000c1e9900 */
[----:B--2---:R-:W-:-:S03]  /*03a0*/  FFMA R12, R15, R12, R10 ;  /* 0x0000000c0f0c7223 */ /* 0x004fc6000000000a */
[----:B------:R-:W2:Y:S04]  /*03b0*/  LDG.E.CONSTANT R10, desc[UR8][R4.64+0x1c] ;  /* 0x00001c08040a7981 */ /* 0x000ea8000c1e9900 */
[----:B------:R-:W2:Y:S01]  /*03c0*/  LDG.E.CONSTANT R15, desc[UR8][R6.64+-0x4] ;  /* 0xfffffc08060f7981 */ /* 0x000ea2000c1e9900 */
[----:B---3--:R-:W-:-:S03]  /*03d0*/  FFMA R29, R17, R24, R12 ;  /* 0x00000018111d7223 */ /* 0x008fc6000000000c */
[----:B------:R-:W3:Y:S04]  /*03e0*/  LDG.E.CONSTANT R12, desc[UR8][R4.64+0x20] ;  /* 0x00002008040c7981 */ /* 0x000ee8000c1e9900 */
[----:B------:R-:W3:Y:S01]  /*03f0*/  LDG.E.CONSTANT R17, desc[UR8][R6.64] ;  /* 0x0000000806117981 */ /* 0x000ee2000c1e9900 */
[----:B----4-:R-:W-:-:S03]  /*0400*/  FFMA R23, R18, R23, R29 ;  /* 0x0000001712177223 */ /* 0x010fc6000000001d */
[----:B------:R-:W4:Y:S01]  /*0410*/  LDG.E.CONSTANT R18, desc[UR8][R6.64+0x4] ;  /* 0x0000040806127981 */ /* 0x000f22000c1e9900 */
[----:B-----5:R-:W-:-:S03]  /*0420*/  FFMA R27, R22, R27, R23 ;  /* 0x0000001b161b7223 */ /* 0x020fc60000000017 */
[----:B------:R-:W4:Y:S01]  /*0430*/  LDG.E.CONSTANT R23, desc[UR8][R4.64+0x24] ;  /* 0x0000240804177981 */ /* 0x000f22000c1e9900 */
[----:B------:R-:W-:-:S03]  /*0440*/  FFMA R27, R20, R25, R27 ;  /* 0x00000019141b7223 */ /* 0x000fc6000000001b */
[----:B------:R-:W5:Y:S01]  /*0450*/  LDG.E.CONSTANT R20, desc[UR8][R4.64+0x28] ;  /* 0x0000280804147981 */ /* 0x000f62000c1e9900 */
[----:B------:R-:W-:-:S03]  /*0460*/  FFMA R27, R16, R21, R27 ;  /* 0x00000015101b7223 */ /* 0x000fc6000000001b */
[----:B------:R-:W5:Y:S04]  /*0470*/  LDG.E.CONSTANT R25, desc[UR8][R6.64+0x8] ;  /* 0x0000080806197981 */ /* 0x000f68000c1e9900 */
[----:B------:R-:W5:Y:S01]  /*0480*/  LDG.E.CONSTANT R16, desc[UR8][R4.64+0x2c] ;  /* 0x00002c0804107981 */ /* 0x000f62000c1e9900 */
[----:B------:R-:W-:-:S03]  /*0490*/  FFMA R27, R14, R19, R27 ;  /* 0x000000130e1b7223 */ /* 0x000fc6000000001b */
        /* <DEDUP_REMOVED lines=11> */
[----:B------:R-:W3:Y:S04]  /*0550*/  LDG.E.CONSTANT R12, desc[UR8][R4.64+0x3c] ;  /* 0x00003c08040c7981 */ /* 0x000ee8000c1e9900 */
[----:B------:R-:W3:Y:S01]  /*0560*/  LDG.E.CONSTANT R17, desc[UR8][R6.64+0x1c] ;  /* 0x00001c0806117981 */ /* 0x000ee2000c1e9900 */
[----:B----4-:R-:W-:-:S04]  /*0570*/  FFMA R23, R23, R18, R26 ;  /* 0x0000001217177223 */ /* 0x010fc8000000001a */
[----:B-----5:R-:W-:Y:S01]  /*0580*/  FFMA R23, R20, R25, R23 ;  /* 0x0000001914177223 */ /* 0x020fe20000000017 */
[----:B------:R-:W-:-:S03]  /*0590*/  UIADD3 UR5, UPT, UPT, UR5, 0x1, URZ ;  /* 0x0000000105057890 */ /* 0x000fc6000fffe0ff */
[----:B------:R-:W-:Y:S01]  /*05a0*/  FFMA R21, R16, R21, R23 ;  /* 0x0000001510157223 */ /* 0x000fe20000000017 */
[----:B------:R-:W-:-:S03]  /*05b0*/  UISETP.NE.AND UP0, UPT, UR5, 0x11, UPT ;  /* 0x000000110500788c */ /* 0x000fc6000bf05270 */
[----:B------:R-:W-:Y:S01]  /*05c0*/  FFMA R19, R14, R19, R21 ;  /* 0x000000130e137223 */ /* 0x000fe20000000015 */
[----:B------:R-:W-:Y:S02]  /*05d0*/  IADD3 R13, PT, PT, R13, R2, RZ ;  /* 0x000000020d0d7210 */ /* 0x000fe40007ffe0ff */
[----:B------:R-:W-:Y:S01]  /*05e0*/  IADD3 R3, PT, PT, R3, 0x11, RZ ;  /* 0x0000001103037810 */ /* 0x000fe20007ffe0ff */
[----:B--2---:R-:W-:-:S04]  /*05f0*/  FFMA R15, R10, R15, R19 ;  /* 0x0000000f0a0f7223 */ /* 0x004fc80000000013 */
[----:B---3--:R-:W-:-:S04]  /*0600*/  FFMA R15, R22, R27, R15 ;  /* 0x0000001b160f7223 */ /* 0x008fc8000000000f */
[----:B------:R-:W-:-:S04]  /*0610*/  FFMA R12, R12, R17, R15 ;  /* 0x000000110c0c7223 */ /* 0x000fc8000000000f */
[----:B------:R-:W-:Y:S01]  /*0620*/  FFMA R10, R29, R24, R12 ;  /* 0x000000181d0a7223 */ /* 0x000fe2000000000c */
[----:B------:R-:W-:Y:S06]  /*0630*/  BRA.U UP0, `(.L_x_7) ;  /* 0xfffffffd000c7547 */ /* 0x000fec000b83ffff */
[----:B------:R-:W-:Y:S05]  /*0640*/  @P0 BRA `(.L_x_8) ;  /* 0xfffffff800e80947 */ /* 0x000fea000383ffff */
.L_x_6:
[----:B------:R-:W0:Y:S01]  /*0650*/  LDCU UR5, c[0x0][0x3b4] ;  /* 0x00007680ff0577ac */ /* 0x000e220008000800 */
[----:B------:R-:W1:Y:S01]  /*0660*/  LDC.64 R2, c[0x0][0x390] ;  /* 0x0000e400ff027b82 */ /* 0x000e620000000a00 */
[----:B------:R-:W2:Y:S01]  /*0670*/  LDCU UR4, c[0x0][0x3b8] ;  /* 0x00007700ff0477ac */ /* 0x000ea20008000800 */
[----:B0-----:R-:W-:-:S04]  /*0680*/  IMAD R0, R9, UR5, R0 ;  /* 0x0000000509007c24 */ /* 0x001fc8000f8e0200 */
[----:B--2---:R-:W-:-:S04]  /*0690*/  IMAD R11, R0, UR4, R11 ;  /* 0x00000004000b7c24 */ /* 0x004fc8000f8e020b */
[----:B-1----:R-:W-:-:S05]  /*06a0*/  IMAD.WIDE R2, R11, 0x4, R2 ;  /* 0x000000040b027825 */ /* 0x002fca00078e0202 */
[----:B------:R-:W-:Y:S01]  /*06b0*/  STG.E desc[UR8][R2.64], R10 ;  /* 0x0000000a02007986 */ /* 0x000fe2000c101908 */
[----:B------:R-:W-:Y:S05]  /*06c0*/  EXIT ;  /* 0x000000000000794d */ /* 0x000fea0003800000 */
.L_x_9:
        /* <DEDUP_REMOVED lines=11> */
.L_x_62:


//--------------------- .text._Z33convolution_shared_with_reductionIf6float4Li8ELi32ELi2ELi2ELi2ELi8EEvPT_S2_S2_iiiiiiiii --------------------------
	.section	.text._Z33convolution_shared_with_reductionIf6float4Li8ELi32ELi2ELi2ELi2ELi8EEvPT_S2_S2_iiiiiiiii,"ax",@progbits
	.align	128
        .global         _Z33convolution_shared_with_reductionIf6float4Li8ELi32ELi2ELi2ELi2ELi8EEvPT_S2_S2_iiiiiiiii
        .type           _Z33convolution_shared_with_reductionIf6float4Li8ELi32ELi2ELi2ELi2ELi8EEvPT_S2_S2_iiiiiiiii,@function
        .size           _Z33convolution_shared_with_reductionIf6float4Li8ELi32ELi2ELi2ELi2ELi8EEvPT_S2_S2_iiiiiiiii,(.L_x_63 - _Z33convolution_shared_with_reductionIf6float4Li8ELi32ELi2ELi2ELi2ELi8EEvPT_S2_S2_iiiiiiiii)
        .other          _Z33convolution_shared_with_reductionIf6float4Li8ELi32ELi2ELi2ELi2ELi8EEvPT_S2_S2_iiiiiiiii,@"STO_CUDA_ENTRY STV_DEFAULT"
_Z33convolution_shared_with_reductionIf6float4Li8ELi32ELi2ELi2ELi2ELi8EEvPT_S2_S2_iiiiiiiii:
.text._Z33convolution_shared_with_reductionIf6float4Li8ELi32ELi2ELi2ELi2ELi8EEvPT_S2_S2_iiiiiiiii:
[----:B------:R-:W0:Y:S01]  /*0000*/  LDC R1, c[0x0][0x37c] ;  /* 0x0000df00ff017b82 */ /* 0x000e220000000800 */
[----:B------:R-:W1:Y:S01]  /*0010*/  LDCU UR4, c[0x0][0x398] ;  /* 0x00007300ff0477ac */ /* 0x000e620008000800 */
[----:B------:R-:W2:Y:S01]  /*0020*/  S2R R13, SR_CTAID.X ;  /* 0x00000000000d7919 */ /* 0x000ea20000002500 */
[----:B------:R-:W-:Y:S01]  /*0030*/  HFMA2 R24, -RZ, RZ, 0, 0 ;  /* 0x00000000ff187431 */ /* 0x000fe200000001ff */
[----:B0-----:R-:W-:Y:S01]  /*0040*/  IADD3 R1, PT, PT, R1, -0x10, RZ ;  /* 0xfffffff001017810 */ /* 0x001fe20007ffe0ff */
[----:B------:R-:W-:Y:S01]  /*0050*/  HFMA2 R3, -RZ, RZ, 0, 0 ;  /* 0x00000000ff037431 */ /* 0x000fe200000001ff */
[----:B------:R-:W0:Y:S01]  /*0060*/  S2R R14, SR_CTAID.Y ;  /* 0x00000000000e7919 */ /* 0x000e220000002600 */
[----:B------:R-:W-:Y:S02]  /*0070*/  CS2R R22, SRZ ;  /* 0x0000000000167805 */ /* 0x000fe4000001ff00 */
[----:B------:R-:W-:Y:S02]  /*0080*/  CS2R R138, SRZ ;  /* 0x00000000008a7805 */ /* 0x000fe4000001ff00 */
[----:B------:R-:W-:Y:S01]  /*0090*/  MOV R143, RZ ;  /* 0x000000ff008f7202 */ /* 0x000fe20000000f00 */
[----:B------:R-:W3:Y:S01]  /*00a0*/  S2R R12, SR_CTAID.Z ;  /* 0x00000000000c7919 */ /* 0x000ee20000002700 */
[----:B------:R-:W-:-:S02]  /*00b0*/  CS2R R38, SRZ ;  /* 0x0000000000267805 */ /* 0x000fc4000001ff00 */
[----:B------:R-:W-:Y:S02]  /*00c0*/  CS2R R34, SRZ ;  /* 0x0000000000227805 */ /* 0x000fe4000001ff00 */
[----:B------:R-:W-:Y:S01]  /*00d0*/  CS2R R30, SRZ ;  /* 0x00000000001e7805 */ /* 0x000fe2000001ff00 */
[----:B------:R-:W4:Y:S01]  /*00e0*/  S2R R0, SR_TID.X ;  /* 0x0000000000007919 */ /* 0x000f220000002100 */
[----:B------:R-:W-:Y:S02]  /*00f0*/  CS2R R20, SRZ ;  /* 0x0000000000147805 */ /* 0x000fe4000001ff00 */
[----:B------:R-:W-:Y:S01]  /*0100*/  MOV R228, RZ ;  /* 0x000000ff00e47202 */ /* 0x000fe20000000f00 */
[----:B------:R-:W0:Y:S01]  /*0110*/  LDCU.64 UR6, c[0x0][0x358] ;  /* 0x00006b00ff0677ac */ /* 0x000e220008000a00 */
[----:B------:R-:W0:Y:S01]  /*0120*/  S2R R4, SR_TID.Y ;  /* 0x0000000000047919 */ /* 0x000e220000002200 */
[----:B-1----:R-:W-:Y:S01]  /*0130*/  UISETP.GE.AND UP0, UPT, UR4, 0x1, UPT ;  /* 0x000000010400788c */ /* 0x002fe2000bf06270 */
[----:B------:R-:W1:Y:S08]  /*0140*/  S2R R2, SR_TID.Z ;  /* 0x0000000000027919 */ /* 0x000e700000002300 */
[----:B--2---:R-:W-:Y:S05]  /*0150*/  BRA.U !UP0, `(.L_x_10) ;  /* 0x0000015108d47547 */ /* 0x004fea000b800000 */
[----:B0---4-:R-:W-:Y:S01]  /*0160*/  LEA R0, R4, R0, 0x5 ;  /* 0x0000000004007211 */ /* 0x011fe200078e28ff */
[----:B------:R-:W0:Y:S01]  /*0170*/  LDCU UR8, c[0x0][0x3a0] ;  /* 0x00007400ff0877ac */ /* 0x000e220008000800 */
[----:B------:R-:W-:Y:S02]  /*0180*/  MOV R24, RZ ;  /* 0x000000ff00187202 */ /* 0x000fe40000000f00 */
[----:B-1----:R-:W-:Y:S01]  /*0190*/  LEA R2, R2, R0, 0x6 ;  /* 0x0000000002027211 */ /* 0x002fe200078e30ff */
[----:B------:R-:W3:Y:S03]  /*01a0*/  LDCU UR5, c[0x0][0x3a8] ;  /* 0x00007500ff0577ac */ /* 0x000ee60008000800 */
[C---:B------:R-:W-:Y:S01]  /*01b0*/  IADD3 R5, PT, PT, R2.reuse, 0x80, RZ ;  /* 0x0000008002057810 */ /* 0x040fe20007ffe0ff */
[----:B------:R-:W1:Y:S01]  /*01c0*/  LDCU UR9, c[0x0][0x3a4] ;  /* 0x00007480ff0977ac */ /* 0x000e620008000800 */
[----:B------:R-:W-:-:S02]  /*01d0*/  IADD3 R7, PT, PT, R2, 0x100, RZ ;  /* 0x0000010002077810 */ /* 0x000fc40007ffe0ff */
[----:B------:R-:W-:Y:S01]  /*01e0*/  LOP3.LUT R0, R2, 0xffff, RZ, 0xc0, !PT ;  /* 0x0000ffff02007812 */ /* 0x000fe200078ec0ff */
[----:B------:R-:W-:Y:S01]  /*01f0*/  UIADD3 UR4, UPT, UPT, -UR4, URZ, URZ ;  /* 0x000000ff04047290 */ /* 0x000fe2000fffe1ff */
[----:B------:R-:W-:Y:S02]  /*0200*/  LOP3.LUT R4, R5, 0xffff, RZ, 0xc0, !PT ;  /* 0x0000ffff05047812 */ /* 0x000fe400078ec0ff */
[----:B------:R-:W-:Y:S01]  /*0210*/  LOP3.LUT R8, R7, 0xffff, RZ, 0xc0, !PT ;  /* 0x0000ffff07087812 */ /* 0x000fe200078ec0ff */
[----:B------:R-:W-:Y:S02]  /*0220*/  IMAD R0, R0, 0xaaab, RZ ;  /* 0x0000aaab00007824 */ /* 0x000fe400078e02ff */
[----:B------:R-:W-:Y:S02]  /*0230*/  IMAD R6, R4, 0xaaab, RZ ;  /* 0x0000aaab04067824 */ /* 0x000fe400078e02ff */
[----:B------:R-:W-:Y:S01]  /*0240*/  IMAD R8, R8, 0xaaab, RZ ;  /* 0x0000aaab08087824 */ /* 0x000fe200078e02ff */
[----:B------:R-:W-:-:S02]  /*0250*/  SHF.R.U32.HI R4, RZ, 0x13, R0 ;  /* 0x00000013ff047819 */ /* 0x000fc40000011600 */
[----:B------:R-:W-:Y:S02]  /*0260*/  SHF.R.U32.HI R6, RZ, 0x13, R6 ;  /* 0x00000013ff067819 */ /* 0x000fe40000011606 */
[----:B------:R-:W-:Y:S02]  /*0270*/  SHF.R.U32.HI R8, RZ, 0x13, R8 ;  /* 0x00000013ff087819 */ /* 0x000fe40000011608 */
[----:B------:R-:W-:Y:S02]  /*0280*/  PRMT R9, R4, 0x9910, RZ ;  /* 0x0000991004097816 */ /* 0x000fe400000000ff */
[----:B------:R-:W-:Y:S02]  /*0290*/  PRMT R10, R6, 0x9910, RZ ;  /* 0x00009910060a7816 */ /* 0x000fe400000000ff */
[----:B------:R-:W-:Y:S02]  /*02a0*/  PRMT R11, R8, 0x9910, RZ ;  /* 0x00009910080b7816 */ /* 0x000fe400000000ff */
[----:B------:R-:W-:-:S02]  /*02b0*/  SHF.L.U32 R0, R13, 0x5, RZ ;  /* 0x000000050d007819 */ /* 0x000fc400000006ff */
[C---:B------:R-:W-:Y:S01]  /*02c0*/  LEA R15, R14.reuse, R4, 0x4 ;  /* 0x000000040e0f7211 */ /* 0x040fe200078e20ff */
[----:B------:R-:W-:Y:S01]  /*02d0*/  IMAD R4, R9, 0xc, RZ ;  /* 0x0000000c09047824 */ /* 0x000fe200078e02ff */
[----:B------:R-:W-:Y:S01]  /*02e0*/  LEA R13, R14, R6, 0x4 ;  /* 0x000000060e0d7211 */ /* 0x000fe200078e20ff */
[----:B------:R-:W-:Y:S02]  /*02f0*/  IMAD R6, R10, 0xc, RZ ;  /* 0x0000000c0a067824 */ /* 0x000fe400078e02ff */
[----:B------:R-:W-:Y:S01]  /*0300*/  IMAD R9, R11, 0xc, RZ ;  /* 0x0000000c0b097824 */ /* 0x000fe200078e02ff */
[----:B------:R-:W-:Y:S01]  /*0310*/  LEA R11, R14, R8, 0x4 ;  /* 0x000000080e0b7211 */ /* 0x000fe200078e20ff */
[--C-:B0-----:R-:W-:Y:S01]  /*0320*/  IMAD R15, R15, UR8, R0.reuse ;  /* 0x000000080f0f7c24 */ /* 0x101fe2000f8e0200 */
[----:B------:R-:W-:Y:S02]  /*0330*/  IADD3 R4, PT, PT, RZ, -R4, RZ ;  /* 0x80000004ff047210 */ /* 0x000fe40007ffe0ff */
[----:B------:R-:W-:Y:S01]  /*0340*/  IADD3 R8, PT, PT, RZ, -R6, RZ ;  /* 0x80000006ff087210 */ /* 0x000fe20007ffe0ff */
[----:B------:R-:W-:Y:S01]  /*0350*/  IMAD R6, R13, UR8, R0 ;  /* 0x000000080d067c24 */ /* 0x000fe2000f8e0200 */
[----:B------:R-:W-:-:S02]  /*0360*/  IADD3 R10, PT, PT, RZ, -R9, RZ ;  /* 0x80000009ff0a7210 */ /* 0x000fc40007ffe0ff */
[----:B------:R-:W-:Y:S01]  /*0370*/  PRMT R9, R4, 0x7710, RZ ;  /* 0x0000771004097816 */ /* 0x000fe200000000ff */
[----:B------:R-:W-:Y:S01]  /*0380*/  IMAD R4, R11, UR8, R0 ;  /* 0x000000080b047c24 */ /* 0x000fe2000f8e0200 */
[----:B------:R-:W-:Y:S02]  /*0390*/  PRMT R8, R8, 0x7710, RZ ;  /* 0x0000771008087816 */ /* 0x000fe400000000ff */
[----:B------:R-:W-:Y:S02]  /*03a0*/  IADD3 R0, PT, PT, R2, R9, RZ ;  /* 0x0000000902007210 */ /* 0x000fe40007ffe0ff */
[----:B------:R-:W-:Y:S02]  /*03b0*/  IADD3 R5, PT, PT, R5, R8, RZ ;  /* 0x0000000805057210 */ /* 0x000fe40007ffe0ff */
[----:B------:R-:W-:Y:S02]  /*03c0*/  PRMT R10, R10, 0x7710, RZ ;  /* 0x000077100a0a7816 */ /* 0x000fe400000000ff */
[----:B------:R-:W-:-:S02]  /*03d0*/  SHF.L.U32 R0, R0, 0x2, RZ ;  /* 0x0000000200007819 */ /* 0x000fc400000006ff */
[----:B------:R-:W-:Y:S02]  /*03e0*/  SHF.L.U32 R5, R5, 0x2, RZ ;  /* 0x0000000205057819 */ /* 0x000fe400000006ff */
[----:B------:R-:W-:Y:S02]  /*03f0*/  IADD3 R7, PT, PT, R7, R10, RZ ;  /* 0x0000000a07077210 */ /* 0x000fe40007ffe0ff */
[----:B------:R-:W-:Y:S02]  /*0400*/  LOP3.LUT R0, R0, 0xffff, RZ, 0xc0, !PT ;  /* 0x0000ffff00007812 */ /* 0x000fe400078ec0ff */
[----:B------:R-:W-:Y:S02]  /*0410*/  LOP3.LUT R5, R5, 0xffff, RZ, 0xc0, !PT ;  /* 0x0000ffff05057812 */ /* 0x000fe400078ec0ff */
[----:B------:R-:W-:Y:S02]  /*0420*/  SHF.L.U32 R7, R7, 0x2, RZ ;  /* 0x0000000207077819 */ /* 0x000fe400000006ff */
[----:B------:R-:W-:-:S02]  /*0430*/  IADD3 R8, PT, PT, R0, R15, RZ ;  /* 0x0000000f00087210 */ /* 0x000fc40007ffe0ff */
[----:B------:R-:W-:Y:S02]  /*0440*/  IADD3 R0, PT, PT, R5, R6, RZ ;  /* 0x0000000605007210 */ /* 0x000fe40007ffe0ff */
[----:B------:R-:W-:Y:S01]  /*0450*/  LOP3.LUT R7, R7, 0xffff, RZ, 0xc0, !PT ;  /* 0x0000ffff07077812 */ /* 0x000fe200078ec0ff */
[----:B------:R-:W-:Y:S01]  /*0460*/  STL [R1], R8 ;  /* 0x0000000801007387 */ /* 0x000fe20000100800 */
[----:B------:R-:W-:Y:S02]  /*0470*/  SHF.L.U32 R2, R2, 0x2, RZ ;  /* 0x0000000202027819 */ /* 0x000fe400000006ff */
[----:B------:R-:W-:Y:S01]  /*0480*/  IADD3 R4, PT, PT, R7, R4, RZ ;  /* 0x0000000407047210 */ /* 0x000fe20007ffe0ff */
[----:B------:R3:W-:Y:S04]  /*0490*/  STL [R1+0x4], R0 ;  /* 0x0000040001007387 */ /* 0x0007e80000100800 */
[----:B------:R0:W-:Y:S01]  /*04a0*/  STL [R1+0x8], R4 ;  /* 0x0000080401007387 */ /* 0x0001e20000100800 */
[----:B---3--:R-:W-:-:S05]  /*04b0*/  IMAD R0, R12, UR5, R2 ;  /* 0x000000050c007c24 */ /* 0x008fca000f8e0202 */
[----:B-1----:R0:W-:Y:S02]  /*04c0*/  STL [R1+0xc], R0 ;  /* 0x00000c0001007387 */ /* 0x0021e40000100800 */
.L_x_11:
[----:B0-----:R-:W2:Y:S01]  /*04d0*/  LDL R4, [R1] ;  /* 0x0000000001047983 */ /* 0x001ea20000100800 */
[----:B------:R-:W2:Y:S03]  /*04e0*/  LDC.64 R8, c[0x0][0x380] ;  /* 0x0000e000ff087b82 */ /* 0x000ea60000000a00 */
[----:B------:R-:W3:Y:S04]  /*04f0*/  LDL R6, [R1+0x4] ;  /* 0x0000040001067983 */ /* 0x000ee80000100800 */
[----:B------:R-:W4:Y:S01]  /*0500*/  LDL R2, [R1+0x8] ;  /* 0x0000080001027983 */ /* 0x000f220000100800 */
[----:B------:R-:W0:Y:S03]  /*0510*/  LDC.64 R10, c[0x0][0x388] ;  /* 0x0000e200ff0a7b82 */ /* 0x000e260000000a00 */
[----:B------:R-:W0:Y:S01]  /*0520*/  LDL R0, [R1+0xc] ;  /* 0x00000c0001007983 */ /* 0x000e220000100800 */
[----:B-1----:R-:W1:Y:S01]  /*0530*/  S2R R27, SR_TID.Y ;  /* 0x00000000001b7919 */ /* 0x002e620000002200 */
[----:B------:R-:W5:Y:S01]  /*0540*/  S2R R25, SR_CgaCtaId ;  /* 0x0000000000197919 */ /* 0x000f620000008800 */
[----:B------:R-:W1:Y:S01]  /*0550*/  S2R R26, SR_TID.Z ;  /* 0x00000000001a7919 */ /* 0x000e620000002300 */
[----:B--2---:R-:W-:-:S04]  /*0560*/  IMAD.WIDE R4, R4, 0x4, R8 ;  /* 0x0000000404047825 */ /* 0x004fc800078e0208 */
[--C-:B---3--:R-:W-:Y:S01]  /*0570*/  IMAD.WIDE R6, R6, 0x4, R8.reuse ;  /* 0x0000000406067825 */ /* 0x108fe200078e0208 */
[----:B------:R2:W3:Y:S03]  /*0580*/  LDG.E.128.CONSTANT R12, desc[UR6][R4.64] ;  /* 0x00000006040c7981 */ /* 0x0004e6000c1e9d00 */
[----:B----4-:R-:W-:Y:S01]  /*0590*/  IMAD.WIDE R8, R2, 0x4, R8 ;  /* 0x0000000402087825 */ /* 0x010fe200078e0208 */
[----:B------:R-:W4:Y:S03]  /*05a0*/  LDG.E.128.CONSTANT R16, desc[UR6][R6.64] ;  /* 0x0000000606107981 */ /* 0x000f26000c1e9d00 */
[----:B0-----:R-:W-:Y:S01]  /*05b0*/  IMAD.WIDE R10, R0, 0x4, R10 ;  /* 0x00000004000a7825 */ /* 0x001fe200078e020a */
[----:B------:R-:W4:Y:S04]  /*05c0*/  LDG.E.128.CONSTANT R40, desc[UR6][R8.64] ;  /* 0x0000000608287981 */ /* 0x000f28000c1e9d00 */
[----:B------:R-:W4:Y:S04]  /*05d0*/  LDG.E.128.CONSTANT R44, desc[UR6][R10.64] ;  /* 0x000000060a2c7981 */ /* 0x000f28000c1e9d00 */
[----:B------:R-:W4:Y:S04]  /*05e0*/  LDG.E.128.CONSTANT R48, desc[UR6][R10.64+0x800] ;  /* 0x000800060a307981 */ /* 0x000f28000c1e9d00 */
[----:B------:R-:W4:Y:S01]  /*05f0*/  LDG.E.128.CONSTANT R52, desc[UR6][R10.64+0x1000] ;  /* 0x001000060a347981 */ /* 0x000f22000c1e9d00 */
[----:B------:R-:W1:Y:S01]  /*0600*/  S2R R2, SR_TID.X ;  /* 0x0000000000027919 */ /* 0x000e620000002100 */
[----:B------:R-:W-:-:S04]  /*0610*/  MOV R0, 0x400 ;  /* 0x0000040000007802 */ /* 0x000fc80000000f00 */
[----:B-----5:R-:W-:Y:S02]  /*0620*/  LEA R0, R25, R0, 0x18 ;  /* 0x0000000019007211 */ /* 0x020fe400078ec0ff */
[----:B-1----:R-:W-:-:S04]  /*0630*/  LEA R2, R27, R2, 0x5 ;  /* 0x000000021b027211 */ /* 0x002fc800078e28ff */
[----:B--2---:R-:W-:-:S04]  /*0640*/  LEA R5, R26, R2, 0x6 ;  /* 0x000000021a057211 */ /* 0x004fc800078e30ff */
[----:B------:R-:W-:Y:S01]  /*0650*/  LEA R4, R5, R0, 0x4 ;  /* 0x0000000005047211 */ /* 0x000fe200078e20ff */
[----:B------:R-:W-:-:S05]  /*0660*/  IMAD R5, R27, 0x160, R2 ;  /* 0x000001601b057824 */ /* 0x000fca00078e0202 */
[----:B------:R-:W-:Y:S01]  /*0670*/  LEA R2, R5, R0, 0x2 ;  /* 0x0000000005027211 */ /* 0x000fe200078e10ff */
[----:B------:R-:W-:Y:S01]  /*0680*/  IMAD R0, R26, 0x908, R0 ;  /* 0x000009081a007824 */ /* 0x000fe200078e0200 */
[----:B---3--:R-:W-:Y:S04]  /*0690*/  STS.128 [R4], R12 ;  /* 0x0000000c04007388 */ /* 0x008fe80000000c00 */
[----:B----4-:R-:W-:Y:S04]  /*06a0*/  STS.128 [R4+0x800], R16 ;  /* 0x0008001004007388 */ /* 0x010fe80000000c00 */
[----:B------:R-:W-:Y:S04]  /*06b0*/  STS.128 [R4+0x1000], R40 ;  /* 0x0010002804007388 */ /* 0x000fe80000000c00 */
[----:B------:R-:W-:Y:S04]  /*06c0*/  STS.128 [R4+0x1800], R44 ;  /* 0x0018002c04007388 */ /* 0x000fe80000000c00 */
[----:B------:R-:W-:Y:S04]  /*06d0*/  STS.128 [R4+0x2000], R48 ;  /* 0x0020003004007388 */ /* 0x000fe80000000c00 */
[----:B------:R-:W-:Y:S01]  /*06e0*/  STS.128 [R4+0x2800], R52 ;  /* 0x0028003404007388 */ /* 0x000fe20000000c00 */
[----:B------:R-:W-:Y:S06]  /*06f0*/  BAR.SYNC.DEFER_BLOCKING 0x0 ;  /* 0x0000000000007b1d */ /* 0x000fec0000010000 */
[----:B------:R-:W-:Y:S04]  /*0700*/  LDS R5, [R2] ;  /* 0x0000000002057984 */ /* 0x000fe80000000800 */
[----:B------:R-:W0:Y:S04]  /*0710*/  LDS.64 R246, [R0+0x1c80] ;  /* 0x001c800000f67984 */ /* 0x000e280000000a00 */
[----:B------:R-:W1:Y:S04]  /*0720*/  LDS.64 R26, [R0+0x1800] ;  /* 0x00180000001a7984 */ /* 0x000e680000000a00 */
[----:B------:R-:W-:Y:S04]  /*0730*/  LDS R7, [R2+0x4] ;  /* 0x0000040002077984 */ /* 0x000fe80000000800 */
[----:B------:R-:W2:Y:S04]  /*0740*/  LDS.64 R140, [R0+0x1c88] ;  /* 0x001c8800008c7984 */ /* 0x000ea80000000a00 */
[----:B------:R-:W3:Y:S04]  /*0750*/  LDS R6, [R2+0x8] ;  /* 0x0000080002067984 */ /* 0x000ee80000000800 */
[----:B------:R-:W4:Y:S04]  /*0760*/  LDS.64 R136, [R0+0x1808] ;  /* 0x0018080000887984 */ /* 0x000f280000000a00 */
[----:B------:R-:W-:Y:S04]  /*0770*/  LDS R9, [R2+0xc] ;  /* 0x00000c0002097984 */ /* 0x000fe80000000800 */
[----:B------:R-:W5:Y:S04]  /*0780*/  LDS.64 R134, [R0+0x1c90] ;  /* 0x001c900000867984 */ /* 0x000f680000000a00 */
[----:B------:R-:W5:Y:S04]  /*0790*/  LDS R8, [R2+0x10] ;  /* 0x0000100002087984 */ /* 0x000f680000000800 */
[----:B------:R-:W5:Y:S04]  /*07a0*/  LDS.64 R126, [R0+0x1810] ;  /* 0x00181000007e7984 */ /* 0x000f680000000a00 */
        /* <DEDUP_REMOVED lines=9> */
[----:B------:R-:W5:Y:S01]  /*0840*/  LDS.64 R234, [R0+0x1ca8] ;  /* 0x001ca80000ea7984 */ /* 0x000f620000000a00 */
[C---:B0-----:R-:W-:Y:S01]  /*0850*/  FFMA R228, R5.reuse, R247, R228 ;  /* 0x000000f705e47223 */ /* 0x041fe200000000e4 */
[----:B-1----:R-:W-:-:S02]  /*0860*/  FFMA R4, R5, R26, R21 ;  /* 0x0000001a05047223 */ /* 0x002fc40000000015 */
[----:B------:R-:W0:Y:S01]  /*0870*/  LDS R14, [R2+0x28] ;  /* 0x00002800020e7984 */ /* 0x000e220000000800 */
[----:B--2---:R-:W-:-:S03]  /*0880*/  FFMA R17, R7, R140, R228 ;  /* 0x0000008c07117223 */ /* 0x004fc600000000e4 */
[----:B------:R-:W1:Y:S01]  /*0890*/  LDS.64 R236, [R0+0x1828] ;  /* 0x0018280000ec7984 */ /* 0x000e620000000a00 */
[----:B------:R-:W-:-:S03]  /*08a0*/  FFMA R7, R7, R27, R4 ;  /* 0x0000001b07077223 */ /* 0x000fc60000000004 */
[----:B------:R-:W2:Y:S01]  /*08b0*/  LDS R5, [R2+0x2c] ;  /* 0x00002c0002057984 */ /* 0x000ea20000000800 */
[----:B---3--:R-:W-:-:S03]  /*08c0*/  FFMA R16, R6, R141, R17 ;  /* 0x0000008d06107223 */ /* 0x008fc60000000011 */
[----:B------:R-:W3:Y:S01]  /*08d0*/  LDS.64 R118, [R0+0x1cb0] ;  /* 0x001cb00000767984 */ /* 0x000ee20000000a00 */
[----:B----4-:R-:W-:-:S03]  /*08e0*/  FFMA R6, R6, R136, R7 ;  /* 0x0000008806067223 */ /* 0x010fc60000000007 */
[----:B------:R-:W-:Y:S01]  /*08f0*/  LDS R4, [R2+0x30] ;  /* 0x0000300002047984 */ /* 0x000fe20000000800 */
[----:B-----5:R-:W-:-:S03]  /*0900*/  FFMA R7, R9, R134, R16 ;  /* 0x0000008609077223 */ /* 0x020fc60000000010 */
[----:B------:R-:W4:Y:S01]  /*0910*/  LDS.64 R116, [R0+0x1830] ;  /* 0x0018300000747984 */ /* 0x000f220000000a00 */
[----:B------:R-:W-:-:S03]  /*0920*/  FFMA R9, R9, R137, R6 ;  /* 0x0000008909097223 */ /* 0x000fc60000000006 */
[----:B------:R-:W5:Y:S01]  /*0930*/  LDS R17, [R2+0x34] ;  /* 0x0000340002117984 */ /* 0x000f620000000800 */
[----:B------:R-:W-:-:S03]  /*0940*/  FFMA R6, R8, R135, R7 ;  /* 0x0000008708067223 */ /* 0x000fc60000000007 */
[----:B------:R-:W5:Y:S01]  /*0950*/  LDS.64 R112, [R0+0x1cb8] ;  /* 0x001cb80000707984 */ /* 0x000f620000000a00 */
[----:B------:R-:W-:Y:S01]  /*0960*/  FFMA R8, R8, R126, R9 ;  /* 0x0000007e08087223 */ /* 0x000fe20000000009 */
[C---:B------:R-:W-:Y:S02]  /*0970*/  FFMA R7, R11.reuse, R130, R6 ;  /* 0x000000820b077223 */ /* 0x040fe40000000006 */
[----:B------:R-:W5:Y:S01]  /*0980*/  LDS R16, [R2+0x38] ;  /* 0x0000380002107984 */ /* 0x000f620000000800 */
[----:B------:R-:W-:-:S03]  /*0990*/  FFMA R11, R11, R127, R8 ;  /* 0x0000007f0b0b7223 */ /* 0x000fc60000000008 */
[----:B------:R-:W5:Y:S01]  /*09a0*/  LDS.64 R232, [R0+0x1838] ;  /* 0x0018380000e87984 */ /* 0x000f620000000a00 */
[----:B------:R-:W-:-:S03]  /*09b0*/  FFMA R6, R10, R131, R7 ;  /* 0x000000830a067223 */ /* 0x000fc60000000007 */
[----:B------:R-:W-:Y:S01]  /*09c0*/  LDS R9, [R2+0x3c] ;  /* 0x00003c0002097984 */ /* 0x000fe20000000800 */
[----:B------:R-:W-:-:S03]  /*09d0*/  FFMA R10, R10, R122, R11 ;  /* 0x0000007a0a0a7223 */ /* 0x000fc6000000000b */
[----:B------:R-:W5:Y:S01]  /*09e0*/  LDS.64 R110, [R0+0x1cc0] ;  /* 0x001cc000006e7984 */ /* 0x000f620000000a00 */
[C---:B------:R-:W-:Y:S01]  /*09f0*/  FFMA R7, R13.reuse, R238, R6 ;  /* 0x000000ee0d077223 */ /* 0x040fe20000000006 */
[----:B------:R-:W-:Y:S02]  /*0a00*/  FFMA R13, R13, R123, R10 ;  /* 0x0000007b0d0d7223 */ /* 0x000fe4000000000a */
[----:B------:R-:W5:Y:S04]  /*0a10*/  LDS R8, [R2+0x40] ;  /* 0x0000400002087984 */ /* 0x000f680000000800 */
[----:B------:R-:W5:Y:S01]  /*0a20*/  LDS.64 R114, [R0+0x1840] ;  /* 0x0018400000727984 */ /* 0x000f620000000a00 */
[C---:B------:R-:W-:Y:S01]  /*0a30*/  FFMA R6, R12.reuse, R239, R7 ;  /* 0x000000ef0c067223 */ /* 0x040fe20000000007 */
[----:B------:R-:W-:-:S02]  /*0a40*/  FFMA R12, R12, R120, R13 ;  /* 0x000000780c0c7223 */ /* 0x000fc4000000000d */
[----:B------:R-:W5:Y:S01]  /*0a50*/  LDS R11, [R2+0xc0] ;  /* 0x0000c000020b7984 */ /* 0x000f620000000800 */
[C---:B------:R-:W-:Y:S01]  /*0a60*/  FFMA R7, R15.reuse, R234, R6 ;  /* 0x000000ea0f077223 */ /* 0x040fe20000000006 */
[----:B------:R-:W-:Y:S02]  /*0a70*/  FFMA R15, R15, R121, R12 ;  /* 0x000000790f0f7223 */ /* 0x000fe4000000000c */
[----:B------:R-:W5:Y:S01]  /*0a80*/  LDS.64 R102, [R0+0x1cc8] ;  /* 0x001cc80000667984 */ /* 0x000f620000000a00 */
[C---:B0-----:R-:W-:Y:S01]  /*0a90*/  FFMA R19, R14.reuse, R235, R7 ;  /* 0x000000eb0e137223 */ /* 0x041fe20000000007 */
[----:B-1----:R-:W-:Y:S02]  /*0aa0*/  FFMA R14, R14, R236, R15 ;  /* 0x000000ec0e0e7223 */ /* 0x002fe4000000000f */
[----:B------:R-:W0:Y:S02]  /*0ab0*/  LDS R10, [R2+0xc4] ;  /* 0x0000c400020a7984 */ /* 0x000e240000000800 */
[C---:B--2---:R-:W-:Y:S01]  /*0ac0*/  FFMA R7, R5.reuse, R237, R14 ;  /* 0x000000ed05077223 */ /* 0x044fe2000000000e */
[----:B---3--:R-:W-:Y:S01]  /*0ad0*/  FFMA R14, R5, R118, R19 ;  /* 0x00000076050e7223 */ /* 0x008fe20000000013 */
[----:B------:R-:W1:Y:S02]  /*0ae0*/  LDS.64 R108, [R0+0x1848] ;  /* 0x00184800006c7984 */ /* 0x000e640000000a00 */
[C---:B----4-:R-:W-:Y:S01]  /*0af0*/  FFMA R6, R4.reuse, R116, R7 ;  /* 0x0000007404067223 */ /* 0x050fe20000000007 */
[----:B------:R-:W-:Y:S01]  /*0b00*/  FFMA R7, R4, R119, R14 ;  /* 0x0000007704077223 */ /* 0x000fe2000000000e */
[----:B------:R-:W2:Y:S04]  /*0b10*/  LDS R13, [R2+0xc8] ;  /* 0x0000c800020d7984 */ /* 0x000ea80000000800 */
[----:B------:R-:W3:Y:S01]  /*0b20*/  LDS.64 R94, [R0+0x1cd0] ;  /* 0x001cd000005e7984 */ /* 0x000ee20000000a00 */
[C---:B-----5:R-:W-:Y:S01]  /*0b30*/  FFMA R5, R17.reuse, R117, R6 ;  /* 0x0000007511057223 */ /* 0x060fe20000000006 */
[----:B------:R-:W-:-:S02]  /*0b40*/  FFMA R17, R17, R112, R7 ;  /* 0x0000007011117223 */ /* 0x000fc40000000007 */
[----:B------:R-:W4:Y:S04]  /*0b50*/  LDS R12, [R2+0xcc] ;  /* 0x0000cc00020c7984 */ /* 0x000f280000000800 */
[----:B------:R-:W5:Y:S01]  /*0b60*/  LDS.64 R106, [R0+0x1850] ;  /* 0x00185000006a7984 */ /* 0x000f620000000a00 */
[C---:B------:R-:W-:Y:S01]  /*0b70*/  FFMA R6, R16.reuse, R113, R17 ;  /* 0x0000007110067223 */ /* 0x040fe20000000011 */
[----:B------:R-:W-:Y:S02]  /*0b80*/  FFMA R16, R16, R232, R5 ;  /* 0x000000e810107223 */ /* 0x000fe40000000005 */
[----:B------:R-:W5:Y:S01]  /*0b90*/  LDS R7, [R2+0xd0] ;  /* 0x0000d00002077984 */ /* 0x000f620000000800 */
[----:B------:R-:W-:-:S03]  /*0ba0*/  FFMA R5, R9, R110, R6 ;  /* 0x0000006e09057223 */ /* 0x000fc60000000006 */
[----:B------:R-:W5:Y:S01]  /*0bb0*/  LDS.64 R90, [R0+0x1cd8] ;  /* 0x001cd800005a7984 */ /* 0x000f620000000a00 */
[----:B------:R-:W-:-:S03]  /*0bc0*/  FFMA R9, R9, R233, R16 ;  /* 0x000000e909097223 */ /* 0x000fc60000000010 */
[----:B------:R-:W5:Y:S01]  /*0bd0*/  LDS R4, [R2+0xd4] ;  /* 0x0000d40002047984 */ /* 0x000f620000000800 */
[----:B------:R-:W-:-:S03]  /*0be0*/  FFMA R15, R8, R111, R5 ;  /* 0x0000006f080f7223 */ /* 0x000fc60000000005 */
[----:B------:R-:W5:Y:S01]  /*0bf0*/  LDS.64 R98, [R0+0x1858] ;  /* 0x0018580000627984 */ /* 0x000f620000000a00 */
[----:B------:R-:W-:-:S03]  /*0c00*/  FFMA R8, R8, R114, R9 ;  /* 0x0000007208087223 */ /* 0x000fc60000000009 */
[----:B------:R-:W5:Y:S04]  /*0c10*/  LDS R9, [R2+0xd8] ;  /* 0x0000d80002097984 */ /* 0x000f680000000800 */
[----:B------:R-:W5:Y:S01]  /*0c20*/  LDS.64 R88, [R0+0x1ce0] ;  /* 0x001ce00000587984 */ /* 0x000f620000000a00 */
[----:B------:R-:W-:-:S03]  /*0c30*/  FFMA R5, R11, R115, R8 ;  /* 0x000000730b057223 */ /* 0x000fc60000000008 */
[----:B------:R-:W5:Y:S01]  /*0c40*/  LDS R6, [R2+0xdc] ;  /* 0x0000dc0002067984 */ /* 0x000f620000000800 */
[----:B------:R-:W-:-:S03]  /*0c50*/  FFMA R31, R26, R11, R31 ;  /* 0x0000000b1a1f7223 */ /* 0x000fc6000000001f */
[----:B------:R-:W5:Y:S01]  /*0c60*/  LDS.64 R92, [R0+0x1860] ;  /* 0x00186000005c7984 */ /* 0x000f620000000a00 */
[C---:B------:R-:W-:Y:S01]  /*0c70*/  FFMA R17, R11.reuse, R247, R20 ;  /* 0x000000f70b117223 */ /* 0x040fe20000000014 */
[----:B------:R-:W-:Y:S02]  /*0c80*/  FFMA R8, R11, R102, R15 ;  /* 0x000000660b087223 */ /* 0x000fe4000000000f */
[----:B------:R-:W5:Y:S04]  /*0c90*/  LDS R11, [R2+0xe0] ;  /* 0x0000e000020b7984 */ /* 0x000f680000000800 */
[----:B------:R-:W5:Y:S01]  /*0ca0*/  LDS.64 R86, [R0+0x1ce8] ;  /* 0x001ce80000567984 */ /* 0x000f620000000a00 */
[C---:B0-----:R-:W-:Y:S01]  /*0cb0*/  FFMA R31, R10.reuse, R27, R31 ;  /* 0x0000001b0a1f7223 */ /* 0x041fe2000000001f */
[C---:B------:R-:W-:Y:S01]  /*0cc0*/  FFMA R14, R10.reuse, R140, R17 ;  /* 0x0000008c0a0e7223 */ /* 0x040fe20000000011 */
[C---:B------:R-:W-:Y:S01]  /*0cd0*/  FFMA R15, R10.reuse, R103, R8 ;  /* 0x000000670a0f7223 */ /* 0x040fe20000000008 */
[----:B-1----:R-:W-:Y:S01]  /*0ce0*/  FFMA R10, R10, R108, R5 ;  /* 0x0000006c0a0a7223 */ /* 0x002fe20000000005 */
[----:B--2---:R-:W-:Y:S01]  /*0cf0*/  FFMA R31, R136, R13, R31 ;  /* 0x0000000d881f7223 */ /* 0x004fe2000000001f */
[C---:B------:R-:W-:Y:S01]  /*0d00*/  FFMA R17, R13.reuse, R141, R14 ;  /* 0x0000008d0d117223 */ /* 0x040fe2000000000e */
[----:B------:R-:W0:Y:S01]  /*0d10*/  LDS R8, [R2+0xe4] ;  /* 0x0000e40002087984 */ /* 0x000e220000000800 */
[C---:B------:R-:W-:Y:S01]  /*0d20*/  FFMA R5, R13.reuse, R109, R10 ;  /* 0x0000006d0d057223 */ /* 0x040fe2000000000a */
[----:B---3--:R-:W-:Y:S01]  /*0d30*/  FFMA R10, R13, R94, R15 ;  /* 0x0000005e0d0a7223 */ /* 0x008fe2000000000f */
[C---:B----4-:R-:W-:Y:S01]  /*0d40*/  FFMA R31, R12.reuse, R137, R31 ;  /* 0x000000890c1f7223 */ /* 0x050fe2000000001f */
[----:B------:R-:W1:Y:S01]  /*0d50*/  LDS.64 R230, [R0+0x1868] ;  /* 0x0018680000e67984 */ /* 0x000e620000000a00 */
[C---:B------:R-:W-:Y:S01]  /*0d60*/  FFMA R14, R12.reuse, R134, R17 ;  /* 0x000000860c0e7223 */ /* 0x040fe20000000011 */
[C---:B------:R-:W-:Y:S01]  /*0d70*/  FFMA R15, R12.reuse, R95, R10 ;  /* 0x0000005f0c0f7223 */ /* 0x040fe2000000000a */
[----:B-----5:R-:W-:Y:S01]  /*0d80*/  FFMA R12, R12, R106, R5 ;  /* 0x0000006a0c0c7223 */ /* 0x020fe20000000005 */
[----:B------:R-:W2:Y:S04]  /*0d90*/  LDS R13, [R2+0xe8] ;  /* 0x0000e800020d7984 */ /* 0x000ea80000000800 */
[----:B------:R-:W3:Y:S01]  /*0da0*/  LDS.64 R48, [R0+0x1cf0] ;  /* 0x001cf00000307984 */ /* 0x000ee20000000a00 */
[C---:B------:R-:W-:Y:S01]  /*0db0*/  FFMA R5, R7.reuse, R107, R12 ;  /* 0x0000006b07057223 */ /* 0x040fe2000000000c */
[----:B------:R-:W-:Y:S01]  /*0dc0*/  FFMA R31, R126, R7, R31 ;  /* 0x000000077e1f7223 */ /* 0x000fe2000000001f */
[C---:B------:R-:W-:Y:S01]  /*0dd0*/  FFMA R17, R7.reuse, R135, R14 ;  /* 0x0000008707117223 */ /* 0x040fe2000000000e */
[----:B------:R-:W4:Y:S01]  /*0de0*/  LDS R10, [R2+0xec] ;  /* 0x0000ec00020a7984 */ /* 0x000f220000000800 */
[----:B------:R-:W-:-:S03]  /*0df0*/  FFMA R12, R7, R90, R15 ;  /* 0x0000005a070c7223 */ /* 0x000fc6000000000f */
[----:B------:R-:W5:Y:S01]  /*0e00*/  LDS.64 R228, [R0+0x1870] ;  /* 0x0018700000e47984 */ /* 0x000f620000000a00 */
[C---:B------:R-:W-:Y:S01]  /*0e10*/  FFMA R31, R4.reuse, R127, R31 ;  /* 0x0000007f041f7223 */ /* 0x040fe2000000001f */
[C---:B------:R-:W-:Y:S01]  /*0e20*/  FFMA R14, R4.reuse, R130, R17 ;  /* 0x00000082040e7223 */ /* 0x040fe20000000011 */
[C---:B------:R-:W-:Y:S01]  /*0e30*/  FFMA R15, R4.reuse, R91, R12 ;  /* 0x0000005b040f7223 */ /* 0x040fe2000000000c */
[----:B------:R-:W5:Y:S01]  /*0e40*/  LDS R7, [R2+0xf0] ;  /* 0x0000f00002077984 */ /* 0x000f620000000800 */
[----:B------:R-:W-:-:S03]  /*0e50*/  FFMA R4, R4, R98, R5 ;  /* 0x0000006204047223 */ /* 0x000fc60000000005 */
[----:B------:R-:W5:Y:S01]  /*0e60*/  LDS.64 R52, [R0+0x1cf8] ;  /* 0x001cf80000347984 */ /* 0x000f620000000a00 */
[----:B------:R-:W-:-:S03]  /*0e70*/  FFMA R5, R9, R99, R4 ;  /* 0x0000006309057223 */ /* 0x000fc60000000004 */
[----:B------:R-:W5:Y:S01]  /*0e80*/  LDS R12, [R2+0xf4] ;  /* 0x0000f400020c7984 */ /* 0x000f620000000800 */
[----:B------:R-:W-:Y:S01]  /*0e90*/  FFMA R31, R122, R9, R31 ;  /* 0x000000097a1f7223 */ /* 0x000fe2000000001f */
[C---:B------:R-:W-:Y:S01]  /*0ea0*/  FFMA R17, R9.reuse, R131, R14 ;  /* 0x0000008309117223 */ /* 0x040fe2000000000e */
[----:B------:R-:W-:Y:S01]  /*0eb0*/  FFMA R4, R9, R88, R15 ;  /* 0x0000005809047223 */ /* 0x000fe2000000000f */
[----:B------:R-:W5:Y:S01]  /*0ec0*/  LDS.64 R226, [R0+0x1878] ;  /* 0x0018780000e27984 */ /* 0x000f620000000a00 */
[----:B------:R-:W-:-:S03]  /*0ed0*/  FFMA R31, R6, R123, R31 ;  /* 0x0000007b061f7223 */ /* 0x000fc6000000001f */
[----:B------:R-:W5:Y:S01]  /*0ee0*/  LDS R9, [R2+0xf8] ;  /* 0x0000f80002097984 */ /* 0x000f620000000800 */
[C---:B------:R-:W-:Y:S01]  /*0ef0*/  FFMA R14, R6.reuse, R238, R17 ;  /* 0x000000ee060e7223 */ /* 0x040fe20000000011 */
[C---:B------:R-:W-:Y:S02]  /*0f00*/  FFMA R15, R6.reuse, R89, R4 ;  /* 0x00000059060f7223 */ /* 0x040fe40000000004 */
[----:B------:R-:W5:Y:S01]  /*0f10*/  LDS.64 R56, [R0+0x1d00] ;  /* 0x001d000000387984 */ /* 0x000f620000000a00 */
[----:B------:R-:W-:-:S03]  /*0f20*/  FFMA R6, R6, R92, R5 ;  /* 0x0000005c06067223 */ /* 0x000fc60000000005 */
[----:B------:R-:W5:Y:S01]  /*0f30*/  LDS R4, [R2+0xfc] ;  /* 0x0000fc0002047984 */ /* 0x000f620000000800 */
[----:B------:R-:W-:-:S03]  /*0f40*/  FFMA R5, R11, R93, R6 ;  /* 0x0000005d0b057223 */ /* 0x000fc60000000006 */
[----:B------:R-:W5:Y:S01]  /*0f50*/  LDS.64 R224, [R0+0x1880] ;  /* 0x0018800000e07984 */ /* 0x000f620000000a00 */
[----:B------:R-:W-:Y:S01]  /*0f60*/  FFMA R31, R120, R11, R31 ;  /* 0x0000000b781f7223 */ /* 0x000fe2000000001f */
[C---:B------:R-:W-:Y:S01]  /*0f70*/  FFMA R17, R11.reuse, R239, R14 ;  /* 0x000000ef0b117223 */ /* 0x040fe2000000000e */
[----:B------:R-:W-:Y:S01]  /*0f80*/  FFMA R6, R11, R86, R15 ;  /* 0x000000560b067223 */ /* 0x000fe2000000000f */
[----:B------:R-:W-:Y:S04]  /*0f90*/  LDS.64 R222, [R0+0x1d08] ;  /* 0x001d080000de7984 */ /* 0x000fe80000000a00 */
[----:B------:R-:W5:Y:S04]  /*0fa0*/  LDS R11, [R2+0x100] ;  /* 0x00010000020b7984 */ /* 0x000f680000000800 */
[----:B------:R-:W5:Y:S01]  /*0fb0*/  LDS R15, [R2+0x180] ;  /* 0x00018000020f7984 */ /* 0x000f620000000800 */
[C---:B0-----:R-:W-:Y:S01]  /*0fc0*/  FFMA R14, R8.reuse, R234, R17 ;  /* 0x000000ea080e7223 */ /* 0x041fe20000000011 */
[C---:B------:R-:W-:Y:S01]  /*0fd0*/  FFMA R31, R8.reuse, R121, R31 ;  /* 0x00000079081f7223 */ /* 0x040fe2000000001f */
[C---:B------:R-:W-:Y:S01]  /*0fe0*/  FFMA R17, R8.reuse, R87, R6 ;  /* 0x0000005708117223 */ /* 0x040fe20000000006 */
[----:B-1----:R-:W-:Y:S01]  /*0ff0*/  FFMA R8, R8, R230, R5 ;  /* 0x000000e608087223 */ /* 0x002fe20000000005 */
[----:B------:R-:W0:Y:S01]  /*1000*/  LDS.64 R220, [R0+0x1888] ;  /* 0x0018880000dc7984 */ /* 0x000e220000000a00 */
[C---:B--2---:R-:W-:Y:S01]  /*1010*/  FFMA R19, R13.reuse, R235, R14 ;  /* 0x000000eb0d137223 */ /* 0x044fe2000000000e */
[----:B------:R-:W-:Y:S01]  /*1020*/  FFMA R31, R236, R13, R31 ;  /* 0x0000000dec1f7223 */ /* 0x000fe2000000001f */
[C---:B---3--:R-:W-:Y:S01]  /*1030*/  FFMA R6, R13.reuse, R48, R17 ;  /* 0x000000300d067223 */ /* 0x048fe20000000011 */
[----:B------:R-:W-:Y:S01]  /*1040*/  FFMA R5, R13, R231, R8 ;  /* 0x000000e70d057223 */ /* 0x000fe20000000008 */
[C---:B----4-:R-:W-:Y:S01]  /*1050*/  FFMA R8, R10.reuse, R118, R19 ;  /* 0x000000760a087223 */ /* 0x050fe20000000013 */
[----:B------:R-:W1:Y:S01]  /*1060*/  LDS R13, [R2+0x184] ;  /* 0x00018400020d7984 */ /* 0x000e620000000800 */
[C---:B------:R-:W-:Y:S01]  /*1070*/  FFMA R31, R10.reuse, R237, R31 ;  /* 0x000000ed0a1f7223 */ /* 0x040fe2000000001f */
[C---:B------:R-:W-:Y:S01]  /*1080*/  FFMA R17, R10.reuse, R49, R6 ;  /* 0x000000310a117223 */ /* 0x040fe20000000006 */
[----:B-----5:R-:W-:Y:S01]  /*1090*/  FFMA R10, R10, R228, R5 ;  /* 0x000000e40a0a7223 */ /* 0x020fe20000000005 */
[----:B------:R-:W2:Y:S01]  /*10a0*/  LDS.64 R60, [R0+0x1d10] ;  /* 0x001d1000003c7984 */ /* 0x000ea20000000a00 */
[C---:B------:R-:W-:Y:S01]  /*10b0*/  FFMA R19, R7.reuse, R119, R8 ;  /* 0x0000007707137223 */ /* 0x040fe20000000008 */
[----:B------:R-:W-:Y:S01]  /*10c0*/  FFMA R31, R116, R7, R31 ;  /* 0x00000007741f7223 */ /* 0x000fe2000000001f */
[C---:B------:R-:W-:Y:S01]  /*10d0*/  FFMA R8, R7.reuse, R52, R17 ;  /* 0x0000003407087223 */ /* 0x040fe20000000011 */
[----:B------:R-:W-:Y:S01]  /*10e0*/  FFMA R5, R7, R229, R10 ;  /* 0x000000e507057223 */ /* 0x000fe2000000000a */
[----:B------:R-:W3:Y:S01]  /*10f0*/  LDS R6, [R2+0x188] ;  /* 0x0001880002067984 */ /* 0x000ee20000000800 */
[C---:B------:R-:W-:Y:S01]  /*1100*/  FFMA R10, R12.reuse, R112, R19 ;  /* 0x000000700c0a7223 */ /* 0x040fe20000000013 */
[----:B------:R-:W-:-:S02]  /*1110*/  FFMA R31, R12, R117, R31 ;  /* 0x000000750c1f7223 */ /* 0x000fc4000000001f */
[----:B------:R-:W4:Y:S01]  /*1120*/  LDS.64 R218, [R0+0x1890] ;  /* 0x0018900000da7984 */ /* 0x000f220000000a00 */
[C---:B------:R-:W-:Y:S01]  /*1130*/  FFMA R17, R12.reuse, R53, R8 ;  /* 0x000000350c117223 */ /* 0x040fe20000000008 */
[----:B------:R-:W-:Y:S01]  /*1140*/  FFMA R12, R12, R226, R5 ;  /* 0x000000e20c0c7223 */ /* 0x000fe20000000005 */
[C---:B------:R-:W-:Y:S01]  /*1150*/  FFMA R19, R9.reuse, R113, R10 ;  /* 0x0000007109137223 */ /* 0x040fe2000000000a */
[----:B------:R-:W5:Y:S01]  /*1160*/  LDS R7, [R2+0x18c] ;  /* 0x00018c0002077984 */ /* 0x000f620000000800 */
[----:B------:R-:W-:Y:S01]  /*1170*/  FFMA R31, R232, R9, R31 ;  /* 0x00000009e81f7223 */ /* 0x000fe2000000001f */
[C---:B------:R-:W-:Y:S02]  /*1180*/  FFMA R10, R9.reuse, R56, R17 ;  /* 0x00000038090a7223 */ /* 0x040fe40000000011 */
[----:B------:R-:W5:Y:S01]  /*1190*/  LDS.64 R70, [R0+0x1d18] ;  /* 0x001d180000467984 */ /* 0x000f620000000a00 */
[----:B------:R-:W-:Y:S01]  /*11a0*/  FFMA R5, R9, R227, R12 ;  /* 0x000000e309057223 */ /* 0x000fe2000000000c */
[C---:B------:R-:W-:Y:S01]  /*11b0*/  FFMA R31, R4.reuse, R233, R31 ;  /* 0x000000e9041f7223 */ /* 0x040fe2000000001f */
[C---:B------:R-:W-:Y:S01]  /*11c0*/  FFMA R12, R4.reuse, R110, R19 ;  /* 0x0000006e040c7223 */ /* 0x040fe20000000013 */
[----:B------:R-:W5:Y:S01]  /*11d0*/  LDS R8, [R2+0x190] ;  /* 0x0001900002087984 */ /* 0x000f620000000800 */
[C---:B------:R-:W-:Y:S01]  /*11e0*/  FFMA R9, R4.reuse, R57, R10 ;  /* 0x0000003904097223 */ /* 0x040fe2000000000a */
[----:B------:R-:W-:-:S02]  /*11f0*/  FFMA R4, R4, R224, R5 ;  /* 0x000000e004047223 */ /* 0x000fc40000000005 */
[----:B------:R-:W5:Y:S02]  /*1200*/  LDS.64 R82, [R0+0x1898] ;  /* 0x0018980000527984 */ /* 0x000f640000000a00 */
[C---:B------:R-:W-:Y:S01]  /*1210*/  FFMA R5, R11.reuse, R225, R4 ;  /* 0x000000e10b057223 */ /* 0x040fe20000000004 */
[C---:B------:R-:W-:Y:S01]  /*1220*/  FFMA R4, R11.reuse, R222, R9 ;  /* 0x000000de0b047223 */ /* 0x040fe20000000009 */
[----:B------:R-:W-:Y:S01]  /*1230*/  FFMA R10, R114, R11, R31 ;  /* 0x0000000b720a7223 */ /* 0x000fe2000000001f */
        /* <DEDUP_REMOVED lines=8> */
[----:B0-----:R-:W-:-:S03]  /*12c0*/  FFMA R4, R15, R220, R5 ;  /* 0x000000dc0f047223 */ /* 0x001fc60000000005 */
[----:B------:R-:W0:Y:S01]  /*12d0*/  LDS R5, [R2+0x19c] ;  /* 0x00019c0002057984 */ /* 0x000e220000000800 */
[C---:B------:R-:W-:Y:S01]  /*12e0*/  FFMA R19, R15.reuse, R247, R30 ;  /* 0x000000f70f137223 */ /* 0x040fe2000000001e */
[----:B------:R-:W-:Y:S02]  /*12f0*/  FFMA R14, R15, R102, R17 ;  /* 0x000000660f0e7223 */ /* 0x000fe40000000011 */
[----:B------:R-:W0:Y:S01]  /*1300*/  LDS.64 R78, [R0+0x1d28] ;  /* 0x001d2800004e7984 */ /* 0x000e220000000a00 */
[C---:B-1----:R-:W-:Y:S01]  /*1310*/  FFMA R17, R13.reuse, R27, R12 ;  /* 0x0000001b0d117223 */ /* 0x042fe2000000000c */
[----:B------:R-:W-:Y:S01]  /*1320*/  FFMA R12, R108, R13, R3 ;  /* 0x0000000d6c0c7223 */ /* 0x000fe20000000003 */
[C---:B------:R-:W-:Y:S01]  /*1330*/  FFMA R3, R13.reuse, R221, R4 ;  /* 0x000000dd0d037223 */ /* 0x040fe20000000004 */
[C---:B------:R-:W-:Y:S01]  /*1340*/  FFMA R19, R13.reuse, R140, R19 ;  /* 0x0000008c0d137223 */ /* 0x040fe20000000013 */
[C---:B------:R-:W-:Y:S01]  /*1350*/  FFMA R15, R13.reuse, R103, R14 ;  /* 0x000000670d0f7223 */ /* 0x040fe2000000000e */
[----:B--2---:R-:W-:Y:S01]  /*1360*/  FFMA R4, R13, R60, R11 ;  /* 0x0000003c0d047223 */ /* 0x004fe2000000000b */
[----:B---3--:R-:W-:Y:S01]  /*1370*/  FFMA R16, R136, R6, R17 ;  /* 0x0000000688107223 */ /* 0x008fe20000000011 */
[C---:B------:R-:W-:Y:S01]  /*1380*/  FFMA R19, R6.reuse, R141, R19 ;  /* 0x0000008d06137223 */ /* 0x040fe20000000013 */
[C---:B------:R-:W-:Y:S01]  /*1390*/  FFMA R13, R6.reuse, R109, R12 ;  /* 0x0000006d060d7223 */ /* 0x040fe2000000000c */
[C---:B------:R-:W-:Y:S01]  /*13a0*/  FFMA R14, R6.reuse, R94, R15 ;  /* 0x0000005e060e7223 */ /* 0x040fe2000000000f */
[C---:B------:R-:W-:Y:S01]  /*13b0*/  FFMA R11, R6.reuse, R61, R4 ;  /* 0x0000003d060b7223 */ /* 0x040fe20000000004 */
[----:B----4-:R-:W-:Y:S01]  /*13c0*/  FFMA R6, R6, R218, R3 ;  /* 0x000000da06067223 */ /* 0x010fe20000000003 */
[----:B------:R-:W1:Y:S01]  /*13d0*/  LDS R4, [R2+0x1a0] ;  /* 0x0001a00002047984 */ /* 0x000e620000000800 */
[C---:B-----5:R-:W-:Y:S01]  /*13e0*/  FFMA R17, R7.reuse, R137, R16 ;  /* 0x0000008907117223 */ /* 0x060fe20000000010 */
[C---:B------:R-:W-:Y:S01]  /*13f0*/  FFMA R19, R7.reuse, R134, R19 ;  /* 0x0000008607137223 */ /* 0x040fe20000000013 */
[C---:B------:R-:W-:Y:S01]  /*1400*/  FFMA R3, R7.reuse, R219, R6 ;  /* 0x000000db07037223 */ /* 0x040fe20000000006 */
[----:B------:R-:W-:Y:S01]  /*1410*/  FFMA R12, R106, R7, R13 ;  /* 0x000000076a0c7223 */ /* 0x000fe2000000000d */
[C---:B------:R-:W-:Y:S01]  /*1420*/  FFMA R15, R7.reuse, R95, R14 ;  /* 0x0000005f070f7223 */ /* 0x040fe2000000000e */
[----:B------:R-:W-:Y:S01]  /*1430*/  FFMA R6, R7, R70, R11 ;  /* 0x0000004607067223 */ /* 0x000fe2000000000b */
[----:B------:R-:W2:Y:S04]  /*1440*/  LDS.64 R216, [R0+0x18a8] ;  /* 0x0018a80000d87984 */ /* 0x000ea80000000a00 */
[----:B------:R-:W3:Y:S01]  /*1450*/  LDS R7, [R2+0x1a4] ;  /* 0x0001a40002077984 */ /* 0x000ee20000000800 */
[----:B------:R-:W-:-:S03]  /*1460*/  FFMA R11, R8, R71, R6 ;  /* 0x00000047080b7223 */ /* 0x000fc60000000006 */
[----:B------:R-:W4:Y:S01]  /*1470*/  LDS.64 R74, [R0+0x1d30] ;  /* 0x001d3000004a7984 */ /* 0x000f220000000a00 */
[----:B------:R-:W-:Y:S01]  /*1480*/  FFMA R16, R126, R8, R17 ;  /* 0x000000087e107223 */ /* 0x000fe20000000011 */
[C---:B------:R-:W-:Y:S01]  /*1490*/  FFMA R19, R8.reuse, R135, R19 ;  /* 0x0000008708137223 */ /* 0x040fe20000000013 */
[C---:B------:R-:W-:Y:S01]  /*14a0*/  FFMA R13, R8.reuse, R107, R12 ;  /* 0x0000006b080d7223 */ /* 0x040fe2000000000c */
[----:B------:R-:W5:Y:S01]  /*14b0*/  LDS R6, [R2+0x1a8] ;  /* 0x0001a80002067984 */ /* 0x000f620000000800 */
[C---:B------:R-:W-:Y:S01]  /*14c0*/  FFMA R14, R8.reuse, R90, R15 ;  /* 0x0000005a080e7223 */ /* 0x040fe2000000000f */
[----:B------:R-:W-:Y:S02]  /*14d0*/  FFMA R8, R8, R82, R3 ;  /* 0x0000005208087223 */ /* 0x000fe40000000003 */
[----:B------:R-:W5:Y:S01]  /*14e0*/  LDS.64 R68, [R0+0x18b0] ;  /* 0x0018b00000447984 */ /* 0x000f620000000a00 */
[C---:B------:R-:W-:Y:S01]  /*14f0*/  FFMA R17, R9.reuse, R127, R16 ;  /* 0x0000007f09117223 */ /* 0x040fe20000000010 */
[C---:B------:R-:W-:Y:S01]  /*1500*/  FFMA R3, R9.reuse, R83, R8 ;  /* 0x0000005309037223 */ /* 0x040fe20000000008 */
[C---:B------:R-:W-:Y:S01]  /*1510*/  FFMA R19, R9.reuse, R130, R19 ;  /* 0x0000008209137223 */ /* 0x040fe20000000013 */
[----:B------:R-:W-:Y:S01]  /*1520*/  FFMA R12, R98, R9, R13 ;  /* 0x00000009620c7223 */ /* 0x000fe2000000000d */
[C---:B------:R-:W-:Y:S01]  /*1530*/  FFMA R15, R9.reuse, R91, R14 ;  /* 0x0000005b090f7223 */ /* 0x040fe2000000000e */
[----:B------:R-:W-:Y:S01]  /*1540*/  FFMA R8, R9, R84, R11 ;  /* 0x0000005409087223 */ /* 0x000fe2000000000b */
[----:B------:R-:W-:Y:S04]  /*1550*/  LDS.64 R72, [R0+0x1d38] ;  /* 0x001d380000487984 */ /* 0x000fe80000000a00 */
[----:B------:R-:W5:Y:S01]  /*1560*/  LDS R9, [R2+0x1ac] ;  /* 0x0001ac0002097984 */ /* 0x000f620000000800 */
[----:B------:R-:W-:Y:S01]  /*1570*/  FFMA R16, R122, R10, R17 ;  /* 0x0000000a7a107223 */ /* 0x000fe20000000011 */
[C---:B------:R-:W-:Y:S01]  /*1580*/  FFMA R19, R10.reuse, R131, R19 ;  /* 0x000000830a137223 */ /* 0x040fe20000000013 */
[C---:B------:R-:W-:Y:S01]  /*1590*/  FFMA R13, R10.reuse, R99, R12 ;  /* 0x000000630a0d7223 */ /* 0x040fe2000000000c */
[C---:B------:R-:W-:Y:S01]  /*15a0*/  FFMA R14, R10.reuse, R88, R15 ;  /* 0x000000580a0e7223 */ /* 0x040fe2000000000f */
[C---:B------:R-:W-:Y:S01]  /*15b0*/  FFMA R11, R10.reuse, R85, R8 ;  /* 0x000000550a0b7223 */ /* 0x040fe20000000008 */
[----:B------:R-:W-:Y:S01]  /*15c0*/  FFMA R10, R10, R80, R3 ;  /* 0x000000500a0a7223 */ /* 0x000fe20000000003 */
[----:B------:R-:W5:Y:S01]  /*15d0*/  LDS R8, [R2+0x1b0] ;  /* 0x0001b00002087984 */ /* 0x000f620000000800 */
[----:B0-----:R-:W-:-:S03]  /*15e0*/  FFMA R17, R5, R123, R16 ;  /* 0x0000007b05117223 */ /* 0x001fc60000000010 */
[----:B------:R-:W0:Y:S01]  /*15f0*/  LDS.64 R214, [R0+0x18b8] ;  /* 0x0018b80000d67984 */ /* 0x000e220000000a00 */
[C---:B------:R-:W-:Y:S01]  /*1600*/  FFMA R3, R5.reuse, R81, R10 ;  /* 0x0000005105037223 */ /* 0x040fe2000000000a */
[C---:B------:R-:W-:Y:S01]  /*1610*/  FFMA R19, R5.reuse, R238, R19 ;  /* 0x000000ee05137223 */ /* 0x040fe20000000013 */
[----:B------:R-:W-:Y:S01]  /*1620*/  FFMA R12, R92, R5, R13 ;  /* 0x000000055c0c7223 */ /* 0x000fe2000000000d */
[C---:B------:R-:W-:Y:S01]  /*1630*/  FFMA R15, R5.reuse, R89, R14 ;  /* 0x00000059050f7223 */ /* 0x040fe2000000000e */
[----:B------:R-:W-:Y:S01]  /*1640*/  FFMA R10, R5, R78, R11 ;  /* 0x0000004e050a7223 */ /* 0x000fe2000000000b */
[----:B------:R-:W-:Y:S04]  /*1650*/  LDS.64 R66, [R0+0x1d40] ;  /* 0x001d400000427984 */ /* 0x000fe80000000a00 */
[----:B------:R-:W0:Y:S01]  /*1660*/  LDS R5, [R2+0x1b4] ;  /* 0x0001b40002057984 */ /* 0x000e220000000800 */
[----:B-1----:R-:W-:Y:S01]  /*1670*/  FFMA R14, R120, R4, R17 ;  /* 0x00000004780e7223 */ /* 0x002fe20000000011 */
[C---:B------:R-:W-:Y:S01]  /*1680*/  FFMA R13, R4.reuse, R93, R12 ;  /* 0x0000005d040d7223 */ /* 0x040fe2000000000c */
[C---:B------:R-:W-:Y:S01]  /*1690*/  FFMA R19, R4.reuse, R239, R19 ;  /* 0x000000ef04137223 */ /* 0x040fe20000000013 */
[C---:B------:R-:W-:Y:S01]  /*16a0*/  FFMA R12, R4.reuse, R86, R15 ;  /* 0x00000056040c7223 */ /* 0x040fe2000000000f */
[C---:B------:R-:W-:Y:S01]  /*16b0*/  FFMA R11, R4.reuse, R79, R10 ;  /* 0x0000004f040b7223 */ /* 0x040fe2000000000a */
[----:B--2---:R-:W-:Y:S01]  /*16c0*/  FFMA R4, R4, R216, R3 ;  /* 0x000000d804047223 */ /* 0x004fe20000000003 */
[----:B------:R-:W1:Y:S01]  /*16d0*/  LDS R10, [R2+0x1b8] ;  /* 0x0001b800020a7984 */ /* 0x000e620000000800 */
[----:B---3--:R-:W-:Y:S01]  /*16e0*/  FFMA R15, R7, R121, R14 ;  /* 0x00000079070f7223 */ /* 0x008fe2000000000e */
[----:B------:R-:W-:-:S02]  /*16f0*/  FFMA R14, R230, R7, R13 ;  /* 0x00000007e60e7223 */ /* 0x000fc4000000000d */
[----:B------:R-:W2:Y:S01]  /*1700*/  LDS.64 R212, [R0+0x18c0] ;  /* 0x0018c00000d47984 */ /* 0x000ea20000000a00 */
[C---:B------:R-:W-:Y:S01]  /*1710*/  FFMA R13, R7.reuse, R87, R12 ;  /* 0x00000057070d7223 */ /* 0x040fe2000000000c */
[C---:B------:R-:W-:Y:S01]  /*1720*/  FFMA R19, R7.reuse, R234, R19 ;  /* 0x000000ea07137223 */ /* 0x040fe20000000013 */
[C---:B------:R-:W-:Y:S01]  /*1730*/  FFMA R3, R7.reuse, R217, R4 ;  /* 0x000000d907037223 */ /* 0x040fe20000000004 */
[----:B----4-:R-:W-:Y:S01]  /*1740*/  FFMA R12, R7, R74, R11 ;  /* 0x0000004a070c7223 */ /* 0x010fe2000000000b */
[----:B------:R-:W-:Y:S01]  /*1750*/  LDS.64 R64, [R0+0x1d48] ;  /* 0x001d480000407984 */ /* 0x000fe20000000a00 */
[----:B-----5:R-:W-:Y:S01]  /*1760*/  FFMA R16, R236, R6, R15 ;  /* 0x00000006ec107223 */ /* 0x020fe2000000000f */
[C---:B------:R-:W-:Y:S02]  /*1770*/  FFMA R15, R6.reuse, R231, R14 ;  /* 0x000000e7060f7223 */ /* 0x040fe4000000000e */
[----:B------:R-:W3:Y:S01]  /*1780*/  LDS R7, [R2+0x1bc] ;  /* 0x0001bc0002077984 */ /* 0x000ee20000000800 */
[C---:B------:R-:W-:Y:S01]  /*1790*/  FFMA R14, R6.reuse, R48, R13 ;  /* 0x00000030060e7223 */ /* 0x040fe2000000000d */
[C---:B------:R-:W-:Y:S01]  /*17a0*/  FFMA R19, R6.reuse, R235, R19 ;  /* 0x000000eb06137223 */ /* 0x040fe20000000013 */
[C---:B------:R-:W-:Y:S01]  /*17b0*/  FFMA R13, R6.reuse, R75, R12 ;  /* 0x0000004b060d7223 */ /* 0x040fe2000000000c */
[----:B------:R-:W4:Y:S01]  /*17c0*/  LDS R4, [R2+0x1c0] ;  /* 0x0001c00002047984 */ /* 0x000f220000000800 */
[----:B------:R-:W-:-:S03]  /*17d0*/  FFMA R6, R6, R68, R3 ;  /* 0x0000004406067223 */ /* 0x000fc60000000003 */
[----:B------:R-:W5:Y:S01]  /*17e0*/  LDS.64 R210, [R0+0x18c8] ;  /* 0x0018c80000d27984 */ /* 0x000f620000000a00 */
[C---:B------:R-:W-:Y:S01]  /*17f0*/  FFMA R3, R9.reuse, R69, R6 ;  /* 0x0000004509037223 */ /* 0x040fe20000000006 */
[----:B------:R-:W-:Y:S01]  /*1800*/  FFMA R12, R228, R9, R15 ;  /* 0x00000009e40c7223 */ /* 0x000fe2000000000f */
[C---:B------:R-:W-:Y:S01]  /*1810*/  FFMA R6, R9.reuse, R72, R13 ;  /* 0x0000004809067223 */ /* 0x040fe2000000000d */
[----:B------:R-:W5:Y:S01]  /*1820*/  LDS R11, [R2+0x240] ;  /* 0x00024000020b7984 */ /* 0x000f620000000800 */
[C---:B------:R-:W-:Y:S01]  /*1830*/  FFMA R17, R9.reuse, R237, R16 ;  /* 0x000000ed09117223 */ /* 0x040fe20000000010 */
[C---:B------:R-:W-:Y:S01]  /*1840*/  FFMA R19, R9.reuse, R118, R19 ;  /* 0x0000007609137223 */ /* 0x040fe20000000013 */
[----:B------:R-:W-:Y:S01]  /*1850*/  FFMA R15, R9, R49, R14 ;  /* 0x00000031090f7223 */ /* 0x000fe2000000000e */
[----:B------:R-:W5:Y:S01]  /*1860*/  LDS.64 R50, [R0+0x1d50] ;  /* 0x001d500000327984 */ /* 0x000f620000000a00 */
[----:B------:R-:W-:Y:S01]  /*1870*/  FFMA R16, R116, R8, R17 ;  /* 0x0000000874107223 */ /* 0x000fe20000000011 */
[C---:B------:R-:W-:Y:S01]  /*1880*/  FFMA R19, R8.reuse, R119, R19 ;  /* 0x0000007708137223 */ /* 0x040fe20000000013 */
[C---:B------:R-:W-:Y:S01]  /*1890*/  FFMA R13, R8.reuse, R229, R12 ;  /* 0x000000e5080d7223 */ /* 0x040fe2000000000c */
[C---:B------:R-:W-:Y:S01]  /*18a0*/  FFMA R14, R8.reuse, R52, R15 ;  /* 0x00000034080e7223 */ /* 0x040fe2000000000f */
[C---:B------:R-:W-:Y:S01]  /*18b0*/  FFMA R9, R8.reuse, R73, R6 ;  /* 0x0000004908097223 */ /* 0x040fe20000000006 */
[----:B0-----:R-:W-:Y:S01]  /*18c0*/  FFMA R8, R8, R214, R3 ;  /* 0x000000d608087223 */ /* 0x001fe20000000003 */
[----:B------:R-:W0:Y:S04]  /*18d0*/  LDS R6, [R2+0x244] ;  /* 0x0002440002067984 */ /* 0x000e280000000800 */
[----:B------:R-:W0:Y:S01]  /*18e0*/  LDS.64 R208, [R0+0x18d0] ;  /* 0x0018d00000d07984 */ /* 0x000e220000000a00 */
[C---:B------:R-:W-:Y:S01]  /*18f0*/  FFMA R3, R5.reuse, R215, R8 ;  /* 0x000000d705037223 */ /* 0x040fe20000000008 */
        /* <DEDUP_REMOVED lines=14> */
[C---:B---3--:R-:W-:Y:S01]  /*19e0*/  FFMA R17, R7.reuse, R233, R16 ;  /* 0x000000e907117223 */ /* 0x048fe20000000010 */
[C---:B------:R-:W-:Y:S01]  /*19f0*/  FFMA R19, R7.reuse, R110, R19 ;  /* 0x0000006e07137223 */ /* 0x040fe20000000013 */
[C---:B------:R-:W-:Y:S01]  /*1a00*/  FFMA R3, R7.reuse, R213, R10 ;  /* 0x000000d507037223 */ /* 0x040fe2000000000a */
[----:B------:R-:W2:Y:S01]  /*1a10*/  LDS.64 R62, [R0+0x18d8] ;  /* 0x0018d800003e7984 */ /* 0x000ea20000000a00 */
[----:B------:R-:W-:Y:S01]  /*1a20*/  FFMA R12, R224, R7, R13 ;  /* 0x00000007e00c7223 */ /* 0x000fe2000000000d */
[C---:B------:R-:W-:Y:S01]  /*1a30*/  FFMA R15, R7.reuse, R57, R14 ;  /* 0x00000039070f7223 */ /* 0x040fe2000000000e */
[----:B------:R-:W-:Y:S01]  /*1a40*/  FFMA R10, R7, R64, R9 ;  /* 0x00000040070a7223 */ /* 0x000fe20000000009 */
[----:B----4-:R-:W-:Y:S01]  /*1a50*/  FFMA R16, R114, R4, R17 ;  /* 0x0000000472107223 */ /* 0x010fe20000000011 */
[C---:B------:R-:W-:Y:S01]  /*1a60*/  FFMA R19, R4.reuse, R111, R19 ;  /* 0x0000006f04137223 */ /* 0x040fe20000000013 */
[C---:B------:R-:W-:Y:S01]  /*1a70*/  FFMA R13, R4.reuse, R225, R12 ;  /* 0x000000e1040d7223 */ /* 0x040fe2000000000c */
[C---:B------:R-:W-:Y:S01]  /*1a80*/  FFMA R14, R4.reuse, R222, R15 ;  /* 0x000000de040e7223 */ /* 0x040fe2000000000f */
[C---:B------:R-:W-:Y:S01]  /*1a90*/  FFMA R9, R4.reuse, R65, R10 ;  /* 0x0000004104097223 */ /* 0x040fe2000000000a */
[----:B------:R-:W3:Y:S01]  /*1aa0*/  LDS R7, [R2+0x250] ;  /* 0x0002500002077984 */ /* 0x000ee20000000800 */
[----:B-----5:R-:W-:-:S03]  /*1ab0*/  FFMA R4, R4, R210, R3 ;  /* 0x000000d204047223 */ /* 0x020fc60000000003 */
[----:B------:R-:W4:Y:S01]  /*1ac0*/  LDS.64 R58, [R0+0x1d60] ;  /* 0x001d6000003a7984 */ /* 0x000f220000000a00 */
[C---:B------:R-:W-:Y:S01]  /*1ad0*/  FFMA R3, R11.reuse, R211, R4 ;  /* 0x000000d30b037223 */ /* 0x040fe20000000004 */
[----:B------:R-:W-:Y:S01]  /*1ae0*/  FFMA R23, R26, R11, R23 ;  /* 0x0000000b1a177223 */ /* 0x000fe20000000017 */
[C---:B------:R-:W-:Y:S01]  /*1af0*/  FFMA R21, R11.reuse, R247, R34 ;  /* 0x000000f70b157223 */ /* 0x040fe20000000022 */
[C---:B------:R-:W-:Y:S01]  /*1b00*/  FFMA R17, R11.reuse, R115, R16 ;  /* 0x000000730b117223 */ /* 0x040fe20000000010 */
[C---:B------:R-:W-:Y:S01]  /*1b10*/  FFMA R18, R11.reuse, R102, R19 ;  /* 0x000000660b127223 */ /* 0x040fe20000000013 */
[----:B------:R-:W-:Y:S01]  /*1b20*/  FFMA R12, R220, R11, R13 ;  /* 0x0000000bdc0c7223 */ /* 0x000fe2000000000d */
[C---:B------:R-:W-:Y:S01]  /*1b30*/  FFMA R15, R11.reuse, R223, R14 ;  /* 0x000000df0b0f7223 */ /* 0x040fe2000000000e */
[----:B------:R-:W-:Y:S01]  /*1b40*/  FFMA R10, R11, R50, R9 ;  /* 0x000000320b0a7223 */ /* 0x000fe20000000009 */
[----:B------:R-:W5:Y:S01]  /*1b50*/  LDS R4, [R2+0x254] ;  /* 0x0002540002047984 */ /* 0x000f620000000800 */
[----:B0-----:R-:W-:-:S03]  /*1b60*/  FFMA R23, R6, R27, R23 ;  /* 0x0000001b06177223 */ /* 0x001fc60000000017 */
[----:B------:R-:W0:Y:S01]  /*1b70*/  LDS.64 R206, [R0+0x18e0] ;  /* 0x0018e00000ce7984 */ /* 0x000e220000000a00 */
[----:B------:R-:W-:Y:S01]  /*1b80*/  FFMA R20, R6, R140, R21 ;  /* 0x0000008c06147223 */ /* 0x000fe20000000015 */
[----:B------:R-:W-:Y:S01]  /*1b90*/  FFMA R16, R108, R6, R17 ;  /* 0x000000066c107223 */ /* 0x000fe20000000011 */
[C---:B------:R-:W-:Y:S01]  /*1ba0*/  FFMA R19, R6.reuse, R103, R18 ;  /* 0x0000006706137223 */ /* 0x040fe20000000012 */
[C---:B------:R-:W-:Y:S01]  /*1bb0*/  FFMA R13, R6.reuse, R221, R12 ;  /* 0x000000dd060d7223 */ /* 0x040fe2000000000c */
[C---:B------:R-:W-:Y:S01]  /*1bc0*/  FFMA R14, R6.reuse, R60, R15 ;  /* 0x0000003c060e7223 */ /* 0x040fe2000000000f */
[C---:B------:R-:W-:Y:S01]  /*1bd0*/  FFMA R11, R6.reuse, R51, R10 ;  /* 0x00000033060b7223 */ /* 0x040fe2000000000a */
[----:B------:R-:W-:Y:S01]  /*1be0*/  FFMA R6, R6, R208, R3 ;  /* 0x000000d006067223 */ /* 0x000fe20000000003 */
[----:B------:R-:W0:Y:S04]  /*1bf0*/  LDS R9, [R2+0x258] ;  /* 0x0002580002097984 */ /* 0x000e280000000800 */
[----:B------:R-:W0:Y:S01]  /*1c00*/  LDS.64 R202, [R0+0x1d68] ;  /* 0x001d680000ca7984 */ /* 0x000e220000000a00 */
[----:B------:R-:W-:-:S03]  /*1c10*/  FFMA R3, R5, R209, R6 ;  /* 0x000000d105037223 */ /* 0x000fc60000000006 */
[----:B------:R-:W0:Y:S04]  /*1c20*/  LDS R6, [R2+0x25c] ;  /* 0x00025c0002067984 */ /* 0x000e280000000800 */
[----:B------:R-:W0:Y:S01]  /*1c30*/  LDS.64 R204, [R0+0x18e8] ;  /* 0x0018e80000cc7984 */ /* 0x000e220000000a00 */
[----:B------:R-:W-:Y:S01]  /*1c40*/  FFMA R23, R136, R5, R23 ;  /* 0x0000000588177223 */ /* 0x000fe20000000017 */
        /* <DEDUP_REMOVED lines=8> */
[C---:B-1----:R-:W-:Y:S01]  /*1cd0*/  FFMA R23, R8.reuse, R137, R23 ;  /* 0x0000008908177223 */ /* 0x042fe20000000017 */
[----:B------:R-:W-:Y:S01]  /*1ce0*/  FFMA R20, R8, R134, R21 ;  /* 0x0000008608147223 */ /* 0x000fe20000000015 */
[----:B------:R-:W-:Y:S01]  /*1cf0*/  FFMA R16, R106, R8, R17 ;  /* 0x000000086a107223 */ /* 0x000fe20000000011 */
[C---:B------:R-:W-:Y:S01]  /*1d00*/  FFMA R19, R8.reuse, R95, R18 ;  /* 0x0000005f08137223 */ /* 0x040fe20000000012 */
[C---:B------:R-:W-:Y:S01]  /*1d10*/  FFMA R13, R8.reuse, R219, R12 ;  /* 0x000000db080d7223 */ /* 0x040fe2000000000c */
[C---:B------:R-:W-:Y:S01]  /*1d20*/  FFMA R14, R8.reuse, R70, R15 ;  /* 0x00000046080e7223 */ /* 0x040fe2000000000f */
[C---:B------:R-:W-:Y:S01]  /*1d30*/  FFMA R11, R8.reuse, R55, R10 ;  /* 0x00000037080b7223 */ /* 0x040fe2000000000a */
[----:B--2---:R-:W-:Y:S01]  /*1d40*/  FFMA R8, R8, R62, R3 ;  /* 0x0000003e08087223 */ /* 0x004fe20000000003 */
[----:B------:R-:W-:Y:S03]  /*1d50*/  LDS.64 R200, [R0+0x18f0] ;  /* 0x0018f00000c87984 */ /* 0x000fe60000000a00 */
[C---:B---3--:R-:W-:Y:S01]  /*1d60*/  FFMA R3, R7.reuse, R63, R8 ;  /* 0x0000003f07037223 */ /* 0x048fe20000000008 */
[----:B------:R-:W-:Y:S01]  /*1d70*/  LDS.64 R76, [R0+0x1d78] ;  /* 0x001d7800004c7984 */ /* 0x000fe20000000a00 */
[----:B------:R-:W-:Y:S01]  /*1d80*/  FFMA R23, R126, R7, R23 ;  /* 0x000000077e177223 */ /* 0x000fe20000000017 */
[----:B------:R-:W-:-:S02]  /*1d90*/  FFMA R21, R7, R135, R20 ;  /* 0x0000008707157223 */ /* 0x000fc40000000014 */
[----:B------:R-:W1:Y:S01]  /*1da0*/  LDS R8, [R2+0x264] ;  /* 0x0002640002087984 */ /* 0x000e620000000800 */
[C---:B------:R-:W-:Y:S01]  /*1db0*/  FFMA R17, R7.reuse, R107, R16 ;  /* 0x0000006b07117223 */ /* 0x040fe20000000010 */
[C---:B------:R-:W-:Y:S01]  /*1dc0*/  FFMA R18, R7.reuse, R90, R19 ;  /* 0x0000005a07127223 */ /* 0x040fe20000000013 */
[----:B------:R-:W-:Y:S01]  /*1dd0*/  FFMA R12, R82, R7, R13 ;  /* 0x00000007520c7223 */ /* 0x000fe2000000000d */
[C---:B------:R-:W-:Y:S01]  /*1de0*/  FFMA R15, R7.reuse, R71, R14 ;  /* 0x00000047070f7223 */ /* 0x040fe2000000000e */
[----:B----4-:R-:W-:Y:S01]  /*1df0*/  FFMA R10, R7, R58, R11 ;  /* 0x0000003a070a7223 */ /* 0x010fe2000000000b */
[C---:B-----5:R-:W-:Y:S01]  /*1e00*/  FFMA R23, R4.reuse, R127, R23 ;  /* 0x0000007f04177223 */ /* 0x060fe20000000017 */
[----:B------:R-:W-:Y:S01]  /*1e10*/  FFMA R20, R4, R130, R21 ;  /* 0x0000008204147223 */ /* 0x000fe20000000015 */
[----:B------:R-:W-:Y:S01]  /*1e20*/  FFMA R16, R98, R4, R17 ;  /* 0x0000000462107223 */ /* 0x000fe20000000011 */
[C---:B------:R-:W-:Y:S01]  /*1e30*/  FFMA R19, R4.reuse, R91, R18 ;  /* 0x0000005b04137223 */ /* 0x040fe20000000012 */
[C---:B------:R-:W-:Y:S01]  /*1e40*/  FFMA R13, R4.reuse, R83, R12 ;  /* 0x00000053040d7223 */ /* 0x040fe2000000000c */
[C---:B------:R-:W-:Y:S01]  /*1e50*/  FFMA R14, R4.reuse, R84, R15 ;  /* 0x00000054040e7223 */ /* 0x040fe2000000000f */
[C---:B------:R-:W-:Y:S01]  /*1e60*/  FFMA R11, R4.reuse, R59, R10 ;  /* 0x0000003b040b7223 */ /* 0x040fe2000000000a */
[----:B------:R-:W2:Y:S01]  /*1e70*/  LDS R7, [R2+0x268] ;  /* 0x0002680002077984 */ /* 0x000ea20000000800 */
[----:B0-----:R-:W-:Y:S01]  /*1e80*/  FFMA R4, R4, R206, R3 ;  /* 0x000000ce04047223 */ /* 0x001fe20000000003 */
[----:B------:R-:W-:Y:S01]  /*1e90*/  FFMA R23, R122, R9, R23 ;  /* 0x000000097a177223 */ /* 0x000fe20000000017 */
[C---:B------:R-:W-:Y:S01]  /*1ea0*/  FFMA R21, R9.reuse, R131, R20 ;  /* 0x0000008309157223 */ /* 0x040fe20000000014 */
[C---:B------:R-:W-:Y:S01]  /*1eb0*/  FFMA R17, R9.reuse, R99, R16 ;  /* 0x0000006309117223 */ /* 0x040fe20000000010 */
[C---:B------:R-:W-:Y:S01]  /*1ec0*/  FFMA R3, R9.reuse, R207, R4 ;  /* 0x000000cf09037223 */ /* 0x040fe20000000004 */
[C---:B------:R-:W-:Y:S01]  /*1ed0*/  FFMA R18, R9.reuse, R88, R19 ;  /* 0x0000005809127223 */ /* 0x040fe20000000013 */
[----:B------:R-:W-:Y:S01]  /*1ee0*/  FFMA R12, R80, R9, R13 ;  /* 0x00000009500c7223 */ /* 0x000fe2000000000d */
[C---:B------:R-:W-:Y:S01]  /*1ef0*/  FFMA R15, R9.reuse, R85, R14 ;  /* 0x00000055090f7223 */ /* 0x040fe2000000000e */
[----:B------:R-:W-:Y:S01]  /*1f00*/  FFMA R10, R9, R202, R11 ;  /* 0x000000ca090a7223 */ /* 0x000fe2000000000b */
[----:B------:R-:W0:Y:S01]  /*1f10*/  LDS R4, [R2+0x26c] ;  /* 0x00026c0002047984 */ /* 0x000e220000000800 */
[C---:B------:R-:W-:Y:S01]  /*1f20*/  FFMA R23, R6.reuse, R123, R23 ;  /* 0x0000007b06177223 */ /* 0x040fe20000000017 */
[----:B------:R-:W-:-:S02]  /*1f30*/  FFMA R20, R6, R238, R21 ;  /* 0x000000ee06147223 */ /* 0x000fc40000000015 */
[----:B------:R-:W3:Y:S01]  /*1f40*/  LDS.64 R196, [R0+0x18f8] ;  /* 0x0018f80000c47984 */ /* 0x000ee20000000a00 */
[----:B------:R-:W-:Y:S01]  /*1f50*/  FFMA R16, R92, R6, R17 ;  /* 0x000000065c107223 */ /* 0x000fe20000000011 */
[C---:B------:R-:W-:Y:S01]  /*1f60*/  FFMA R19, R6.reuse, R89, R18 ;  /* 0x0000005906137223 */ /* 0x040fe20000000012 */
[C---:B------:R-:W-:Y:S01]  /*1f70*/  FFMA R13, R6.reuse, R81, R12 ;  /* 0x00000051060d7223 */ /* 0x040fe2000000000c */
[C---:B------:R-:W-:Y:S01]  /*1f80*/  FFMA R14, R6.reuse, R78, R15 ;  /* 0x0000004e060e7223 */ /* 0x040fe2000000000f */
[C---:B------:R-:W-:Y:S01]  /*1f90*/  FFMA R11, R6.reuse, R203, R10 ;  /* 0x000000cb060b7223 */ /* 0x040fe2000000000a */
[----:B------:R-:W-:Y:S01]  /*1fa0*/  FFMA R6, R6, R204, R3 ;  /* 0x000000cc06067223 */ /* 0x000fe20000000003 */
[----:B------:R-:W4:Y:S04]  /*1fb0*/  LDS R9, [R2+0x270] ;  /* 0x0002700002097984 */ /* 0x000f280000000800 */
[----:B------:R-:W5:Y:S01]  /*1fc0*/  LDS.64 R192, [R0+0x1d80] ;  /* 0x001d800000c07984 */ /* 0x000f620000000a00 */
[----:B------:R-:W-:-:S03]  /*1fd0*/  FFMA R3, R5, R205, R6 ;  /* 0x000000cd05037223 */ /* 0x000fc60000000006 */
[----:B------:R-:W5:Y:S04]  /*1fe0*/  LDS R6, [R2+0x274] ;  /* 0x0002740002067984 */ /* 0x000f680000000800 */
[----:B------:R-:W5:Y:S01]  /*1ff0*/  LDS.64 R194, [R0+0x1900] ;  /* 0x0019000000c27984 */ /* 0x000f620000000a00 */
        /* <DEDUP_REMOVED lines=9> */
[C---:B-1----:R-:W-:Y:S01]  /*2090*/  FFMA R23, R8.reuse, R121, R23 ;  /* 0x0000007908177223 */ /* 0x042fe20000000017 */
[----:B------:R-:W-:Y:S01]  /*20a0*/  FFMA R20, R8, R234, R21 ;  /* 0x000000ea08147223 */ /* 0x000fe20000000015 */
[----:B------:R-:W-:Y:S01]  /*20b0*/  FFMA R16, R230, R8, R17 ;  /* 0x00000008e6107223 */ /* 0x000fe20000000011 */
[C---:B------:R-:W-:Y:S01]  /*20c0*/  FFMA R19, R8.reuse, R87, R18 ;  /* 0x0000005708137223 */ /* 0x040fe20000000012 */
[C---:B------:R-:W-:Y:S01]  /*20d0*/  FFMA R13, R8.reuse, R217, R12 ;  /* 0x000000d9080d7223 */ /* 0x040fe2000000000c */
[C---:B------:R-:W-:Y:S01]  /*20e0*/  FFMA R14, R8.reuse, R74, R15 ;  /* 0x0000004a080e7223 */ /* 0x040fe2000000000f */
[C---:B------:R-:W-:Y:S01]  /*20f0*/  FFMA R11, R8.reuse, R199, R10 ;  /* 0x000000c7080b7223 */ /* 0x040fe2000000000a */
[----:B------:R-:W-:Y:S01]  /*2100*/  FFMA R8, R8, R200, R3 ;  /* 0x000000c808087223 */ /* 0x000fe20000000003 */
[C---:B--2---:R-:W-:Y:S01]  /*2110*/  FFMA R17, R7.reuse, R231, R16 ;  /* 0x000000e707117223 */ /* 0x044fe20000000010 */
[----:B------:R-:W-:Y:S02]  /*2120*/  LDS.64 R188, [R0+0x1908] ;  /* 0x0019080000bc7984 */ /* 0x000fe40000000a00 */
[----:B------:R-:W-:-:S02]  /*2130*/  FFMA R3, R7, R201, R8 ;  /* 0x000000c907037223 */ /* 0x000fc40000000008 */
[----:B------:R-:W1:Y:S01]  /*2140*/  LDS R8, [R2+0x27c] ;  /* 0x00027c0002087984 */ /* 0x000e620000000800 */
[-C--:B------:R-:W-:Y:S01]  /*2150*/  FFMA R12, R68, R7.reuse, R13 ;  /* 0x00000007440c7223 */ /* 0x080fe2000000000d */
[----:B------:R-:W-:Y:S01]  /*2160*/  FFMA R23, R236, R7, R23 ;  /* 0x00000007ec177223 */ /* 0x000fe20000000017 */
[C---:B------:R-:W-:Y:S01]  /*2170*/  FFMA R21, R7.reuse, R235, R20 ;  /* 0x000000eb07157223 */ /* 0x040fe20000000014 */
[C---:B------:R-:W-:Y:S01]  /*2180*/  FFMA R16, R7.reuse, R48, R19 ;  /* 0x0000003007107223 */ /* 0x040fe20000000013 */
[C---:B------:R-:W-:Y:S01]  /*2190*/  FFMA R15, R7.reuse, R75, R14 ;  /* 0x0000004b070f7223 */ /* 0x040fe2000000000e */
[----:B------:R-:W-:Y:S01]  /*21a0*/  FFMA R10, R7, R76, R11 ;  /* 0x0000004c070a7223 */ /* 0x000fe2000000000b */
[----:B0-----:R-:W-:Y:S01]  /*21b0*/  FFMA R14, R228, R4, R17 ;  /* 0x00000004e40e7223 */ /* 0x001fe20000000011 */
[C---:B------:R-:W-:Y:S01]  /*21c0*/  FFMA R13, R4.reuse, R69, R12 ;  /* 0x00000045040d7223 */ /* 0x040fe2000000000c */
[C---:B------:R-:W-:Y:S01]  /*21d0*/  FFMA R23, R4.reuse, R237, R23 ;  /* 0x000000ed04177223 */ /* 0x040fe20000000017 */
[C---:B------:R-:W-:Y:S01]  /*21e0*/  FFMA R18, R4.reuse, R118, R21 ;  /* 0x0000007604127223 */ /* 0x040fe20000000015 */
[C---:B------:R-:W-:Y:S01]  /*21f0*/  FFMA R17, R4.reuse, R49, R16 ;  /* 0x0000003104117223 */ /* 0x040fe20000000010 */
[C---:B------:R-:W-:Y:S01]  /*2200*/  FFMA R12, R4.reuse, R72, R15 ;  /* 0x00000048040c7223 */ /* 0x040fe2000000000f */
[C---:B------:R-:W-:Y:S01]  /*2210*/  FFMA R11, R4.reuse, R77, R10 ;  /* 0x0000004d040b7223 */ /* 0x040fe2000000000a */
[----:B------:R-:W0:Y:S01]  /*2220*/  LDS R7, [R2+0x280] ;  /* 0x0002800002077984 */ /* 0x000e220000000800 */
[----:B---3--:R-:W-:Y:S01]  /*2230*/  FFMA R4, R4, R196, R3 ;  /* 0x000000c404047223 */ /* 0x008fe20000000003 */
[----:B----4-:R-:W-:-:S02]  /*2240*/  FFMA R10, R214, R9, R13 ;  /* 0x00000009d60a7223 */ /* 0x010fc4000000000d */
[----:B------:R-:W2:Y:S01]  /*2250*/  LDS.64 R186, [R0+0x1d90] ;  /* 0x001d900000ba7984 */ /* 0x000ea20000000a00 */
[C---:B------:R-:W-:Y:S01]  /*2260*/  FFMA R3, R9.reuse, R197, R4 ;  /* 0x000000c509037223 */ /* 0x040fe20000000004 */
[----:B------:R-:W-:Y:S01]  /*2270*/  FFMA R23, R116, R9, R23 ;  /* 0x0000000974177223 */ /* 0x000fe20000000017 */
[C---:B------:R-:W-:Y:S01]  /*2280*/  FFMA R19, R9.reuse, R119, R18 ;  /* 0x0000007709137223 */ /* 0x040fe20000000012 */
[C---:B------:R-:W-:Y:S01]  /*2290*/  FFMA R15, R9.reuse, R229, R14 ;  /* 0x000000e5090f7223 */ /* 0x040fe2000000000e */
[C---:B------:R-:W-:Y:S01]  /*22a0*/  FFMA R16, R9.reuse, R52, R17 ;  /* 0x0000003409107223 */ /* 0x040fe20000000011 */
[C---:B------:R-:W-:Y:S01]  /*22b0*/  FFMA R13, R9.reuse, R73, R12 ;  /* 0x00000049090d7223 */ /* 0x040fe2000000000c */
[----:B-----5:R-:W-:Y:S01]  /*22c0*/  FFMA R4, R9, R192, R11 ;  /* 0x000000c009047223 */ /* 0x020fe2000000000b */
[----:B------:R-:W-:Y:S01]  /*22d0*/  LDS.64 R184, [R0+0x1910] ;  /* 0x0019100000b87984 */ /* 0x000fe20000000a00 */
[----:B------:R-:W-:-:S03]  /*22e0*/  FFMA R14, R226, R6, R15 ;  /* 0x00000006e20e7223 */ /* 0x000fc6000000000f */
[----:B------:R-:W3:Y:S01]  /*22f0*/  LDS R9, [R2+0x300] ;  /* 0x0003000002097984 */ /* 0x000ee20000000800 */
[C---:B------:R-:W-:Y:S01]  /*2300*/  FFMA R12, R6.reuse, R66, R13 ;  /* 0x00000042060c7223 */ /* 0x040fe2000000000d */
[C---:B------:R-:W-:Y:S01]  /*2310*/  FFMA R23, R6.reuse, R117, R23 ;  /* 0x0000007506177223 */ /* 0x040fe20000000017 */
        /* <DEDUP_REMOVED lines=8> */
[----:B------:R-:W5:Y:S01]  /*23a0*/  LDS R6, [R2+0x308] ;  /* 0x0003080002067984 */ /* 0x000f620000000800 */
[----:B------:R-:W-:-:S03]  /*23b0*/  FFMA R16, R5, R56, R17 ;  /* 0x0000003805107223 */ /* 0x000fc60000000011 */
[----:B------:R-:W5:Y:S01]  /*23c0*/  LDS.64 R180, [R0+0x1918] ;  /* 0x0019180000b47984 */ /* 0x000f620000000a00 */
[----:B------:R-:W-:Y:S01]  /*23d0*/  FFMA R23, R232, R5, R23 ;  /* 0x00000005e8177223 */ /* 0x000fe20000000017 */
        /* <DEDUP_REMOVED lines=15> */
[----:B------:R-:W-:Y:S03]  /*24d0*/  LDS.64 R176, [R0+0x1920] ;  /* 0x0019200000b07984 */ /* 0x000fe60000000a00 */
[C---:B0-----:R-:W-:Y:S01]  /*24e0*/  FFMA R3, R7.reuse, R189, R8 ;  /* 0x000000bd07037223 */ /* 0x041fe20000000008 */
[----:B------:R-:W-:Y:S01]  /*24f0*/  LDS.64 R96, [R0+0x1da8] ;  /* 0x001da80000607984 */ /* 0x000fe20000000a00 */
[----:B--2---:R-:W-:-:S03]  /*2500*/  FFMA R4, R7, R186, R13 ;  /* 0x000000ba07047223 */ /* 0x004fc6000000000d */
[----:B------:R-:W0:Y:S01]  /*2510*/  LDS R8, [R2+0x310] ;  /* 0x0003100002087984 */ /* 0x000e220000000800 */
[C---:B------:R-:W-:Y:S01]  /*2520*/  FFMA R19, R7.reuse, R225, R14 ;  /* 0x000000e107137223 */ /* 0x040fe2000000000e */
[-C--:B------:R-:W-:Y:S01]  /*2530*/  FFMA R10, R210, R7.reuse, R15 ;  /* 0x00000007d20a7223 */ /* 0x080fe2000000000f */
[----:B------:R-:W-:Y:S01]  /*2540*/  FFMA R16, R114, R7, R23 ;  /* 0x0000000772107223 */ /* 0x000fe20000000017 */
[C---:B------:R-:W-:Y:S01]  /*2550*/  FFMA R14, R7.reuse, R222, R21 ;  /* 0x000000de070e7223 */ /* 0x040fe20000000015 */
[C---:B------:R-:W-:Y:S01]  /*2560*/  FFMA R17, R7.reuse, R65, R12 ;  /* 0x0000004107117223 */ /* 0x040fe2000000000c */
[----:B------:R-:W-:Y:S01]  /*2570*/  FFMA R23, R7, R111, R18 ;  /* 0x0000006f07177223 */ /* 0x000fe20000000012 */
[C---:B---3--:R-:W-:Y:S01]  /*2580*/  FFMA R13, R9.reuse, R187, R4 ;  /* 0x000000bb090d7223 */ /* 0x048fe20000000004 */
[C---:B------:R-:W-:Y:S01]  /*2590*/  FFMA R4, R9.reuse, R184, R3 ;  /* 0x000000b809047223 */ /* 0x040fe20000000003 */
[----:B------:R-:W-:Y:S01]  /*25a0*/  FFMA R12, R220, R9, R19 ;  /* 0x00000009dc0c7223 */ /* 0x000fe20000000013 */
[C---:B------:R-:W-:Y:S01]  /*25b0*/  FFMA R15, R9.reuse, R211, R10 ;  /* 0x000000d3090f7223 */ /* 0x040fe2000000000a */
[C---:B------:R-:W-:Y:S01]  /*25c0*/  FFMA R21, R9.reuse, R115, R16 ;  /* 0x0000007309157223 */ /* 0x040fe20000000010 */
[C---:B------:R-:W-:Y:S01]  /*25d0*/  FFMA R19, R9.reuse, R223, R14 ;  /* 0x000000df09137223 */ /* 0x040fe2000000000e */
[C---:B------:R-:W-:Y:S01]  /*25e0*/  FFMA R10, R9.reuse, R50, R17 ;  /* 0x00000032090a7223 */ /* 0x040fe20000000011 */
[----:B------:R-:W1:Y:S01]  /*25f0*/  LDS R7, [R2+0x314] ;  /* 0x0003140002077984 */ /* 0x000e620000000800 */
[----:B------:R-:W-:Y:S01]  /*2600*/  FFMA R20, R26, R9, R35 ;  /* 0x000000091a147223 */ /* 0x000fe20000000023 */
[C---:B------:R-:W-:Y:S01]  /*2610*/  FFMA R25, R9.reuse, R247, R38 ;  /* 0x000000f709197223 */ /* 0x040fe20000000026 */
[----:B------:R-:W-:Y:S01]  /*2620*/  FFMA R18, R9, R102, R23 ;  /* 0x0000006609127223 */ /* 0x000fe20000000017 */
[C---:B----4-:R-:W-:Y:S01]  /*2630*/  FFMA R3, R11.reuse, R185, R4 ;  /* 0x000000b90b037223 */ /* 0x050fe20000000004 */
[----:B------:R-:W-:Y:S01]  /*2640*/  FFMA R16, R108, R11, R21 ;  /* 0x0000000b6c107223 */ /* 0x000fe20000000015 */
[C---:B------:R-:W-:Y:S01]  /*2650*/  FFMA R17, R11.reuse, R221, R12 ;  /* 0x000000dd0b117223 */ /* 0x040fe2000000000c */
[C---:B------:R-:W-:Y:S01]  /*2660*/  FFMA R14, R11.reuse, R60, R19 ;  /* 0x0000003c0b0e7223 */ /* 0x040fe20000000013 */
[C---:B------:R-:W-:Y:S01]  /*2670*/  FFMA R9, R11.reuse, R51, R10 ;  /* 0x000000330b097223 */ /* 0x040fe2000000000a */
[----:B------:R-:W2:Y:S01]  /*2680*/  LDS R4, [R2+0x318] ;  /* 0x0003180002047984 */ /* 0x000ea20000000800 */
[C---:B------:R-:W-:Y:S01]  /*2690*/  FFMA R23, R11.reuse, R27, R20 ;  /* 0x0000001b0b177223 */ /* 0x040fe20000000014 */
[C---:B------:R-:W-:Y:S01]  /*26a0*/  FFMA R25, R11.reuse, R140, R25 ;  /* 0x0000008c0b197223 */ /* 0x040fe20000000019 */
[C---:B------:R-:W-:Y:S01]  /*26b0*/  FFMA R21, R11.reuse, R103, R18 ;  /* 0x000000670b157223 */ /* 0x040fe20000000012 */
[----:B------:R-:W-:Y:S01]  /*26c0*/  FFMA R12, R208, R11, R15 ;  /* 0x0000000bd00c7223 */ /* 0x000fe2000000000f */
[----:B-----5:R-:W-:Y:S01]  /*26d0*/  FFMA R10, R11, R182, R13 ;  /* 0x000000b60b0a7223 */ /* 0x020fe2000000000d */
[----:B------:R-:W3:Y:S01]  /*26e0*/  LDS.64 R174, [R0+0x1928] ;  /* 0x0019280000ae7984 */ /* 0x000ee20000000a00 */
[C---:B------:R-:W-:Y:S01]  /*26f0*/  FFMA R19, R6.reuse, R109, R16 ;  /* 0x0000006d06137223 */ /* 0x040fe20000000010 */
[----:B------:R-:W-:Y:S01]  /*2700*/  FFMA R15, R6, R61, R14 ;  /* 0x0000003d060f7223 */ /* 0x000fe2000000000e */
[----:B------:R-:W-:Y:S01]  /*2710*/  FFMA R20, R136, R6, R23 ;  /* 0x0000000688147223 */ /* 0x000fe20000000017 */
[C---:B------:R-:W-:Y:S01]  /*2720*/  FFMA R25, R6.reuse, R141, R25 ;  /* 0x0000008d06197223 */ /* 0x040fe20000000019 */
[----:B------:R-:W-:Y:S01]  /*2730*/  FFMA R18, R6, R94, R21 ;  /* 0x0000005e06127223 */ /* 0x000fe20000000015 */
[----:B------:R-:W-:Y:S01]  /*2740*/  FFMA R16, R218, R6, R17 ;  /* 0x00000006da107223 */ /* 0x000fe20000000011 */
        /* <DEDUP_REMOVED lines=9> */
[C---:B------:R-:W-:Y:S01]  /*27e0*/  FFMA R21, R5.reuse, R137, R20 ;  /* 0x0000008905157223 */ /* 0x040fe20000000014 */
        /* <DEDUP_REMOVED lines=8> */
[----:B0-----:R-:W-:Y:S01]  /*2870*/  FFMA R28, R126, R8, R21 ;  /* 0x000000087e1c7223 */ /* 0x001fe20000000015 */
[C---:B------:R-:W-:Y:S01]  /*2880*/  FFMA R21, R8.reuse, R107, R20 ;  /* 0x0000006b08157223 */ /* 0x040fe20000000014 */
[C---:B------:R-:W-:Y:S01]  /*2890*/  FFMA R20, R8.reuse, R90, R19 ;  /* 0x0000005a08147223 */ /* 0x040fe20000000013 */
[----:B------:R-:W-:Y:S01]  /*28a0*/  FFMA R25, R8, R135, R25 ;  /* 0x0000008708197223 */ /* 0x000fe20000000019 */
[----:B------:R-:W-:Y:S01]  /*28b0*/  FFMA R16, R82, R8, R17 ;  /* 0x0000000852107223 */ /* 0x000fe20000000011 */
[C---:B------:R-:W-:Y:S01]  /*28c0*/  FFMA R19, R8.reuse, R71, R18 ;  /* 0x0000004708137223 */ /* 0x040fe20000000012 */
[C---:B------:R-:W-:Y:S01]  /*28d0*/  FFMA R13, R8.reuse, R63, R12 ;  /* 0x0000003f080d7223 */ /* 0x040fe2000000000c */
[C---:B------:R-:W-:Y:S01]  /*28e0*/  FFMA R14, R8.reuse, R58, R15 ;  /* 0x0000003a080e7223 */ /* 0x040fe2000000000f */
[C---:B------:R-:W-:Y:S01]  /*28f0*/  FFMA R5, R8.reuse, R179, R10 ;  /* 0x000000b308057223 */ /* 0x040fe2000000000a */
[----:B------:R-:W-:Y:S01]  /*2900*/  FFMA R8, R8, R176, R3 ;  /* 0x000000b008087223 */ /* 0x000fe20000000003 */
[----:B------:R-:W0:Y:S01]  /*2910*/  LDS R11, [R2+0x324] ;  /* 0x00032400020b7984 */ /* 0x000e220000000800 */
[----:B-1----:R-:W-:-:S03]  /*2920*/  FFMA R18, R98, R7, R21 ;  /* 0x0000000762127223 */ /* 0x002fc60000000015 */
[----:B------:R-:W1:Y:S01]  /*2930*/  LDS.64 R170, [R0+0x1db8] ;  /* 0x001db80000aa7984 */ /* 0x000e620000000a00 */
[C---:B------:R-:W-:Y:S01]  /*2940*/  FFMA R17, R7.reuse, R83, R16 ;  /* 0x0000005307117223 */ /* 0x040fe20000000010 */
[----:B------:R-:W-:Y:S01]  /*2950*/  FFMA R12, R206, R7, R13 ;  /* 0x00000007ce0c7223 */ /* 0x000fe2000000000d */
[C---:B------:R-:W-:Y:S01]  /*2960*/  FFMA R3, R7.reuse, R177, R8 ;  /* 0x000000b107037223 */ /* 0x040fe20000000008 */
[C---:B------:R-:W-:Y:S01]  /*2970*/  FFMA R23, R7.reuse, R127, R28 ;  /* 0x0000007f07177223 */ /* 0x040fe2000000001c */
[C---:B------:R-:W-:Y:S01]  /*2980*/  FFMA R25, R7.reuse, R130, R25 ;  /* 0x0000008207197223 */ /* 0x040fe20000000019 */
[C---:B------:R-:W-:Y:S01]  /*2990*/  FFMA R21, R7.reuse, R91, R20 ;  /* 0x0000005b07157223 */ /* 0x040fe20000000014 */
[C---:B------:R-:W-:Y:S01]  /*29a0*/  FFMA R16, R7.reuse, R84, R19 ;  /* 0x0000005407107223 */ /* 0x040fe20000000013 */
[C---:B------:R-:W-:Y:S01]  /*29b0*/  FFMA R15, R7.reuse, R59, R14 ;  /* 0x0000003b070f7223 */ /* 0x040fe2000000000e */
[----:B------:R-:W-:Y:S01]  /*29c0*/  FFMA R10, R7, R96, R5 ;  /* 0x00000060070a7223 */ /* 0x000fe20000000005 */
[----:B------:R-:W1:Y:S01]  /*29d0*/  LDS R8, [R2+0x328] ;  /* 0x0003280002087984 */ /* 0x000e620000000800 */
[----:B--2---:R-:W-:Y:S01]  /*29e0*/  FFMA R14, R80, R4, R17 ;  /* 0x00000004500e7223 */ /* 0x004fe20000000011 */
[----:B------:R-:W-:-:S02]  /*29f0*/  FFMA R13, R4, R207, R12 ;  /* 0x000000cf040d7223 */ /* 0x000fc4000000000c */
[----:B------:R-:W2:Y:S01]  /*2a00*/  LDS.64 R104, [R0+0x1938] ;  /* 0x0019380000687984 */ /* 0x000ea20000000a00 */
[----:B------:R-:W-:Y:S01]  /*2a10*/  FFMA R28, R122, R4, R23 ;  /* 0x000000047a1c7223 */ /* 0x000fe20000000017 */
[C---:B------:R-:W-:Y:S01]  /*2a20*/  FFMA R25, R4.reuse, R131, R25 ;  /* 0x0000008304197223 */ /* 0x040fe20000000019 */
[C---:B------:R-:W-:Y:S01]  /*2a30*/  FFMA R19, R4.reuse, R99, R18 ;  /* 0x0000006304137223 */ /* 0x040fe20000000012 */
[C---:B------:R-:W-:Y:S01]  /*2a40*/  FFMA R20, R4.reuse, R88, R21 ;  /* 0x0000005804147223 */ /* 0x040fe20000000015 */
[C---:B------:R-:W-:Y:S01]  /*2a50*/  FFMA R17, R4.reuse, R85, R16 ;  /* 0x0000005504117223 */ /* 0x040fe20000000010 */
[C---:B------:R-:W-:Y:S01]  /*2a60*/  FFMA R12, R4.reuse, R202, R15 ;  /* 0x000000ca040c7223 */ /* 0x040fe2000000000f */
[C---:B------:R-:W-:Y:S01]  /*2a70*/  FFMA R5, R4.reuse, R97, R10 ;  /* 0x0000006104057223 */ /* 0x040fe2000000000a */
[----:B---3--:R-:W-:Y:S01]  /*2a80*/  FFMA R4, R4, R174, R3 ;  /* 0x000000ae04047223 */ /* 0x008fe20000000003 */
[----:B------:R-:W3:Y:S01]  /*2a90*/  LDS R7, [R2+0x32c] ;  /* 0x00032c0002077984 */ /* 0x000ee20000000800 */
[----:B----4-:R-:W-:-:S03]  /*2aa0*/  FFMA R10, R204, R9, R13 ;  /* 0x00000009cc0a7223 */ /* 0x010fc6000000000d */
[----:B------:R-:W4:Y:S01]  /*2ab0*/  LDS.64 R168, [R0+0x1dc0] ;  /* 0x001dc00000a87984 */ /* 0x000f220000000a00 */
[C---:B------:R-:W-:Y:S01]  /*2ac0*/  FFMA R3, R9.reuse, R175, R4 ;  /* 0x000000af09037223 */ /* 0x040fe20000000004 */
[C---:B-----5:R-:W-:Y:S01]  /*2ad0*/  FFMA R4, R9.reuse, R100, R5 ;  /* 0x0000006409047223 */ /* 0x060fe20000000005 */
[----:B------:R-:W-:Y:S01]  /*2ae0*/  FFMA R18, R92, R9, R19 ;  /* 0x000000095c127223 */ /* 0x000fe20000000013 */
[C---:B------:R-:W-:Y:S01]  /*2af0*/  FFMA R15, R9.reuse, R81, R14 ;  /* 0x00000051090f7223 */ /* 0x040fe2000000000e */
[C---:B------:R-:W-:Y:S01]  /*2b00*/  FFMA R13, R9.reuse, R203, R12 ;  /* 0x000000cb090d7223 */ /* 0x040fe2000000000c */
[----:B------:R-:W5:Y:S01]  /*2b10*/  LDS R5, [R2+0x330] ;  /* 0x0003300002057984 */ /* 0x000f620000000800 */
[C---:B------:R-:W-:Y:S01]  /*2b20*/  FFMA R21, R9.reuse, R123, R28 ;  /* 0x0000007b09157223 */ /* 0x040fe2000000001c */
[C---:B------:R-:W-:Y:S01]  /*2b30*/  FFMA R25, R9.reuse, R238, R25 ;  /* 0x000000ee09197223 */ /* 0x040fe20000000019 */
[C---:B------:R-:W-:Y:S01]  /*2b40*/  FFMA R19, R9.reuse, R89, R20 ;  /* 0x0000005909137223 */ /* 0x040fe20000000014 */
[----:B------:R-:W-:Y:S01]  /*2b50*/  FFMA R16, R9, R78, R17 ;  /* 0x0000004e09107223 */ /* 0x000fe20000000011 */
[----:B------:R-:W5:Y:S01]  /*2b60*/  LDS.64 R166, [R0+0x1940] ;  /* 0x0019400000a67984 */ /* 0x000f620000000a00 */
[----:B------:R-:W-:Y:S01]  /*2b70*/  FFMA R14, R216, R6, R15 ;  /* 0x00000006d80e7223 */ /* 0x000fe2000000000f */
[----:B------:R-:W-:Y:S01]  /*2b80*/  FFMA R12, R6, R198, R13 ;  /* 0x000000c6060c7223 */ /* 0x000fe2000000000d */
        /* <DEDUP_REMOVED lines=8> */
[----:B------:R-:W-:Y:S04]  /*2c10*/  LDS.64 R164, [R0+0x1dc8] ;  /* 0x001dc80000a47984 */ /* 0x000fe80000000a00 */
[----:B------:R-:W5:Y:S01]  /*2c20*/  LDS R3, [R2+0x334] ;  /* 0x0003340002037984 */ /* 0x000f620000000800 */
[C---:B0-----:R-:W-:Y:S01]  /*2c30*/  FFMA R21, R11.reuse, R121, R28 ;  /* 0x000000790b157223 */ /* 0x041fe2000000001c */
[----:B------:R-:W-:Y:S01]  /*2c40*/  FFMA R18, R230, R11, R17 ;  /* 0x0000000be6127223 */ /* 0x000fe20000000011 */
[C---:B------:R-:W-:Y:S01]  /*2c50*/  FFMA R19, R11.reuse, R87, R20 ;  /* 0x000000570b137223 */ /* 0x040fe20000000014 */
[C---:B------:R-:W-:Y:S01]  /*2c60*/  FFMA R16, R11.reuse, R74, R15 ;  /* 0x0000004a0b107223 */ /* 0x040fe2000000000f */
[----:B------:R-:W-:Y:S01]  /*2c70*/  FFMA R10, R200, R11, R9 ;  /* 0x0000000bc80a7223 */ /* 0x000fe20000000009 */
[C---:B-1----:R-:W-:Y:S01]  /*2c80*/  FFMA R4, R11.reuse, R170, R13 ;  /* 0x000000aa0b047223 */ /* 0x042fe2000000000d */
[C---:B------:R-:W-:Y:S01]  /*2c90*/  FFMA R25, R11.reuse, R234, R25 ;  /* 0x000000ea0b197223 */ /* 0x040fe20000000019 */
[C---:B------:R-:W-:Y:S01]  /*2ca0*/  FFMA R17, R11.reuse, R217, R14 ;  /* 0x000000d90b117223 */ /* 0x040fe2000000000e */
[C---:B------:R-:W-:Y:S01]  /*2cb0*/  FFMA R15, R11.reuse, R199, R12 ;  /* 0x000000c70b0f7223 */ /* 0x040fe2000000000c */
[----:B------:R-:W-:Y:S01]  /*2cc0*/  FFMA R9, R11, R173, R6 ;  /* 0x000000ad0b097223 */ /* 0x000fe20000000006 */
[----:B------:R-:W-:Y:S01]  /*2cd0*/  LDS.64 R162, [R0+0x1948] ;  /* 0x0019480000a27984 */ /* 0x000fe20000000a00 */
[----:B------:R-:W-:Y:S01]  /*2ce0*/  FFMA R28, R236, R8, R21 ;  /* 0x00000008ec1c7223 */ /* 0x000fe20000000015 */
[----:B------:R-:W-:-:S02]  /*2cf0*/  FFMA R20, R8, R48, R19 ;  /* 0x0000003008147223 */ /* 0x000fc40000000013 */
[----:B------:R-:W0:Y:S01]  /*2d00*/  LDS R6, [R2+0x338] ;  /* 0x0003380002067984 */ /* 0x000e220000000800 */
[C---:B------:R-:W-:Y:S01]  /*2d10*/  FFMA R23, R8.reuse, R235, R25 ;  /* 0x000000eb08177223 */ /* 0x040fe20000000019 */
[----:B------:R-:W-:Y:S01]  /*2d20*/  FFMA R21, R8, R231, R18 ;  /* 0x000000e708157223 */ /* 0x000fe20000000012 */
[----:B------:R-:W-:Y:S01]  /*2d30*/  FFMA R14, R68, R8, R17 ;  /* 0x00000008440e7223 */ /* 0x000fe20000000011 */
[C---:B------:R-:W-:Y:S01]  /*2d40*/  FFMA R19, R8.reuse, R75, R16 ;  /* 0x0000004b08137223 */ /* 0x040fe20000000010 */
[C---:B------:R-:W-:Y:S01]  /*2d50*/  FFMA R13, R8.reuse, R201, R10 ;  /* 0x000000c9080d7223 */ /* 0x040fe2000000000a */
[C---:B------:R-:W-:Y:S01]  /*2d60*/  FFMA R12, R8.reuse, R76, R15 ;  /* 0x0000004c080c7223 */ /* 0x040fe2000000000f */
[C---:B------:R-:W-:Y:S01]  /*2d70*/  FFMA R11, R8.reuse, R171, R4 ;  /* 0x000000ab080b7223 */ /* 0x040fe20000000004 */
[----:B--2---:R-:W-:Y:S01]  /*2d80*/  FFMA R8, R8, R104, R9 ;  /* 0x0000006808087223 */ /* 0x004fe20000000009 */
[----:B------:R-:W1:Y:S01]  /*2d90*/  LDS R4, [R2+0x33c] ;  /* 0x00033c0002047984 */ /* 0x000e620000000800 */
[----:B---3--:R-:W-:-:S03]  /*2da0*/  FFMA R30, R7, R118, R23 ;  /* 0x00000076071e7223 */ /* 0x008fc60000000017 */
[----:B------:R-:W2:Y:S01]  /*2db0*/  LDS.64 R128, [R0+0x1dd0] ;  /* 0x001dd00000807984 */ /* 0x000ea20000000a00 */
[C---:B------:R-:W-:Y:S01]  /*2dc0*/  FFMA R9, R7.reuse, R105, R8 ;  /* 0x0000006907097223 */ /* 0x040fe20000000008 */
[C---:B------:R-:W-:Y:S01]  /*2dd0*/  FFMA R25, R7.reuse, R237, R28 ;  /* 0x000000ed07197223 */ /* 0x040fe2000000001c */
[----:B------:R-:W-:Y:S01]  /*2de0*/  FFMA R18, R228, R7, R21 ;  /* 0x00000007e4127223 */ /* 0x000fe20000000015 */
[C---:B------:R-:W-:Y:S01]  /*2df0*/  FFMA R23, R7.reuse, R49, R20 ;  /* 0x0000003107177223 */ /* 0x040fe20000000014 */
[C---:B------:R-:W-:Y:S01]  /*2e00*/  FFMA R17, R7.reuse, R69, R14 ;  /* 0x0000004507117223 */ /* 0x040fe2000000000e */
[C---:B------:R-:W-:Y:S01]  /*2e10*/  FFMA R16, R7.reuse, R72, R19 ;  /* 0x0000004807107223 */ /* 0x040fe20000000013 */
[----:B------:R-:W-:Y:S01]  /*2e20*/  FFMA R10, R196, R7, R13 ;  /* 0x00000007c40a7223 */ /* 0x000fe2000000000d */
[C---:B------:R-:W-:Y:S01]  /*2e30*/  FFMA R15, R7.reuse, R77, R12 ;  /* 0x0000004d070f7223 */ /* 0x040fe2000000000c */
[----:B----4-:R-:W-:Y:S01]  /*2e40*/  FFMA R8, R7, R168, R11 ;  /* 0x000000a807087223 */ /* 0x010fe2000000000b */
[----:B------:R-:W-:Y:S04]  /*2e50*/  LDS.64 R132, [R0+0x1950] ;  /* 0x0019500000847984 */ /* 0x000fe80000000a00 */
[----:B------:R-:W3:Y:S01]  /*2e60*/  LDS R7, [R2+0x340] ;  /* 0x0003400002077984 */ /* 0x000ee20000000800 */
[C---:B-----5:R-:W-:Y:S01]  /*2e70*/  FFMA R11, R5.reuse, R169, R8 ;  /* 0x000000a9050b7223 */ /* 0x060fe20000000008 */
[----:B------:R-:W-:Y:S01]  /*2e80*/  FFMA R28, R116, R5, R25 ;  /* 0x00000005741c7223 */ /* 0x000fe20000000019 */
[C---:B------:R-:W-:Y:S01]  /*2e90*/  FFMA R29, R5.reuse, R119, R30 ;  /* 0x00000077051d7223 */ /* 0x040fe2000000001e */
[C---:B------:R-:W-:Y:S01]  /*2ea0*/  FFMA R21, R5.reuse, R229, R18 ;  /* 0x000000e505157223 */ /* 0x040fe20000000012 */
[C---:B------:R-:W-:Y:S01]  /*2eb0*/  FFMA R20, R5.reuse, R52, R23 ;  /* 0x0000003405147223 */ /* 0x040fe20000000017 */
[----:B------:R-:W-:Y:S01]  /*2ec0*/  FFMA R14, R214, R5, R17 ;  /* 0x00000005d60e7223 */ /* 0x000fe20000000011 */
[C---:B------:R-:W-:Y:S01]  /*2ed0*/  FFMA R19, R5.reuse, R73, R16 ;  /* 0x0000004905137223 */ /* 0x040fe20000000010 */
[C---:B------:R-:W-:Y:S01]  /*2ee0*/  FFMA R13, R5.reuse, R197, R10 ;  /* 0x000000c5050d7223 */ /* 0x040fe2000000000a */
[C---:B------:R-:W-:Y:S01]  /*2ef0*/  FFMA R12, R5.reuse, R192, R15 ;  /* 0x000000c0050c7223 */ /* 0x040fe2000000000f */
[----:B------:R-:W-:Y:S01]  /*2f00*/  FFMA R8, R5, R166, R9 ;  /* 0x000000a605087223 */ /* 0x000fe20000000009 */
[----:B------:R-:W-:Y:S04]  /*2f10*/  LDS.64 R46, [R0+0x1dd8] ;  /* 0x001dd800002e7984 */ /* 0x000fe80000000a00 */
[----:B------:R-:W4:Y:S01]  /*2f20*/  LDS R5, [R2+0x3c0] ;  /* 0x0003c00002057984 */ /* 0x000f220000000800 */
        /* <DEDUP_REMOVED lines=22> */
[----:B-1----:R-:W-:Y:S01]  /*3090*/  FFMA R18, R224, R4, R21 ;  /* 0x00000004e0127223 */ /* 0x002fe20000000015 */
[----:B------:R-:W0:Y:S01]  /*30a0*/  LDS R8, [R2+0x3c8] ;  /* 0x0003c80002087984 */ /* 0x000e220000000800 */
[C---:B------:R-:W-:Y:S01]  /*30b0*/  FFMA R25, R4.reuse, R233, R25 ;  /* 0x000000e904197223 */ /* 0x040fe20000000019 */
[C---:B------:R-:W-:Y:S01]  /*30c0*/  FFMA R28, R4.reuse, R110, R29 ;  /* 0x0000006e041c7223 */ /* 0x040fe2000000001d */
[C---:B------:R-:W-:Y:S01]  /*30d0*/  FFMA R21, R4.reuse, R57, R20 ;  /* 0x0000003904157223 */ /* 0x040fe20000000014 */
[C---:B------:R-:W-:Y:S01]  /*30e0*/  FFMA R17, R4.reuse, R213, R14 ;  /* 0x000000d504117223 */ /* 0x040fe2000000000e */
[----:B------:R-:W-:Y:S01]  /*30f0*/  FFMA R16, R4, R64, R19 ;  /* 0x0000004004107223 */ /* 0x000fe20000000013 */
[----:B------:R-:W-:Y:S01]  /*3100*/  FFMA R10, R188, R4, R13 ;  /* 0x00000004bc0a7223 */ /* 0x000fe2000000000d */
[C---:B------:R-:W-:Y:S01]  /*3110*/  FFMA R15, R4.reuse, R191, R12 ;  /* 0x000000bf040f7223 */ /* 0x040fe2000000000c */
[C---:B------:R-:W-:Y:S01]  /*3120*/  FFMA R9, R4.reuse, R163, R6 ;  /* 0x000000a304097223 */ /* 0x040fe20000000006 */
[----:B--2---:R-:W-:Y:S01]  /*3130*/  FFMA R4, R4, R128, R11 ;  /* 0x0000008004047223 */ /* 0x004fe2000000000b */
[----:B------:R-:W1:Y:S01]  /*3140*/  LDS.64 R42, [R0+0x1de0] ;  /* 0x001de000002a7984 */ /* 0x000e620000000a00 */
[----:B---3--:R-:W-:Y:S01]  /*3150*/  FFMA R20, R114, R7, R25 ;  /* 0x0000000772147223 */ /* 0x008fe20000000019 */
[C---:B------:R-:W-:Y:S01]  /*3160*/  FFMA R19, R7.reuse, R225, R18 ;  /* 0x000000e107137223 */ /* 0x040fe20000000012 */
[C---:B------:R-:W-:Y:S01]  /*3170*/  FFMA R11, R7.reuse, R129, R4 ;  /* 0x00000081070b7223 */ /* 0x040fe20000000004 */
[----:B------:R-:W-:Y:S01]  /*3180*/  FFMA R14, R210, R7, R17 ;  /* 0x00000007d20e7223 */ /* 0x000fe20000000011 */
[C---:B------:R-:W-:Y:S01]  /*3190*/  FFMA R4, R7.reuse, R132, R9 ;  /* 0x0000008407047223 */ /* 0x040fe20000000009 */
[----:B------:R-:W2:Y:S01]  /*31a0*/  LDS R6, [R2+0x3cc] ;  /* 0x0003cc0002067984 */ /* 0x000ea20000000800 */
[C---:B------:R-:W-:Y:S01]  /*31b0*/  FFMA R23, R7.reuse, R111, R28 ;  /* 0x0000006f07177223 */ /* 0x040fe2000000001c */
[C---:B------:R-:W-:Y:S01]  /*31c0*/  FFMA R18, R7.reuse, R222, R21 ;  /* 0x000000de07127223 */ /* 0x040fe20000000015 */
[C---:B------:R-:W-:Y:S01]  /*31d0*/  FFMA R17, R7.reuse, R65, R16 ;  /* 0x0000004107117223 */ /* 0x040fe20000000010 */
[C---:B------:R-:W-:Y:S01]  /*31e0*/  FFMA R13, R7.reuse, R189, R10 ;  /* 0x000000bd070d7223 */ /* 0x040fe2000000000a */
[----:B------:R-:W-:Y:S01]  /*31f0*/  FFMA R12, R7, R186, R15 ;  /* 0x000000ba070c7223 */ /* 0x000fe2000000000f */
[----:B------:R-:W3:Y:S01]  /*3200*/  LDS.64 R44, [R0+0x1960] ;  /* 0x00196000002c7984 */ /* 0x000ee20000000a00 */
[C---:B----4-:R-:W-:Y:S01]  /*3210*/  FFMA R21, R5.reuse, R115, R20 ;  /* 0x0000007305157223 */ /* 0x050fe20000000014 */
[----:B------:R-:W-:Y:S01]  /*3220*/  FFMA R16, R220, R5, R19 ;  /* 0x00000005dc107223 */ /* 0x000fe20000000013 */
[C---:B------:R-:W-:Y:S01]  /*3230*/  FFMA R15, R5.reuse, R211, R14 ;  /* 0x000000d3050f7223 */ /* 0x040fe2000000000e */
        /* <DEDUP_REMOVED lines=9> */
[----:B------:R-:W-:Y:S04]  /*32d0*/  LDS.64 R38, [R0+0x1de8] ;  /* 0x001de80000267984 */ /* 0x000fe80000000a00 */
[----:B------:R-:W4:Y:S01]  /*32e0*/  LDS R5, [R2+0x3d0] ;  /* 0x0003d00002057984 */ /* 0x000f220000000800 */
[C---:B-----5:R-:W-:Y:S01]  /*32f0*/  FFMA R13, R3.reuse, R51, R14 ;  /* 0x00000033030d7223 */ /* 0x060fe2000000000e */
[C---:B------:R-:W-:Y:S01]  /*3300*/  FFMA R14, R3.reuse, R182, R9 ;  /* 0x000000b6030e7223 */ /* 0x040fe20000000009 */
[C---:B------:R-:W-:Y:S01]  /*3310*/  FFMA R9, R3.reuse, R47, R4 ;  /* 0x0000002f03097223 */ /* 0x040fe20000000004 */
[----:B------:R-:W-:Y:S04]  /*3320*/  LDS.64 R40, [R0+0x1968] ;  /* 0x0019680000287984 */ /* 0x000fe80000000a00 */
[----:B------:R-:W5:Y:S01]  /*3330*/  LDS R4, [R2+0x3d4] ;  /* 0x0003d40002047984 */ /* 0x000f620000000800 */
        /* <DEDUP_REMOVED lines=8> */
[----:B------:R-:W-:Y:S01]  /*33c0*/  FFMA R10, R3, R124, R7 ;  /* 0x0000007c030a7223 */ /* 0x000fe20000000007 */
[----:B------:R-:W-:Y:S04]  /*33d0*/  LDS.64 R34, [R0+0x1df0] ;  /* 0x001df00000227984 */ /* 0x000fe80000000a00 */
[----:B------:R-:W5:Y:S01]  /*33e0*/  LDS R3, [R2+0x3d8] ;  /* 0x0003d80002037984 */ /* 0x000f620000000800 */
[----:B0-----:R-:W-:Y:S01]  /*33f0*/  FFMA R19, R8, R109, R18 ;  /* 0x0000006d08137223 */ /* 0x001fe20000000012 */
[----:B------:R-:W-:Y:S01]  /*3400*/  FFMA R18, R218, R8, R17 ;  /* 0x00000008da127223 */ /* 0x000fe20000000011 */
[C---:B------:R-:W-:Y:S01]  /*3410*/  FFMA R17, R8.reuse, R61, R16 ;  /* 0x0000003d08117223 */ /* 0x040fe20000000010 */
        /* <DEDUP_REMOVED lines=8> */
[----:B-1----:R-:W-:Y:S01]  /*34a0*/  FFMA R8, R8, R42, R9 ;  /* 0x0000002a08087223 */ /* 0x002fe20000000009 */
[----:B--2---:R-:W-:Y:S01]  /*34b0*/  FFMA R14, R106, R6, R19 ;  /* 0x000000066a0e7223 */ /* 0x004fe20000000013 */
        /* <DEDUP_REMOVED lines=10> */
[----:B---3--:R-:W-:Y:S01]  /*3560*/  FFMA R8, R6, R44, R7 ;  /* 0x0000002c06087223 */ /* 0x008fe20000000007 */
[----:B------:R-:W-:Y:S01]  /*3570*/  LDS.64 R36, [R0+0x1970] ;  /* 0x0019700000247984 */ /* 0x000fe20000000a00 */
[----:B----4-:R-:W-:-:S03]  /*3580*/  FFMA R25, R126, R5, R23 ;  /* 0x000000057e197223 */ /* 0x010fc60000000017 */
[----:B------:R-:W0:Y:S01]  /*3590*/  LDS R6, [R2+0x3dc] ;  /* 0x0003dc0002067984 */ /* 0x000e220000000800 */
[C---:B------:R-:W-:Y:S01]  /*35a0*/  FFMA R23, R5.reuse, R107, R14 ;  /* 0x0000006b05177223 */ /* 0x040fe2000000000e */
[C---:B------:R-:W-:Y:S01]  /*35b0*/  FFMA R20, R5.reuse, R90, R21 ;  /* 0x0000005a05147223 */ /* 0x040fe20000000015 */
[C---:B------:R-:W-:Y:S01]  /*35c0*/  FFMA R15, R5.reuse, R63, R10 ;  /* 0x0000003f050f7223 */ /* 0x040fe2000000000a */
[C---:B------:R-:W-:Y:S01]  /*35d0*/  FFMA R7, R5.reuse, R45, R8 ;  /* 0x0000002d05077223 */ /* 0x040fe20000000008 */
[C---:B------:R-:W-:Y:S01]  /*35e0*/  FFMA R29, R5.reuse, R135, R28 ;  /* 0x00000087051d7223 */ /* 0x040fe2000000001c */
[----:B------:R-:W-:Y:S01]  /*35f0*/  FFMA R14, R82, R5, R19 ;  /* 0x00000005520e7223 */ /* 0x000fe20000000013 */
[C---:B------:R-:W-:Y:S01]  /*3600*/  FFMA R21, R5.reuse, R71, R18 ;  /* 0x0000004705157223 */ /* 0x040fe20000000012 */
[C---:B------:R-:W-:Y:S01]  /*3610*/  FFMA R16, R5.reuse, R58, R17 ;  /* 0x0000003a05107223 */ /* 0x040fe20000000011 */
[----:B------:R-:W-:Y:S01]  /*3620*/  FFMA R10, R176, R5, R11 ;  /* 0x00000005b00a7223 */ /* 0x000fe2000000000b */
[C---:B------:R-:W-:Y:S01]  /*3630*/  FFMA R13, R5.reuse, R179, R12 ;  /* 0x000000b3050d7223 */ /* 0x040fe2000000000c */
[----:B------:R-:W-:Y:S01]  /*3640*/  FFMA R8, R5, R38, R9 ;  /* 0x0000002605087223 */ /* 0x000fe20000000009 */
[----:B------:R-:W-:Y:S04]  /*3650*/  LDS.64 R30, [R0+0x1df8] ;  /* 0x001df800001e7984 */ /* 0x000fe80000000a00 */
[----:B------:R-:W1:Y:S01]  /*3660*/  LDS R5, [R2+0x3e0] ;  /* 0x0003e00002057984 */ /* 0x000e620000000800 */
[----:B-----5:R-:W-:Y:S01]  /*3670*/  FFMA R18, R98, R4, R23 ;  /* 0x0000000462127223 */ /* 0x020fe20000000017 */
        /* <DEDUP_REMOVED lines=9> */
[C---:B------:R-:W-:Y:S01]  /*3710*/  FFMA R12, R4.reuse, R96, R13 ;  /* 0x00000060040c7223 */ /* 0x040fe2000000000d */
[----:B------:R-:W-:Y:S01]  /*3720*/  FFMA R8, R4, R40, R7 ;  /* 0x0000002804087223 */ /* 0x000fe20000000007 */
[----:B------:R-:W-:Y:S04]  /*3730*/  LDS.64 R32, [R0+0x1978] ;  /* 0x0019780000207984 */ /* 0x000fe80000000a00 */
[----:B------:R-:W2:Y:S01]  /*3740*/  LDS R4, [R2+0x3e4] ;  /* 0x0003e40002047984 */ /* 0x000ea20000000800 */
[C---:B------:R-:W-:Y:S01]  /*3750*/  FFMA R21, R3.reuse, R99, R18 ;  /* 0x0000006303157223 */ /* 0x040fe20000000012 */
[----:B------:R-:W-:Y:S01]  /*3760*/  FFMA R18, R80, R3, R19 ;  /* 0x0000000350127223 */ /* 0x000fe20000000013 */
[C---:B------:R-:W-:Y:S01]  /*3770*/  FFMA R7, R3.reuse, R41, R8 ;  /* 0x0000002903077223 */ /* 0x040fe20000000008 */
[----:B------:R-:W-:Y:S01]  /*3780*/  FFMA R25, R122, R3, R25 ;  /* 0x000000037a197223 */ /* 0x000fe20000000019 */
[C---:B------:R-:W-:Y:S01]  /*3790*/  FFMA R29, R3.reuse, R131, R28 ;  /* 0x00000083031d7223 */ /* 0x040fe2000000001c */
[C---:B------:R-:W-:Y:S01]  /*37a0*/  FFMA R138, R3.reuse, R88, R23 ;  /* 0x00000058038a7223 */ /* 0x040fe20000000017 */
[C---:B------:R-:W-:Y:S01]  /*37b0*/  FFMA R19, R3.reuse, R85, R20 ;  /* 0x0000005503137223 */ /* 0x040fe20000000014 */
[C---:B------:R-:W-:Y:S01]  /*37c0*/  FFMA R15, R3.reuse, R207, R14 ;  /* 0x000000cf030f7223 */ /* 0x040fe2000000000e */
[C---:B------:R-:W-:Y:S01]  /*37d0*/  FFMA R16, R3.reuse, R202, R17 ;  /* 0x000000ca03107223 */ /* 0x040fe20000000011 */
[----:B------:R-:W-:Y:S01]  /*37e0*/  FFMA R10, R174, R3, R11 ;  /* 0x00000003ae0a7223 */ /* 0x000fe2000000000b */
[C---:B------:R-:W-:Y:S01]  /*37f0*/  FFMA R13, R3.reuse, R97, R12 ;  /* 0x00000061030d7223 */ /* 0x040fe2000000000c */
[----:B------:R-:W-:Y:S01]  /*3800*/  FFMA R8, R3, R34, R9 ;  /* 0x0000002203087223 */ /* 0x000fe20000000009 */
[----:B------:R-:W-:Y:S04]  /*3810*/  LDS R150, [R2+0x3fc] ;  /* 0x0003fc0002967984 */ /* 0x000fe80000000800 */
[----:B------:R-:W3:Y:S01]  /*3820*/  LDS R3, [R2+0x3e8] ;  /* 0x0003e80002037984 */ /* 0x000ee20000000800 */
[C---:B0-----:R-:W-:Y:S01]  /*3830*/  FFMA R20, R6.reuse, R78, R19 ;  /* 0x0000004e06147223 */ /* 0x041fe20000000013 */
[----:B------:R-:W-:Y:S01]  /*3840*/  FFMA R23, R6, R123, R25 ;  /* 0x0000007b06177223 */ /* 0x000fe20000000019 */
[----:B------:R-:W-:Y:S01]  /*3850*/  FFMA R28, R92, R6, R21 ;  /* 0x000000065c1c7223 */ /* 0x000fe20000000015 */
[C---:B------:R-:W-:Y:S01]  /*3860*/  FFMA R19, R6.reuse, R203, R16 ;  /* 0x000000cb06137223 */ /* 0x040fe20000000010 */
[C---:B------:R-:W-:Y:S01]  /*3870*/  FFMA R9, R6.reuse, R35, R8 ;  /* 0x0000002306097223 */ /* 0x040fe20000000008 */
[----:B------:R-:W0:Y:S01]  /*3880*/  LDS.64 R16, [R0+0x1e00] ;  /* 0x001e000000107984 */ /* 0x000e220000000a00 */
[C---:B------:R-:W-:Y:S01]  /*3890*/  FFMA R142, R6.reuse, R238, R29 ;  /* 0x000000ee068e7223 */ /* 0x040fe2000000001d */
[C---:B------:R-:W-:Y:S01]  /*38a0*/  FFMA R25, R6.reuse, R89, R138 ;  /* 0x0000005906197223 */ /* 0x040fe2000000008a */
[----:B------:R-:W-:Y:S01]  /*38b0*/  FFMA R21, R6, R81, R18 ;  /* 0x0000005106157223 */ /* 0x000fe20000000012 */
[----:B------:R-:W-:Y:S01]  /*38c0*/  FFMA R14, R204, R6, R15 ;  /* 0x00000006cc0e7223 */ /* 0x000fe2000000000f */
[C---:B------:R-:W-:Y:S01]  /*38d0*/  FFMA R11, R6.reuse, R175, R10 ;  /* 0x000000af060b7223 */ /* 0x040fe2000000000a */
[C---:B------:R-:W-:Y:S01]  /*38e0*/  FFMA R12, R6.reuse, R100, R13 ;  /* 0x00000064060c7223 */ /* 0x040fe2000000000d */
[----:B------:R-:W-:Y:S01]  /*38f0*/  FFMA R8, R6, R36, R7 ;  /* 0x0000002406087223 */ /* 0x000fe20000000007 */
[----:B-1----:R-:W-:Y:S01]  /*3900*/  FFMA R145, R120, R5, R23 ;  /* 0x0000000578917223 */ /* 0x002fe20000000017 */
[----:B------:R-:W1:Y:S01]  /*3910*/  LDS R6, [R2+0x3ec] ;  /* 0x0003ec0002067984 */ /* 0x000e620000000800 */
[----:B------:R-:W-:Y:S01]  /*3920*/  FFMA R23, R5, R93, R28 ;  /* 0x0000005d05177223 */ /* 0x000fe2000000001c */
[----:B------:R-:W-:-:S02]  /*3930*/  FFMA R18, R216, R5, R21 ;  /* 0x00000005d8127223 */ /* 0x000fc40000000015 */
[----:B------:R-:W4:Y:S01]  /*3940*/  LDS.64 R28, [R0+0x1980] ;  /* 0x00198000001c7984 */ /* 0x000f220000000a00 */
[C---:B------:R-:W-:Y:S01]  /*3950*/  FFMA R15, R5.reuse, R205, R14 ;  /* 0x000000cd050f7223 */ /* 0x040fe2000000000e */
        /* <DEDUP_REMOVED lines=8> */
[----:B--2---:R-:W-:Y:S01]  /*39e0*/  FFMA R19, R4, R217, R18 ;  /* 0x000000d904137223 */ /* 0x004fe20000000012 */
[----:B------:R-:W2:Y:S01]  /*39f0*/  LDS R5, [R2+0x3f0] ;  /* 0x0003f00002057984 */ /* 0x000ea20000000800 */
[----:B------:R-:W-:Y:S01]  /*3a00*/  FFMA R18, R200, R4, R15 ;  /* 0x00000004c8127223 */ /* 0x000fe2000000000f */
[C---:B------:R-:W-:Y:S01]  /*3a10*/  FFMA R15, R4.reuse, R199, R14 ;  /* 0x000000c7040f7223 */ /* 0x040fe2000000000e */
[C---:B------:R-:W-:Y:S01]  /*3a20*/  FFMA R14, R4.reuse, R170, R13 ;  /* 0x000000aa040e7223 */ /* 0x040fe2000000000d */
[----:B------:R-:W-:Y:S04]  /*3a30*/  LDS R248, [R2+0x400] ;  /* 0x0004000002f87984 */ /* 0x000fe80000000800 */
[----:B------:R-:W5:Y:S01]  /*3a40*/  LDS.64 R12, [R0+0x1e08] ;  /* 0x001e0800000c7984 */ /* 0x000f620000000a00 */
[----:B------:R-:W-:Y:S01]  /*3a50*/  FFMA R144, R4, R234, R147 ;  /* 0x000000ea04907223 */ /* 0x000fe20000000093 */
[----:B------:R-:W-:Y:S01]  /*3a60*/  FFMA R138, R230, R4, R23 ;  /* 0x00000004e68a7223 */ /* 0x000fe20000000017 */
[C---:B------:R-:W-:Y:S01]  /*3a70*/  FFMA R25, R4.reuse, R87, R142 ;  /* 0x0000005704197223 */ /* 0x040fe2000000008e */
[C---:B------:R-:W-:Y:S01]  /*3a80*/  FFMA R9, R4.reuse, R31, R8 ;  /* 0x0000001f04097223 */ /* 0x040fe20000000008 */
[C---:B------:R-:W-:Y:S01]  /*3a90*/  FFMA R145, R4.reuse, R121, R145 ;  /* 0x0000007904917223 */ /* 0x040fe20000000091 */
[C---:B------:R-:W-:Y:S01]  /*3aa0*/  FFMA R20, R4.reuse, R74, R21 ;  /* 0x0000004a04147223 */ /* 0x040fe20000000015 */
[C---:B------:R-:W-:Y:S01]  /*3ab0*/  FFMA R11, R4.reuse, R173, R10 ;  /* 0x000000ad040b7223 */ /* 0x040fe2000000000a */
[----:B------:R-:W-:Y:S01]  /*3ac0*/  FFMA R8, R4, R32, R7 ;  /* 0x0000002004087223 */ /* 0x000fe20000000007 */
[C---:B---3--:R-:W-:Y:S01]  /*3ad0*/  FFMA R149, R3.reuse, R235, R144 ;  /* 0x000000eb03957223 */ /* 0x048fe20000000090 */
[----:B------:R-:W3:Y:S01]  /*3ae0*/  LDS R4, [R2+0x3f4] ;  /* 0x0003f40002047984 */ /* 0x000ee20000000800 */
[C---:B------:R-:W-:Y:S01]  /*3af0*/  FFMA R23, R3.reuse, R231, R138 ;  /* 0x000000e703177223 */ /* 0x040fe2000000008a */
[C---:B------:R-:W-:Y:S01]  /*3b00*/  FFMA R144, R3.reuse, R48, R25 ;  /* 0x0000003003907223 */ /* 0x040fe20000000019 */
[----:B------:R-:W-:Y:S01]  /*3b10*/  FFMA R138, R68, R3, R19 ;  /* 0x00000003448a7223 */ /* 0x000fe20000000013 */
[C---:B------:R-:W-:Y:S01]  /*3b20*/  FFMA R25, R3.reuse, R75, R20 ;  /* 0x0000004b03197223 */ /* 0x040fe20000000014 */
[C---:B------:R-:W-:Y:S01]  /*3b30*/  FFMA R20, R3.reuse, R76, R15 ;  /* 0x0000004c03147223 */ /* 0x040fe2000000000f */
[C---:B------:R-:W-:Y:S01]  /*3b40*/  FFMA R19, R3.reuse, R171, R14 ;  /* 0x000000ab03137223 */ /* 0x040fe2000000000e */
[----:B------:R-:W-:Y:S04]  /*3b50*/  LDS R156, [R2+0x480] ;  /* 0x00048000029c7984 */ /* 0x000fe80000000800 */
[----:B------:R-:W3:Y:S01]  /*3b60*/  LDS.64 R14, [R0+0x1988] ;  /* 0x00198800000e7984 */ /* 0x000ee20000000a00 */
[C---:B------:R-:W-:Y:S01]  /*3b70*/  FFMA R7, R3.reuse, R33, R8 ;  /* 0x0000002103077223 */ /* 0x040fe20000000008 */
[----:B------:R-:W-:Y:S01]  /*3b80*/  FFMA R145, R236, R3, R145 ;  /* 0x00000003ec917223 */ /* 0x000fe20000000091 */
[C---:B------:R-:W-:Y:S01]  /*3b90*/  FFMA R21, R3.reuse, R201, R18 ;  /* 0x000000c903157223 */ /* 0x040fe20000000012 */
[----:B------:R-:W-:Y:S01]  /*3ba0*/  FFMA R10, R104, R3, R11 ;  /* 0x00000003680a7223 */ /* 0x000fe2000000000b */
[----:B0-----:R-:W-:Y:S01]  /*3bb0*/  FFMA R8, R3, R16, R9 ;  /* 0x0000001003087223 */ /* 0x001fe20000000009 */
[-C--:B-1----:R-:W-:Y:S01]  /*3bc0*/  FFMA R142, R228, R6.reuse, R23 ;  /* 0x00000006e48e7223 */ /* 0x082fe20000000017 */
        /* <DEDUP_REMOVED lines=10> */
[C---:B------:R-:W-:Y:S01]  /*3c70*/  FFMA R10, R6.reuse, R168, R19 ;  /* 0x000000a8060a7223 */ /* 0x040fe20000000013 */
[----:B----4-:R-:W-:Y:S01]  /*3c80*/  FFMA R8, R6, R28, R7 ;  /* 0x0000001c06087223 */ /* 0x010fe20000000007 */
[----:B------:R-:W-:Y:S04]  /*3c90*/  LDS R159, [R2+0x540] ;  /* 0x00054000029f7984 */ /* 0x000fe80000000800 */
[----:B------:R-:W1:Y:S01]  /*3ca0*/  LDS.64 R6, [R0+0x1e10] ;  /* 0x001e100000067984 */ /* 0x000e620000000a00 */
[----:B--2---:R-:W-:Y:S01]  /*3cb0*/  FFMA R20, R214, R5, R23 ;  /* 0x00000005d6147223 */ /* 0x004fe20000000017 */
[C---:B------:R-:W-:Y:S01]  /*3cc0*/  FFMA R23, R5.reuse, R73, R138 ;  /* 0x0000004905177223 */ /* 0x040fe2000000008a */
[C---:B------:R-:W-:Y:S01]  /*3cd0*/  FFMA R19, R5.reuse, R197, R18 ;  /* 0x000000c505137223 */ /* 0x040fe20000000012 */
[C---:B------:R-:W-:Y:S01]  /*3ce0*/  FFMA R138, R5.reuse, R192, R21 ;  /* 0x000000c0058a7223 */ /* 0x040fe20000000015 */
[----:B------:R-:W-:Y:S01]  /*3cf0*/  FFMA R18, R166, R5, R11 ;  /* 0x00000005a6127223 */ /* 0x000fe2000000000b */
[C---:B------:R-:W-:Y:S01]  /*3d00*/  FFMA R21, R5.reuse, R169, R10 ;  /* 0x000000a905157223 */ /* 0x040fe2000000000a */
[C---:B------:R-:W-:Y:S01]  /*3d10*/  FFMA R11, R5.reuse, R29, R8 ;  /* 0x0000001d050b7223 */ /* 0x040fe20000000008 */
[C---:B-----5:R-:W-:Y:S01]  /*3d20*/  FFMA R10, R5.reuse, R12, R9 ;  /* 0x0000000c050a7223 */ /* 0x060fe20000000009 */
[----:B------:R-:W-:Y:S01]  /*3d30*/  LDS R161, [R2+0x544] ;  /* 0x0005440002a17984 */ /* 0x000fe20000000800 */
[----:B------:R-:W-:-:S03]  /*3d40*/  FFMA R25, R5, R229, R142 ;  /* 0x000000e505197223 */ /* 0x000fc6000000008e */
[----:B------:R-:W2:Y:S01]  /*3d50*/  LDS.64 R8, [R0+0x1990] ;  /* 0x0019900000087984 */ /* 0x000ea20000000a00 */
[C---:B------:R-:W-:Y:S01]  /*3d60*/  FFMA R144, R5.reuse, R52, R145 ;  /* 0x0000003405907223 */ /* 0x040fe20000000091 */
[----:B------:R-:W-:Y:S01]  /*3d70*/  FFMA R147, R116, R5, R147 ;  /* 0x0000000574937223 */ /* 0x000fe20000000093 */
[----:B------:R-:W-:Y:S01]  /*3d80*/  FFMA R149, R5, R119, R146 ;  /* 0x0000007705957223 */ /* 0x000fe20000000092 */
[-C--:B---3--:R-:W-:Y:S01]  /*3d90*/  FFMA R142, R226, R4.reuse, R25 ;  /* 0x00000004e28e7223 */ /* 0x088fe20000000019 */
        /* <DEDUP_REMOVED lines=11> */
[----:B------:R-:W-:Y:S04]  /*3e50*/  LDS R157, [R2+0x548] ;  /* 0x00054800029d7984 */ /* 0x000fe80000000800 */
[----:B------:R-:W3:Y:S01]  /*3e60*/  LDS.64 R10, [R0+0x1e18] ;  /* 0x001e1800000a7984 */ /* 0x000ee20000000a00 */
[C---:B0-----:R-:W-:Y:S01]  /*3e70*/  FFMA R151, R3.reuse, R113, R146 ;  /* 0x0000007103977223 */ /* 0x041fe20000000092 */
[C---:B------:R-:W-:Y:S01]  /*3e80*/  FFMA R146, R3.reuse, R56, R145 ;  /* 0x0000003803927223 */ /* 0x040fe20000000091 */
[C---:B------:R-:W-:Y:S01]  /*3e90*/  FFMA R145, R3.reuse, R67, R144 ;  /* 0x0000004303917223 */ /* 0x040fe20000000090 */
[C---:B------:R-:W-:Y:S01]  /*3ea0*/  FFMA R138, R3.reuse, R190, R23 ;  /* 0x000000be038a7223 */ /* 0x040fe20000000017 */
[C---:B------:R-:W-:Y:S01]  /*3eb0*/  FFMA R23, R3.reuse, R165, R18 ;  /* 0x000000a503177223 */ /* 0x040fe20000000012 */
[----:B------:R-:W-:Y:S01]  /*3ec0*/  FFMA R149, R232, R3, R147 ;  /* 0x00000003e8957223 */ /* 0x000fe20000000093 */
[C---:B-1----:R-:W-:Y:S01]  /*3ed0*/  FFMA R18, R3.reuse, R6, R5 ;  /* 0x0000000603127223 */ /* 0x042fe20000000005 */
[C---:B------:R-:W-:Y:S01]  /*3ee0*/  FFMA R147, R3.reuse, R227, R142 ;  /* 0x000000e303937223 */ /* 0x040fe2000000008e */
[----:B------:R-:W-:Y:S01]  /*3ef0*/  FFMA R152, R150, R64, R145 ;  /* 0x0000004096987223 */ /* 0x000fe20000000091 */
[----:B------:R-:W-:Y:S01]  /*3f00*/  FFMA R142, R212, R3, R25 ;  /* 0x00000003d48e7223 */ /* 0x000fe20000000019 */
[C---:B------:R-:W-:Y:S01]  /*3f10*/  FFMA R145, R150.reuse, R191, R138 ;  /* 0x000000bf96917223 */ /* 0x040fe2000000008a */
[C---:B------:R-:W-:Y:S01]  /*3f20*/  FFMA R25, R3.reuse, R195, R20 ;  /* 0x000000c303197223 */ /* 0x040fe20000000014 */
[----:B------:R-:W-:Y:S01]  /*3f30*/  FFMA R138, R150, R128, R23 ;  /* 0x00000080968a7223 */ /* 0x000fe20000000017 */
[----:B------:R-:W-:Y:S01]  /*3f40*/  FFMA R20, R162, R3, R19 ;  /* 0x00000003a2147223 */ /* 0x000fe20000000013 */
[----:B------:R-:W-:Y:S01]  /*3f50*/  FFMA R21, R3, R15, R4 ;  /* 0x0000000f03157223 */ /* 0x000fe20000000004 */
[C---:B------:R-:W-:Y:S01]  /*3f60*/  FFMA R23, R150.reuse, R7, R18 ;  /* 0x0000000796177223 */ /* 0x040fe20000000012 */
[----:B------:R-:W-:Y:S01]  /*3f70*/  LDS.64 R4, [R0+0x1998] ;  /* 0x0019980000047984 */ /* 0x000fe20000000a00 */
[----:B------:R-:W-:Y:S01]  /*3f80*/  FFMA R19, R150, R233, R149 ;  /* 0x000000e996137223 */ /* 0x000fe20000000095 */
[----:B------:R-:W-:-:S02]  /*3f90*/  FFMA R144, R224, R150, R147 ;  /* 0x00000096e0907223 */ /* 0x000fc40000000093 */
[----:B------:R-:W0:Y:S01]  /*3fa0*/  LDS R18, [R2+0x484] ;  /* 0x0004840002127984 */ /* 0x000e220000000800 */
[----:B------:R-:W-:Y:S01]  /*3fb0*/  FFMA R148, R188, R150, R25 ;  /* 0x00000096bc947223 */ /* 0x000fe20000000019 */
[C---:B------:R-:W-:Y:S01]  /*3fc0*/  FFMA R3, R150.reuse, R110, R151 ;  /* 0x0000006e96037223 */ /* 0x040fe20000000097 */
[C---:B------:R-:W-:Y:S01]  /*3fd0*/  FFMA R149, R150.reuse, R57, R146 ;  /* 0x0000003996957223 */ /* 0x040fe20000000092 */
[C---:B------:R-:W-:Y:S01]  /*3fe0*/  FFMA R147, R150.reuse, R213, R142 ;  /* 0x000000d596937223 */ /* 0x040fe2000000008e */
[C---:B------:R-:W-:Y:S01]  /*3ff0*/  FFMA R25, R150.reuse, R163, R20 ;  /* 0x000000a396197223 */ /* 0x040fe20000000014 */
[----:B--2---:R-:W-:Y:S01]  /*4000*/  FFMA R150, R150, R8, R21 ;  /* 0x0000000896967223 */ /* 0x004fe20000000015 */
[----:B------:R-:W-:Y:S04]  /*4010*/  LDS R20, [R2+0x48c] ;  /* 0x00048c0002147984 */ /* 0x000fe80000000800 */
[----:B------:R-:W1:Y:S01]  /*4020*/  LDS R21, [R2+0x488] ;  /* 0x0004880002157984 */ /* 0x000e620000000800 */
[----:B------:R-:W-:Y:S01]  /*4030*/  FFMA R142, R114, R248, R19 ;  /* 0x000000f8728e7223 */ /* 0x000fe20000000013 */
[C---:B------:R-:W-:Y:S01]  /*4040*/  FFMA R241, R248.reuse, R189, R148 ;  /* 0x000000bdf8f17223 */ /* 0x040fe20000000094 */
[C---:B------:R-:W-:Y:S01]  /*4050*/  FFMA R19, R248.reuse, R225, R144 ;  /* 0x000000e1f8137223 */ /* 0x040fe20000000090 */
[----:B------:R-:W2:Y:S01]  /*4060*/  LDS R155, [R2+0x54c] ;  /* 0x00054c00029b7984 */ /* 0x000ea20000000800 */
[C---:B------:R-:W-:Y:S01]  /*4070*/  FFMA R146, R248.reuse, R222, R149 ;  /* 0x000000def8927223 */ /* 0x040fe20000000095 */
[C---:B------:R-:W-:Y:S01]  /*4080*/  FFMA R243, R248.reuse, R65, R152 ;  /* 0x00000041f8f37223 */ /* 0x040fe20000000098 */
[C---:B------:R-:W-:Y:S01]  /*4090*/  FFMA R148, R248.reuse, R186, R145 ;  /* 0x000000baf8947223 */ /* 0x040fe20000000091 */
[----:B------:R-:W-:Y:S01]  /*40a0*/  FFMA R3, R248, R111, R3 ;  /* 0x0000006ff8037223 */ /* 0x000fe20000000003 */
[-C--:B------:R-:W-:Y:S01]  /*40b0*/  FFMA R144, R210, R248.reuse, R147 ;  /* 0x000000f8d2907223 */ /* 0x080fe20000000093 */
[----:B------:R-:W-:Y:S01]  /*40c0*/  FFMA R152, R132, R248, R25 ;  /* 0x000000f884987223 */ /* 0x000fe20000000019 */
[C---:B------:R-:W-:Y:S01]  /*40d0*/  FFMA R149, R248.reuse, R129, R138 ;  /* 0x00000081f8957223 */ /* 0x040fe2000000008a */
[C---:B------:R-:W-:Y:S01]  /*40e0*/  FFMA R145, R248.reuse, R9, R150 ;  /* 0x00000009f8917223 */ /* 0x040fe20000000096 */
[----:B---3--:R-:W-:Y:S01]  /*40f0*/  FFMA R248, R248, R10, R23 ;  /* 0x0000000af8f87223 */ /* 0x008fe20000000017 */
[----:B------:R-:W-:Y:S01]  /*4100*/  LDS R153, [R2+0x550] ;  /* 0x0005500002997984 */ /* 0x000fe20000000800 */
[----:B------:R-:W-:-:S03]  /*4110*/  FFMA R143, R26, R156, R143 ;  /* 0x0000009c1a8f7223 */ /* 0x000fc6000000008f */
[----:B------:R-:W3:Y:S01]  /*4120*/  LDS R23, [R2+0x490] ;  /* 0x0004900002177984 */ /* 0x000ee20000000800 */
[----:B------:R-:W-:-:S03]  /*4130*/  FFMA R26, R26, R159, R22 ;  /* 0x0000009f1a1a7223 */ /* 0x000fc60000000016 */
[----:B------:R-:W4:Y:S04]  /*4140*/  LDS R22, [R2+0x494] ;  /* 0x0004940002167984 */ /* 0x000f280000000800 */
[----:B------:R-:W5:Y:S01]  /*4150*/  LDS R151, [R2+0x554] ;  /* 0x0005540002977984 */ /* 0x000f620000000800 */
[----:B------:R-:W-:-:S03]  /*4160*/  FFMA R160, R159, R247, R24 ;  /* 0x000000f79fa07223 */ /* 0x000fc60000000018 */
[----:B------:R-:W5:Y:S01]  /*4170*/  LDS R25, [R2+0x498] ;  /* 0x0004980002197984 */ /* 0x000f620000000800 */
[----:B------:R-:W-:-:S03]  /*4180*/  FFMA R154, R156, R46, R149 ;  /* 0x0000002e9c9a7223 */ /* 0x000fc60000000095 */
[----:B------:R-:W5:Y:S04]  /*4190*/  LDS R147, [R2+0x558] ;  /* 0x0005580002937984 */ /* 0x000f680000000800 */
[----:B------:R-:W5:Y:S01]  /*41a0*/  LDS R24, [R2+0x49c] ;  /* 0x00049c0002187984 */ /* 0x000f620000000800 */
[----:B------:R-:W-:-:S03]  /*41b0*/  FFMA R139, R156, R247, R139 ;  /* 0x000000f79c8b7223 */ /* 0x000fc6000000008b */
[----:B------:R-:W5:Y:S01]  /*41c0*/  LDS R149, [R2+0x55c] ;  /* 0x00055c0002957984 */ /* 0x000f620000000800 */
[C---:B------:R-:W-:Y:S01]  /*41d0*/  FFMA R138, R156.reuse, R102, R3 ;  /* 0x000000669c8a7223 */ /* 0x040fe20000000003 */
[----:B------:R-:W-:Y:S01]  /*41e0*/  FFMA R158, R161, R27, R26 ;  /* 0x0000001ba19e7223 */ /* 0x000fe2000000001a */
[----:B------:R-:W-:Y:S01]  /*41f0*/  FFMA R3, R156, R223, R146 ;  /* 0x000000df9c037223 */ /* 0x000fe20000000092 */
[----:B0-----:R-:W-:Y:S01]  /*4200*/  FFMA R26, R18, R140, R139 ;  /* 0x0000008c121a7223 */ /* 0x001fe2000000008b */
[----:B------:R-:W-:Y:S01]  /*4210*/  FFMA R142, R156, R115, R142 ;  /* 0x000000739c8e7223 */ /* 0x000fe2000000008e */
[----:B------:R-:W-:Y:S01]  /*4220*/  FFMA R19, R220, R156, R19 ;  /* 0x0000009cdc137223 */ /* 0x000fe20000000013 */
        /* <DEDUP_REMOVED lines=8> */
[----:B------:R-:W0:Y:S01]  /*42b0*/  LDS R27, [R2+0x4a0] ;  /* 0x0004a000021b7984 */ /* 0x000e220000000800 */
[----:B-1----:R-:W-:Y:S01]  /*42c0*/  FFMA R241, R21, R141, R26 ;  /* 0x0000008d15f17223 */ /* 0x002fe2000000001a */
[----:B------:R-:W-:-:S02]  /*42d0*/  FFMA R139, R136, R21, R143 ;  /* 0x00000015888b7223 */ /* 0x000fc4000000008f */
[----:B------:R-:W1:Y:S01]  /*42e0*/  LDS R145, [R2+0x560] ;  /* 0x0005600002917984 */ /* 0x000e620000000800 */
[----:B------:R-:W-:-:S03]  /*42f0*/  FFMA R160, R161, R140, R160 ;  /* 0x0000008ca1a07223 */ /* 0x000fc600000000a0 */
[----:B------:R-:W1:Y:S01]  /*4300*/  LDS R26, [R2+0x4a4] ;  /* 0x0004a400021a7984 */ /* 0x000e620000000800 */
[----:B------:R-:W-:-:S03]  /*4310*/  FFMA R140, R157, R141, R160 ;  /* 0x0000008d9d8c7223 */ /* 0x000fc600000000a0 */
[----:B------:R-:W1:Y:S01]  /*4320*/  LDS R143, [R2+0x564] ;  /* 0x00056400028f7984 */ /* 0x000e620000000800 */
[----:B------:R-:W-:Y:S01]  /*4330*/  FFMA R247, R20, R137, R139 ;  /* 0x0000008914f77223 */ /* 0x000fe2000000008b */
[----:B------:R-:W-:Y:S02]  /*4340*/  FFMA R158, R136, R157, R158 ;  /* 0x0000009d889e7223 */ /* 0x000fe4000000009e */
[----:B------:R-:W1:Y:S01]  /*4350*/  LDS R240, [R2+0x4a8] ;  /* 0x0004a80002f07984 */ /* 0x000e620000000800 */
[----:B------:R-:W-:-:S03]  /*4360*/  FFMA R136, R20, R134, R241 ;  /* 0x0000008614887223 */ /* 0x000fc600000000f1 */
[----:B------:R-:W1:Y:S01]  /*4370*/  LDS R139, [R2+0x568] ;  /* 0x00056800028b7984 */ /* 0x000e620000000800 */
[C---:B--2---:R-:W-:Y:S01]  /*4380*/  FFMA R140, R155.reuse, R134, R140 ;  /* 0x000000869b8c7223 */ /* 0x044fe2000000008c */
[----:B------:R-:W-:Y:S02]  /*4390*/  FFMA R158, R155, R137, R158 ;  /* 0x000000899b9e7223 */ /* 0x000fe4000000009e */
[----:B------:R-:W2:Y:S01]  /*43a0*/  LDS R241, [R2+0x4ac] ;  /* 0x0004ac0002f17984 */ /* 0x000ea20000000800 */
[----:B---3--:R-:W-:-:S03]  /*43b0*/  FFMA R137, R23, R135, R136 ;  /* 0x0000008717897223 */ /* 0x008fc60000000088 */
[----:B------:R-:W3:Y:S01]  /*43c0*/  LDS R141, [R2+0x56c] ;  /* 0x00056c00028d7984 */ /* 0x000ee20000000800 */
[----:B------:R-:W-:Y:S01]  /*43d0*/  FFMA R136, R153, R135, R140 ;  /* 0x0000008799887223 */ /* 0x000fe2000000008c */
[C---:B------:R-:W-:Y:S02]  /*43e0*/  FFMA R247, R126.reuse, R23, R247 ;  /* 0x000000177ef77223 */ /* 0x040fe400000000f7 */
[----:B------:R-:W3:Y:S01]  /*43f0*/  LDS R243, [R2+0x4b0] ;  /* 0x0004b00002f37984 */ /* 0x000ee20000000800 */
[----:B------:R-:W-:-:S03]  /*4400*/  FFMA R134, R126, R153, R158 ;  /* 0x000000997e867223 */ /* 0x000fc6000000009e */
[----:B------:R-:W3:Y:S01]  /*4410*/  LDS R135, [R2+0x570] ;  /* 0x0005700002877984 */ /* 0x000ee20000000800 */
[CC--:B----4-:R-:W-:Y:S01]  /*4420*/  FFMA R126, R22.reuse, R130.reuse, R137 ;  /* 0x00000082167e7223 */ /* 0x0d0fe20000000089 */
[----:B------:R-:W-:Y:S02]  /*4430*/  FFMA R247, R22, R127, R247 ;  /* 0x0000007f16f77223 */ /* 0x000fe400000000f7 */
[----:B------:R-:W4:Y:S01]  /*4440*/  LDS R245, [R2+0x4b4] ;  /* 0x0004b40002f57984 */ /* 0x000f220000000800 */
[----:B-----5:R-:W-:-:S03]  /*4450*/  FFMA R136, R151, R130, R136 ;  /* 0x0000008297887223 */ /* 0x020fc60000000088 */
[----:B------:R-:W5:Y:S01]  /*4460*/  LDS R137, [R2+0x574] ;  /* 0x0005740002897984 */ /* 0x000f620000000800 */
[----:B------:R-:W-:Y:S01]  /*4470*/  FFMA R134, R151, R127, R134 ;  /* 0x0000007f97867223 */ /* 0x000fe20000000086 */
[C---:B------:R-:W-:Y:S02]  /*4480*/  FFMA R130, R122.reuse, R25, R247 ;  /* 0x000000197a827223 */ /* 0x040fe400000000f7 */
[----:B------:R-:W5:Y:S01]  /*4490*/  LDS R242, [R2+0x4b8] ;  /* 0x0004b80002f27984 */ /* 0x000f620000000800 */
[-C--:B------:R-:W-:Y:S01]  /*44a0*/  FFMA R126, R25, R131.reuse, R126 ;  /* 0x00000083197e7223 */ /* 0x080fe2000000007e */
[----:B------:R-:W-:Y:S02]  /*44b0*/  FFMA R136, R147, R131, R136 ;  /* 0x0000008393887223 */ /* 0x000fe40000000088 */
[----:B------:R-:W5:Y:S01]  /*44c0*/  LDS R127, [R2+0x578] ;  /* 0x00057800027f7984 */ /* 0x000f620000000800 */
[----:B------:R-:W-:Y:S01]  /*44d0*/  FFMA R134, R122, R147, R134 ;  /* 0x000000937a867223 */ /* 0x000fe20000000086 */
[----:B------:R-:W-:-:S02]  /*44e0*/  FFMA R122, R24, R123, R130 ;  /* 0x0000007b187a7223 */ /* 0x000fc40000000082 */
[----:B------:R-:W5:Y:S01]  /*44f0*/  LDS R244, [R2+0x4bc] ;  /* 0x0004bc0002f47984 */ /* 0x000f620000000800 */
[-C--:B------:R-:W-:Y:S01]  /*4500*/  FFMA R130, R24, R238.reuse, R126 ;  /* 0x000000ee18827223 */ /* 0x080fe2000000007e */
[C---:B------:R-:W-:Y:S02]  /*4510*/  FFMA R136, R149.reuse, R238, R136 ;  /* 0x000000ee95887223 */ /* 0x040fe40000000088 */
[----:B------:R-:W5:Y:S04]  /*4520*/  LDS R131, [R2+0x57c] ;  /* 0x00057c0002837984 */ /* 0x000f680000000800 */
[----:B------:R-:W5:Y:S01]  /*4530*/  LDS R238, [R2+0x4c0] ;  /* 0x0004c00002ee7984 */ /* 0x000f620000000800 */
[----:B------:R-:W-:-:S03]  /*4540*/  FFMA R134, R149, R123, R134 ;  /* 0x0000007b95867223 */ /* 0x000fc60000000086 */
[----:B------:R-:W5:Y:S01]  /*4550*/  LDS R126, [R2+0x580] ;  /* 0x00058000027e7984 */ /* 0x000f620000000800 */
[----:B0-----:R-:W-:-:S03]  /*4560*/  FFMA R122, R120, R27, R122 ;  /* 0x0000001b787a7223 */ /* 0x001fc6000000007a */
[----:B------:R-:W0:Y:S01]  /*4570*/  LDS R123, [R2+0x600] ;  /* 0x00060000027b7984 */ /* 0x000e220000000800 */
[----:B-1----:R-:W-:Y:S01]  /*4580*/  FFMA R134, R120, R145, R134 ;  /* 0x0000009178867223 */ /* 0x002fe20000000086 */
[-C--:B------:R-:W-:Y:S01]  /*4590*/  FFMA R247, R27, R239.reuse, R130 ;  /* 0x000000ef1bf77223 */ /* 0x080fe20000000082 */
[----:B------:R-:W-:Y:S01]  /*45a0*/  FFMA R136, R145, R239, R136 ;  /* 0x000000ef91887223 */ /* 0x000fe20000000088 */
[CC--:B------:R-:W-:Y:S01]  /*45b0*/  FFMA R239, R26.reuse, R121.reuse, R122 ;  /* 0x000000791aef7223 */ /* 0x0c0fe2000000007a */
[C---:B------:R-:W-:Y:S01]  /*45c0*/  FFMA R134, R143.reuse, R121, R134 ;  /* 0x000000798f867223 */ /* 0x040fe20000000086 */
[-C--:B------:R-:W-:Y:S01]  /*45d0*/  FFMA R247, R26, R234.reuse, R247 ;  /* 0x000000ea1af77223 */ /* 0x080fe200000000f7 */
[----:B------:R-:W-:Y:S01]  /*45e0*/  FFMA R136, R143, R234, R136 ;  /* 0x000000ea8f887223 */ /* 0x000fe20000000088 */
[C---:B------:R-:W-:Y:S01]  /*45f0*/  FFMA R120, R236.reuse, R240, R239 ;  /* 0x000000f0ec787223 */ /* 0x040fe200000000ef */
[----:B------:R-:W1:Y:S01]  /*4600*/  LDS R121, [R2+0x604] ;  /* 0x0006040002797984 */ /* 0x000e620000000800 */
[----:B------:R-:W-:Y:S01]  /*4610*/  FFMA R134, R236, R139, R134 ;  /* 0x0000008bec867223 */ /* 0x000fe20000000086 */
[-C--:B------:R-:W-:Y:S01]  /*4620*/  FFMA R247, R240, R235.reuse, R247 ;  /* 0x000000ebf0f77223 */ /* 0x080fe200000000f7 */
[----:B------:R-:W-:Y:S01]  /*4630*/  FFMA R136, R139, R235, R136 ;  /* 0x000000eb8b887223 */ /* 0x000fe20000000088 */
[-C--:B--2---:R-:W-:Y:S01]  /*4640*/  FFMA R235, R241, R237.reuse, R120 ;  /* 0x000000edf1eb7223 */ /* 0x084fe20000000078 */
[----:B---3--:R-:W-:Y:S01]  /*4650*/  FFMA R134, R141, R237, R134 ;  /* 0x000000ed8d867223 */ /* 0x008fe20000000086 */
[----:B------:R-:W2:Y:S01]  /*4660*/  LDS R122, [R2+0x608] ;  /* 0x00060800027a7984 */ /* 0x000ea20000000800 */
[-C--:B------:R-:W-:Y:S01]  /*4670*/  FFMA R120, R241, R118.reuse, R247 ;  /* 0x00000076f1787223 */ /* 0x080fe200000000f7 */
[----:B------:R-:W-:Y:S01]  /*4680*/  FFMA R136, R141, R118, R136 ;  /* 0x000000768d887223 */ /* 0x000fe20000000088 */
[C---:B------:R-:W-:Y:S01]  /*4690*/  FFMA R118, R116.reuse, R243, R235 ;  /* 0x000000f374767223 */ /* 0x040fe200000000eb */
[----:B------:R-:W-:Y:S01]  /*46a0*/  FFMA R134, R116, R135, R134 ;  /* 0x0000008774867223 */ /* 0x000fe20000000086 */
[-C--:B------:R-:W-:Y:S01]  /*46b0*/  FFMA R237, R243, R119.reuse, R120 ;  /* 0x00000077f3ed7223 */ /* 0x080fe20000000078 */
[----:B------:R-:W-:Y:S01]  /*46c0*/  FFMA R136, R135, R119, R136 ;  /* 0x0000007787887223 */ /* 0x000fe20000000088 */
[-C--:B----4-:R-:W-:Y:S01]  /*46d0*/  FFMA R235, R245, R117.reuse, R118 ;  /* 0x00000075f5eb7223 */ /* 0x090fe20000000076 */
[----:B-----5:R-:W-:Y:S01]  /*46e0*/  FFMA R134, R137, R117, R134 ;  /* 0x0000007589867223 */ /* 0x020fe20000000086 */
[----:B------:R-:W3:Y:S01]  /*46f0*/  LDS R119, [R2+0x60c] ;  /* 0x00060c0002777984 */ /* 0x000ee20000000800 */
[-C--:B------:R-:W-:Y:S01]  /*4700*/  FFMA R237, R245, R112.reuse, R237 ;  /* 0x00000070f5ed7223 */ /* 0x080fe200000000ed */
[----:B------:R-:W-:Y:S01]  /*4710*/  FFMA R136, R137, R112, R136 ;  /* 0x0000007089887223 */ /* 0x000fe20000000088 */
[C---:B------:R-:W-:Y:S01]  /*4720*/  FFMA R235, R232.reuse, R242, R235 ;  /* 0x000000f2e8eb7223 */ /* 0x040fe200000000eb */
[----:B------:R-:W-:Y:S01]  /*4730*/  FFMA R134, R232, R127, R134 ;  /* 0x0000007fe8867223 */ /* 0x000fe20000000086 */
[----:B------:R-:W4:Y:S01]  /*4740*/  LDS R117, [R2+0x610] ;  /* 0x0006100002757984 */ /* 0x000f220000000800 */
[-C--:B------:R-:W-:Y:S01]  /*4750*/  FFMA R237, R242, R113.reuse, R237 ;  /* 0x00000071f2ed7223 */ /* 0x080fe200000000ed */
[----:B------:R-:W-:Y:S01]  /*4760*/  FFMA R136, R127, R113, R136 ;  /* 0x000000717f887223 */ /* 0x000fe20000000088 */
[CC--:B------:R-:W-:Y:S01]  /*4770*/  FFMA R235, R244.reuse, R233.reuse, R235 ;  /* 0x000000e9f4eb7223 */ /* 0x0c0fe200000000eb */
[C---:B------:R-:W-:Y:S01]  /*4780*/  FFMA R233, R131.reuse, R233, R134 ;  /* 0x000000e983e97223 */ /* 0x040fe20000000086 */
[-C--:B------:R-:W-:Y:S01]  /*4790*/  FFMA R237, R244, R110.reuse, R237 ;  /* 0x0000006ef4ed7223 */ /* 0x080fe200000000ed */
[----:B------:R-:W-:Y:S01]  /*47a0*/  FFMA R239, R131, R110, R136 ;  /* 0x0000006e83ef7223 */ /* 0x000fe20000000088 */
[C---:B------:R-:W-:Y:S01]  /*47b0*/  FFMA R110, R114.reuse, R238, R235 ;  /* 0x000000ee726e7223 */ /* 0x040fe200000000eb */
[----:B------:R-:W-:Y:S01]  /*47c0*/  FFMA R114, R114, R126, R233 ;  /* 0x0000007e72727223 */ /* 0x000fe200000000e9 */
[----:B------:R-:W5:Y:S02]  /*47d0*/  LDS R113, [R2+0x614] ;  /* 0x0006140002717984 */ /* 0x000f640000000800 */
[-C--:B------:R-:W-:Y:S01]  /*47e0*/  FFMA R110, R159, R115.reuse, R110 ;  /* 0x000000739f6e7223 */ /* 0x080fe2000000006e */
[----:B0-----:R-:W-:Y:S01]  /*47f0*/  FFMA R114, R123, R115, R114 ;  /* 0x000000737b727223 */ /* 0x001fe20000000072 */
[----:B------:R-:W-:Y:S01]  /*4800*/  FFMA R142, R108, R18, R142 ;  /* 0x000000126c8e7223 */ /* 0x000fe2000000008e */
[----:B------:R-:W0:Y:S01]  /*4810*/  LDS R115, [R2+0x618] ;  /* 0x0006180002737984 */ /* 0x000e220000000800 */
[-C--:B------:R-:W-:Y:S01]  /*4820*/  FFMA R237, R238, R111.reuse, R237 ;  /* 0x0000006feeed7223 */ /* 0x080fe200000000ed */
[----:B------:R-:W-:Y:S01]  /*4830*/  FFMA R239, R126, R111, R239 ;  /* 0x0000006f7eef7223 */ /* 0x000fe200000000ef */
[C---:B------:R-:W-:Y:S01]  /*4840*/  FFMA R110, R108.reuse, R161, R110 ;  /* 0x000000a16c6e7223 */ /* 0x040fe2000000006e */
[----:B------:R-:W0:Y:S01]  /*4850*/  LDS R111, [R2+0x61c] ;  /* 0x00061c00026f7984 */ /* 0x000e220000000800 */
[-C--:B------:R-:W-:Y:S01]  /*4860*/  FFMA R112, R159, R102.reuse, R237 ;  /* 0x000000669f707223 */ /* 0x080fe200000000ed */
[----:B------:R-:W-:Y:S01]  /*4870*/  FFMA R102, R123, R102, R239 ;  /* 0x000000667b667223 */ /* 0x000fe200000000ef */
[----:B-1----:R-:W-:Y:S01]  /*4880*/  FFMA R233, R108, R121, R114 ;  /* 0x000000796ce97223 */ /* 0x002fe20000000072 */
[-C--:B------:R-:W-:Y:S01]  /*4890*/  FFMA R138, R18, R103.reuse, R138 ;  /* 0x00000067128a7223 */ /* 0x080fe2000000008a */
[-C--:B------:R-:W-:Y:S01]  /*48a0*/  FFMA R112, R161, R103.reuse, R112 ;  /* 0x00000067a1707223 */ /* 0x080fe20000000070 */
[----:B------:R-:W-:Y:S01]  /*48b0*/  FFMA R235, R121, R103, R102 ;  /* 0x0000006779eb7223 */ /* 0x000fe20000000066 */
[-C--:B------:R-:W-:Y:S01]  /*48c0*/  FFMA R103, R21, R109.reuse, R142 ;  /* 0x0000006d15677223 */ /* 0x080fe2000000008e */
[CC--:B------:R-:W-:Y:S01]  /*48d0*/  FFMA R110, R157.reuse, R109.reuse, R110 ;  /* 0x0000006d9d6e7223 */ /* 0x0c0fe2000000006e */
[C---:B--2---:R-:W-:Y:S01]  /*48e0*/  FFMA R102, R122.reuse, R109, R233 ;  /* 0x0000006d7a667223 */ /* 0x044fe200000000e9 */
[-C--:B------:R-:W-:Y:S01]  /*48f0*/  FFMA R112, R157, R94.reuse, R112 ;  /* 0x0000005e9d707223 */ /* 0x080fe20000000070 */
[----:B------:R-:W1:Y:S01]  /*4900*/  LDS R109, [R2+0x620] ;  /* 0x00062000026d7984 */ /* 0x000e620000000800 */
[-C--:B------:R-:W-:Y:S01]  /*4910*/  FFMA R233, R21, R94.reuse, R138 ;  /* 0x0000005e15e97223 */ /* 0x080fe2000000008a */
[----:B------:R-:W-:Y:S01]  /*4920*/  FFMA R108, R122, R94, R235 ;  /* 0x0000005e7a6c7223 */ /* 0x000fe200000000eb */
[C---:B------:R-:W-:Y:S01]  /*4930*/  FFMA R94, R106.reuse, R20, R103 ;  /* 0x000000146a5e7223 */ /* 0x040fe20000000067 */
[C---:B------:R-:W-:Y:S01]  /*4940*/  FFMA R110, R106.reuse, R155, R110 ;  /* 0x0000009b6a6e7223 */ /* 0x040fe2000000006e */
[----:B------:R-:W2:Y:S01]  /*4950*/  LDS R103, [R2+0x624] ;  /* 0x0006240002677984 */ /* 0x000ea20000000800 */
[----:B---3--:R-:W-:Y:S01]  /*4960*/  FFMA R106, R106, R119, R102 ;  /* 0x000000776a6a7223 */ /* 0x008fe20000000066 */
[-C--:B------:R-:W-:Y:S01]  /*4970*/  FFMA R102, R20, R95.reuse, R233 ;  /* 0x0000005f14667223 */ /* 0x080fe200000000e9 */
[-C--:B------:R-:W-:Y:S01]  /*4980*/  FFMA R112, R155, R95.reuse, R112 ;  /* 0x0000005f9b707223 */ /* 0x080fe20000000070 */
[----:B------:R-:W-:Y:S01]  /*4990*/  FFMA R108, R119, R95, R108 ;  /* 0x0000005f776c7223 */ /* 0x000fe2000000006c */
[-C--:B------:R-:W-:Y:S01]  /*49a0*/  FFMA R95, R23, R107.reuse, R94 ;  /* 0x0000006b175f7223 */ /* 0x080fe2000000005e */
[-C--:B------:R-:W-:Y:S01]  /*49b0*/  FFMA R110, R153, R107.reuse, R110 ;  /* 0x0000006b996e7223 */ /* 0x080fe2000000006e */
[----:B----4-:R-:W-:Y:S01]  /*49c0*/  FFMA R106, R117, R107, R106 ;  /* 0x0000006b756a7223 */ /* 0x010fe2000000006a */
[----:B------:R-:W-:Y:S01]  /*49d0*/  FFMA R19, R18, R221, R19 ;  /* 0x000000dd12137223 */ /* 0x000fe20000000013 */
[----:B------:R-:W3:Y:S01]  /*49e0*/  LDS R107, [R2+0x628] ;  /* 0x00062800026b7984 */ /* 0x000ee20000000800 */
[-C--:B------:R-:W-:Y:S01]  /*49f0*/  FFMA R233, R23, R90.reuse, R102 ;  /* 0x0000005a17e97223 */ /* 0x080fe20000000066 */
[-C--:B------:R-:W-:Y:S01]  /*4a00*/  FFMA R112, R153, R90.reuse, R112 ;  /* 0x0000005a99707223 */ /* 0x080fe20000000070 */
[----:B------:R-:W-:Y:S01]  /*4a10*/  FFMA R108, R117, R90, R108 ;  /* 0x0000005a756c7223 */ /* 0x000fe2000000006c */
[C---:B------:R-:W-:Y:S01]  /*4a20*/  FFMA R90, R98.reuse, R22, R95 ;  /* 0x00000016625a7223 */ /* 0x040fe2000000005f */
[C---:B------:R-:W-:Y:S01]  /*4a30*/  FFMA R110, R98.reuse, R151, R110 ;  /* 0x00000097626e7223 */ /* 0x040fe2000000006e */
[----:B-----5:R-:W-:Y:S01]  /*4a40*/  FFMA R106, R98, R113, R106 ;  /* 0x00000071626a7223 */ /* 0x020fe2000000006a */
[----:B------:R-:W4:Y:S01]  /*4a50*/  LDS R95, [R2+0x62c] ;  /* 0x00062c00025f7984 */ /* 0x000f220000000800 */
[-C--:B------:R-:W-:Y:S01]  /*4a60*/  FFMA R94, R22, R91.reuse, R233 ;  /* 0x0000005b165e7223 */ /* 0x080fe200000000e9 */
[-C--:B------:R-:W-:Y:S01]  /*4a70*/  FFMA R112, R151, R91.reuse, R112 ;  /* 0x0000005b97707223 */ /* 0x080fe20000000070 */
[----:B------:R-:W-:Y:S01]  /*4a80*/  FFMA R108, R113, R91, R108 ;  /* 0x0000005b716c7223 */ /* 0x000fe2000000006c */
[-C--:B------:R-:W-:Y:S01]  /*4a90*/  FFMA R91, R25, R99.reuse, R90 ;  /* 0x00000063195b7223 */ /* 0x080fe2000000005a */
[-C--:B------:R-:W-:Y:S01]  /*4aa0*/  FFMA R110, R147, R99.reuse, R110 ;  /* 0x00000063936e7223 */ /* 0x080fe2000000006e */
[----:B0-----:R-:W-:Y:S01]  /*4ab0*/  FFMA R106, R115, R99, R106 ;  /* 0x00000063736a7223 */ /* 0x001fe2000000006a */
[----:B------:R-:W-:Y:S01]  /*4ac0*/  FFMA R146, R18, R51, R146 ;  /* 0x0000003312927223 */ /* 0x000fe20000000092 */
[----:B------:R-:W0:Y:S01]  /*4ad0*/  LDS R99, [R2+0x630] ;  /* 0x0006300002637984 */ /* 0x000e220000000800 */
[-C--:B------:R-:W-:Y:S01]  /*4ae0*/  FFMA R233, R25, R88.reuse, R94 ;  /* 0x0000005819e97223 */ /* 0x080fe2000000005e */
[-C--:B------:R-:W-:Y:S01]  /*4af0*/  FFMA R112, R147, R88.reuse, R112 ;  /* 0x0000005893707223 */ /* 0x080fe20000000070 */
[----:B------:R-:W-:Y:S01]  /*4b00*/  FFMA R108, R115, R88, R108 ;  /* 0x00000058736c7223 */ /* 0x000fe2000000006c */
[----:B------:R-:W-:Y:S01]  /*4b10*/  FFMA R88, R92, R24, R91 ;  /* 0x000000185c587223 */ /* 0x000fe2000000005b */
[----:B------:R-:W-:Y:S01]  /*4b20*/  FFMA R144, R208, R18, R144 ;  /* 0x00000012d0907223 */ /* 0x000fe20000000090 */
[----:B------:R-:W5:Y:S01]  /*4b30*/  LDS R91, [R2+0x634] ;  /* 0x00063400025b7984 */ /* 0x000f620000000800 */
[C---:B------:R-:W-:Y:S01]  /*4b40*/  FFMA R110, R92.reuse, R149, R110 ;  /* 0x000000955c6e7223 */ /* 0x040fe2000000006e */
[----:B------:R-:W-:Y:S01]  /*4b50*/  FFMA R106, R92, R111, R106 ;  /* 0x0000006f5c6a7223 */ /* 0x000fe2000000006a */
[-C--:B------:R-:W-:Y:S01]  /*4b60*/  FFMA R90, R24, R89.reuse, R233 ;  /* 0x00000059185a7223 */ /* 0x080fe200000000e9 */
[-C--:B------:R-:W-:Y:S01]  /*4b70*/  FFMA R112, R149, R89.reuse, R112 ;  /* 0x0000005995707223 */ /* 0x080fe20000000070 */
[----:B------:R-:W-:Y:S01]  /*4b80*/  FFMA R108, R111, R89, R108 ;  /* 0x000000596f6c7223 */ /* 0x000fe2000000006c */
[-C--:B------:R-:W-:Y:S01]  /*4b90*/  FFMA R89, R27, R93.reuse, R88 ;  /* 0x0000005d1b597223 */ /* 0x080fe20000000058 */
[-C--:B------:R-:W-:Y:S01]  /*4ba0*/  FFMA R110, R145, R93.reuse, R110 ;  /* 0x0000005d916e7223 */ /* 0x080fe2000000006e */
[----:B-1----:R-:W-:Y:S01]  /*4bb0*/  FFMA R106, R109, R93, R106 ;  /* 0x0000005d6d6a7223 */ /* 0x002fe2000000006a */
[----:B------:R-:W-:Y:S01]  /*4bc0*/  FFMA R148, R18, R182, R148 ;  /* 0x000000b612947223 */ /* 0x000fe20000000094 */
[----:B------:R-:W1:Y:S01]  /*4bd0*/  LDS R93, [R2+0x638] ;  /* 0x00063800025d7984 */ /* 0x000e620000000800 */
[-C--:B------:R-:W-:Y:S01]  /*4be0*/  FFMA R235, R27, R86.reuse, R90 ;  /* 0x000000561beb7223 */ /* 0x080fe2000000005a */
[-C--:B------:R-:W-:Y:S01]  /*4bf0*/  FFMA R112, R145, R86.reuse, R112 ;  /* 0x0000005691707223 */ /* 0x080fe20000000070 */
[----:B------:R-:W-:Y:S01]  /*4c00*/  FFMA R108, R109, R86, R108 ;  /* 0x000000566d6c7223 */ /* 0x000fe2000000006c */
[----:B------:R-:W-:Y:S01]  /*4c10*/  FFMA R233, R230, R26, R89 ;  /* 0x0000001ae6e97223 */ /* 0x000fe20000000059 */
[----:B------:R-:W-:Y:S01]  /*4c20*/  FFMA R152, R124, R18, R152 ;  /* 0x000000127c987223 */ /* 0x000fe20000000098 */
[----:B------:R-:W1:Y:S01]  /*4c30*/  LDS R89, [R2+0x63c] ;  /* 0x00063c0002597984 */ /* 0x000e620000000800 */
[-C--:B------:R-:W-:Y:S01]  /*4c40*/  FFMA R235, R26, R87.reuse, R235 ;  /* 0x000000571aeb7223 */ /* 0x080fe200000000eb */
[-C--:B------:R-:W-:Y:S01]  /*4c50*/  FFMA R112, R143, R87.reuse, R112 ;  /* 0x000000578f707223 */ /* 0x080fe20000000070 */
[----:B--2---:R-:W-:Y:S01]  /*4c60*/  FFMA R108, R103, R87, R108 ;  /* 0x00000057676c7223 */ /* 0x004fe2000000006c */
[----:B------:R-:W-:Y:S01]  /*4c70*/  FFMA R154, R18, R47, R154 ;  /* 0x0000002f129a7223 */ /* 0x000fe2000000009a */
[----:B------:R-:W2:Y:S01]  /*4c80*/  LDS R87, [R2+0x640] ;  /* 0x0006400002577984 */ /* 0x000ea20000000800 */
[-C--:B------:R-:W-:Y:S01]  /*4c90*/  FFMA R88, R240, R48.reuse, R235 ;  /* 0x00000030f0587223 */ /* 0x080fe200000000eb */
[-C--:B------:R-:W-:Y:S01]  /*4ca0*/  FFMA R112, R139, R48.reuse, R112 ;  /* 0x000000308b707223 */ /* 0x080fe20000000070 */
[----:B---3--:R-:W-:Y:S01]  /*4cb0*/  FFMA R108, R107, R48, R108 ;  /* 0x000000306b6c7223 */ /* 0x008fe2000000006c */
[----:B------:R-:W-:Y:S01]  /*4cc0*/  LDS R140, [R2+0x9c4] ;  /* 0x0009c400028c7984 */ /* 0x000fe20000000800 */
[C---:B------:R-:W-:Y:S01]  /*4cd0*/  FFMA R110, R230.reuse, R143, R110 ;  /* 0x0000008fe66e7223 */ /* 0x040fe2000000006e */
[----:B------:R-:W-:-:S02]  /*4ce0*/  FFMA R106, R230, R103, R106 ;  /* 0x00000067e66a7223 */ /* 0x000fc4000000006a */
[----:B------:R-:W3:Y:S01]  /*4cf0*/  LDS R48, [R2+0x6c0] ;  /* 0x0006c00002307984 */ /* 0x000ee20000000800 */
[-C--:B------:R-:W-:Y:S01]  /*4d00*/  FFMA R233, R240, R231.reuse, R233 ;  /* 0x000000e7f0e97223 */ /* 0x080fe200000000e9 */
[-C--:B------:R-:W-:Y:S01]  /*4d10*/  FFMA R110, R139, R231.reuse, R110 ;  /* 0x000000e78b6e7223 */ /* 0x080fe2000000006e */
[----:B------:R-:W-:Y:S01]  /*4d20*/  FFMA R106, R107, R231, R106 ;  /* 0x000000e76b6a7223 */ /* 0x000fe2000000006a */
[-C--:B------:R-:W-:Y:S01]  /*4d30*/  FFMA R88, R241, R49.reuse, R88 ;  /* 0x00000031f1587223 */ /* 0x080fe20000000058 */
[-C--:B------:R-:W-:Y:S01]  /*4d40*/  FFMA R112, R141, R49.reuse, R112 ;  /* 0x000000318d707223 */ /* 0x080fe20000000070 */
[----:B----4-:R-:W-:Y:S01]  /*4d50*/  FFMA R108, R95, R49, R108 ;  /* 0x000000315f6c7223 */ /* 0x010fe2000000006c */
[C---:B------:R-:W-:Y:S01]  /*4d60*/  FFMA R86, R228.reuse, R241, R233 ;  /* 0x000000f1e4567223 */ /* 0x040fe200000000e9 */
[C---:B------:R-:W-:Y:S01]  /*4d70*/  FFMA R110, R228.reuse, R141, R110 ;  /* 0x0000008de46e7223 */ /* 0x040fe2000000006e */
[----:B------:R-:W-:Y:S01]  /*4d80*/  FFMA R106, R228, R95, R106 ;  /* 0x0000005fe46a7223 */ /* 0x000fe2000000006a */
[----:B------:R-:W4:Y:S01]  /*4d90*/  LDS R49, [R2+0x6c4] ;  /* 0x0006c40002317984 */ /* 0x000f220000000800 */
[-C--:B------:R-:W-:Y:S01]  /*4da0*/  FFMA R88, R243, R52.reuse, R88 ;  /* 0x00000034f3587223 */ /* 0x080fe20000000058 */
[-C--:B------:R-:W-:Y:S01]  /*4db0*/  FFMA R112, R135, R52.reuse, R112 ;  /* 0x0000003487707223 */ /* 0x080fe20000000070 */
[----:B0-----:R-:W-:Y:S01]  /*4dc0*/  FFMA R108, R99, R52, R108 ;  /* 0x00000034636c7223 */ /* 0x001fe2000000006c */
[-C--:B------:R-:W-:Y:S01]  /*4dd0*/  FFMA R231, R243, R229.reuse, R86 ;  /* 0x000000e5f3e77223 */ /* 0x080fe20000000056 */
[-C--:B------:R-:W-:Y:S01]  /*4de0*/  FFMA R110, R135, R229.reuse, R110 ;  /* 0x000000e5876e7223 */ /* 0x080fe2000000006e */
[----:B------:R-:W-:Y:S01]  /*4df0*/  FFMA R106, R99, R229, R106 ;  /* 0x000000e5636a7223 */ /* 0x000fe2000000006a */
[-C--:B------:R-:W-:Y:S01]  /*4e00*/  FFMA R229, R245, R53.reuse, R88 ;  /* 0x00000035f5e57223 */ /* 0x080fe20000000058 */
[-C--:B------:R-:W-:Y:S01]  /*4e10*/  FFMA R112, R137, R53.reuse, R112 ;  /* 0x0000003589707223 */ /* 0x080fe20000000070 */
[----:B-----5:R-:W-:Y:S01]  /*4e20*/  FFMA R108, R91, R53, R108 ;  /* 0x000000355b6c7223 */ /* 0x020fe2000000006c */
[----:B------:R-:W-:Y:S04]  /*4e30*/  LDS R52, [R2+0x6cc] ;  /* 0x0006cc0002347984 */ /* 0x000fe80000000800 */
[----:B------:R-:W0:Y:S01]  /*4e40*/  LDS R53, [R2+0x6c8] ;  /* 0x0006c80002357984 */ /* 0x000e220000000800 */
[-C--:B-1----:R-:W-:Y:S01]  /*4e50*/  FFMA R108, R93, R56.reuse, R108 ;  /* 0x000000385d6c7223 */ /* 0x082fe2000000006c */
[C---:B------:R-:W-:Y:S01]  /*4e60*/  FFMA R231, R226.reuse, R245, R231 ;  /* 0x000000f5e2e77223 */ /* 0x040fe200000000e7 */
[C---:B------:R-:W-:Y:S01]  /*4e70*/  FFMA R110, R226.reuse, R137, R110 ;  /* 0x00000089e26e7223 */ /* 0x040fe2000000006e */
[----:B------:R-:W-:Y:S01]  /*4e80*/  FFMA R106, R226, R91, R106 ;  /* 0x0000005be26a7223 */ /* 0x000fe2000000006a */
[CC--:B------:R-:W-:Y:S01]  /*4e90*/  FFMA R229, R242.reuse, R56.reuse, R229 ;  /* 0x00000038f2e57223 */ /* 0x0c0fe200000000e5 */
[----:B------:R-:W-:Y:S01]  /*4ea0*/  FFMA R112, R127, R56, R112 ;  /* 0x000000387f707223 */ /* 0x000fe20000000070 */
[----:B------:R-:W-:Y:S01]  /*4eb0*/  FFMA R108, R89, R57, R108 ;  /* 0x00000039596c7223 */ /* 0x000fe2000000006c */
[-C--:B------:R-:W-:Y:S01]  /*4ec0*/  FFMA R231, R242, R227.reuse, R231 ;  /* 0x000000e3f2e77223 */ /* 0x080fe200000000e7 */
[-C--:B------:R-:W-:Y:S01]  /*4ed0*/  FFMA R110, R127, R227.reuse, R110 ;  /* 0x000000e37f6e7223 */ /* 0x080fe2000000006e */
[----:B------:R-:W-:Y:S01]  /*4ee0*/  FFMA R106, R93, R227, R106 ;  /* 0x000000e35d6a7223 */ /* 0x000fe2000000006a */
[-C--:B------:R-:W-:Y:S01]  /*4ef0*/  FFMA R229, R244, R57.reuse, R229 ;  /* 0x00000039f4e57223 */ /* 0x080fe200000000e5 */
[----:B------:R-:W-:Y:S01]  /*4f00*/  FFMA R233, R131, R57, R112 ;  /* 0x0000003983e97223 */ /* 0x000fe20000000070 */
[C---:B--2---:R-:W-:Y:S01]  /*4f10*/  FFMA R57, R87.reuse, R222, R108 ;  /* 0x000000de57397223 */ /* 0x044fe2000000006c */
[C---:B------:R-:W-:Y:S01]  /*4f20*/  FFMA R231, R224.reuse, R244, R231 ;  /* 0x000000f4e0e77223 */ /* 0x040fe200000000e7 */
[C---:B------:R-:W-:Y:S01]  /*4f30*/  FFMA R227, R224.reuse, R131, R110 ;  /* 0x00000083e0e37223 */ /* 0x040fe2000000006e */
[----:B------:R-:W1:Y:S01]  /*4f40*/  LDS R56, [R2+0x6d0] ;  /* 0x0006d00002387984 */ /* 0x000e620000000800 */
[----:B------:R-:W-:Y:S01]  /*4f50*/  FFMA R106, R224, R89, R106 ;  /* 0x00000059e06a7223 */ /* 0x000fe2000000006a */
[----:B---3--:R-:W-:Y:S01]  /*4f60*/  FFMA R98, R48, R223, R57 ;  /* 0x000000df30627223 */ /* 0x008fe20000000039 */
[-C--:B------:R-:W-:Y:S01]  /*4f70*/  FFMA R231, R238, R225.reuse, R231 ;  /* 0x000000e1eee77223 */ /* 0x080fe200000000e7 */
[-C--:B------:R-:W-:Y:S01]  /*4f80*/  FFMA R90, R126, R225.reuse, R227 ;  /* 0x000000e17e5a7223 */ /* 0x080fe200000000e3 */
[----:B------:R-:W2:Y:S01]  /*4f90*/  LDS R57, [R2+0x6d4] ;  /* 0x0006d40002397984 */ /* 0x000ea20000000800 */
[----:B------:R-:W-:Y:S01]  /*4fa0*/  FFMA R225, R87, R225, R106 ;  /* 0x000000e157e17223 */ /* 0x000fe2000000006a */
[-C--:B------:R-:W-:Y:S01]  /*4fb0*/  FFMA R88, R238, R222.reuse, R229 ;  /* 0x000000deee587223 */ /* 0x080fe200000000e5 */
[----:B------:R-:W-:Y:S01]  /*4fc0*/  FFMA R94, R126, R222, R233 ;  /* 0x000000de7e5e7223 */ /* 0x000fe200000000e9 */
[C---:B------:R-:W-:Y:S01]  /*4fd0*/  FFMA R86, R220.reuse, R159, R231 ;  /* 0x0000009fdc567223 */ /* 0x040fe200000000e7 */
[C---:B------:R-:W-:Y:S01]  /*4fe0*/  FFMA R92, R220.reuse, R123, R90 ;  /* 0x0000007bdc5c7223 */ /* 0x040fe2000000005a */
[----:B------:R-:W-:Y:S01]  /*4ff0*/  FFMA R220, R220, R48, R225 ;  /* 0x00000030dcdc7223 */ /* 0x000fe200000000e1 */
[-C--:B------:R-:W-:Y:S01]  /*5000*/  FFMA R90, R159, R223.reuse, R88 ;  /* 0x000000df9f5a7223 */ /* 0x080fe20000000058 */
[----:B------:R-:W-:Y:S01]  /*5010*/  FFMA R94, R123, R223, R94 ;  /* 0x000000df7b5e7223 */ /* 0x000fe2000000005e */
[-C--:B------:R-:W-:Y:S01]  /*5020*/  FFMA R88, R161, R221.reuse, R86 ;  /* 0x000000dda1587223 */ /* 0x080fe20000000056 */
[-C--:B------:R-:W-:Y:S01]  /*5030*/  FFMA R223, R121, R221.reuse, R92 ;  /* 0x000000dd79df7223 */ /* 0x080fe2000000005c */
[----:B----4-:R-:W-:Y:S01]  /*5040*/  FFMA R220, R49, R221, R220 ;  /* 0x000000dd31dc7223 */ /* 0x010fe200000000dc */
[-C--:B------:R-:W-:Y:S01]  /*5050*/  FFMA R86, R18, R60.reuse, R3 ;  /* 0x0000003c12567223 */ /* 0x080fe20000000003 */
[-C--:B------:R-:W-:Y:S01]  /*5060*/  FFMA R90, R161, R60.reuse, R90 ;  /* 0x0000003ca15a7223 */ /* 0x080fe2000000005a */
[-C--:B------:R-:W-:Y:S01]  /*5070*/  FFMA R221, R121, R60.reuse, R94 ;  /* 0x0000003c79dd7223 */ /* 0x080fe2000000005e */
[----:B------:R-:W-:Y:S01]  /*5080*/  FFMA R98, R49, R60, R98 ;  /* 0x0000003c31627223 */ /* 0x000fe20000000062 */
[----:B------:R-:W-:Y:S01]  /*5090*/  FFMA R19, R218, R21, R19 ;  /* 0x00000015da137223 */ /* 0x000fe20000000013 */
[----:B------:R-:W3:Y:S01]  /*50a0*/  LDS R60, [R2+0x6d8] ;  /* 0x0006d800023c7984 */ /* 0x000ee20000000800 */
[-C--:B------:R-:W-:Y:S01]  /*50b0*/  FFMA R94, R122, R61.reuse, R221 ;  /* 0x0000003d7a5e7223 */ /* 0x080fe200000000dd */
[-C--:B------:R-:W-:Y:S01]  /*50c0*/  FFMA R3, R21, R61.reuse, R86 ;  /* 0x0000003d15037223 */ /* 0x080fe20000000056 */
[-C--:B------:R-:W-:Y:S01]  /*50d0*/  FFMA R90, R157, R61.reuse, R90 ;  /* 0x0000003d9d5a7223 */ /* 0x080fe2000000005a */
[----:B0-----:R-:W-:Y:S01]  /*50e0*/  FFMA R221, R53, R61, R98 ;  /* 0x0000003d35dd7223 */ /* 0x001fe20000000062 */
[----:B------:R-:W-:Y:S04]  /*50f0*/  LDS R142, [R2+0x9c8] ;  /* 0x0009c800028e7984 */ /* 0x000fe80000000800 */
[----:B------:R-:W0:Y:S01]  /*5100*/  LDS R61, [R2+0x6dc] ;  /* 0x0006dc00023d7984 */ /* 0x000e220000000800 */
[C---:B------:R-:W-:Y:S01]  /*5110*/  FFMA R88, R218.reuse, R157, R88 ;  /* 0x0000009dda587223 */ /* 0x040fe20000000058 */
[C---:B------:R-:W-:Y:S01]  /*5120*/  FFMA R92, R218.reuse, R122, R223 ;  /* 0x0000007ada5c7223 */ /* 0x040fe200000000df */
[----:B------:R-:W-:Y:S01]  /*5130*/  FFMA R223, R218, R53, R220 ;  /* 0x00000035dadf7223 */ /* 0x000fe200000000dc */
[CC--:B------:R-:W-:Y:S01]  /*5140*/  FFMA R19, R20.reuse, R219.reuse, R19 ;  /* 0x000000db14137223 */ /* 0x0c0fe20000000013 */
[-C--:B------:R-:W-:Y:S01]  /*5150*/  FFMA R88, R155, R219.reuse, R88 ;  /* 0x000000db9b587223 */ /* 0x080fe20000000058 */
[-C--:B------:R-:W-:Y:S01]  /*5160*/  FFMA R92, R119, R219.reuse, R92 ;  /* 0x000000db775c7223 */ /* 0x080fe2000000005c */
[-C--:B------:R-:W-:Y:S01]  /*5170*/  FFMA R86, R20, R70.reuse, R3 ;  /* 0x0000004614567223 */ /* 0x080fe20000000003 */
[C---:B------:R-:W-:Y:S01]  /*5180*/  FFMA R223, R52.reuse, R219, R223 ;  /* 0x000000db34df7223 */ /* 0x040fe200000000df */
[-C--:B------:R-:W-:Y:S01]  /*5190*/  FFMA R90, R155, R70.reuse, R90 ;  /* 0x000000469b5a7223 */ /* 0x080fe2000000005a */
[-C--:B------:R-:W-:Y:S01]  /*51a0*/  FFMA R94, R119, R70.reuse, R94 ;  /* 0x00000046775e7223 */ /* 0x080fe2000000005e */
[----:B------:R-:W-:Y:S01]  /*51b0*/  FFMA R221, R52, R70, R221 ;  /* 0x0000004634dd7223 */ /* 0x000fe200000000dd */
[----:B------:R-:W-:Y:S01]  /*51c0*/  FFMA R156, R18, R5, R156 ;  /* 0x00000005129c7223 */ /* 0x000fe2000000009c */
[----:B------:R-:W4:Y:S01]  /*51d0*/  LDS R70, [R2+0x6e0] ;  /* 0x0006e00002467984 */ /* 0x000f220000000800 */
[C---:B------:R-:W-:Y:S01]  /*51e0*/  FFMA R19, R82.reuse, R23, R19 ;  /* 0x0000001752137223 */ /* 0x040fe20000000013 */
[C---:B------:R-:W-:Y:S01]  /*51f0*/  FFMA R88, R82.reuse, R153, R88 ;  /* 0x0000009952587223 */ /* 0x040fe20000000058 */
[C---:B------:R-:W-:Y:S01]  /*5200*/  FFMA R92, R82.reuse, R117, R92 ;  /* 0x00000075525c7223 */ /* 0x040fe2000000005c */
[-C--:B------:R-:W-:Y:S01]  /*5210*/  FFMA R3, R23, R71.reuse, R86 ;  /* 0x0000004717037223 */ /* 0x080fe20000000056 */
[----:B-1----:R-:W-:Y:S01]  /*5220*/  FFMA R82, R82, R56, R223 ;  /* 0x0000003852527223 */ /* 0x002fe200000000df */
[-C--:B------:R-:W-:Y:S01]  /*5230*/  FFMA R90, R153, R71.reuse, R90 ;  /* 0x00000047995a7223 */ /* 0x080fe2000000005a */
[-C--:B------:R-:W-:Y:S01]  /*5240*/  FFMA R94, R117, R71.reuse, R94 ;  /* 0x00000047755e7223 */ /* 0x080fe2000000005e */
[----:B------:R-:W-:Y:S01]  /*5250*/  FFMA R86, R56, R71, R221 ;  /* 0x0000004738567223 */ /* 0x000fe200000000dd */
[----:B------:R-:W-:Y:S01]  /*5260*/  LDS R158, [R2+0x9e8] ;  /* 0x0009e800029e7984 */ /* 0x000fe20000000800 */
[----:B------:R-:W-:-:S03]  /*5270*/  FFMA R19, R22, R83, R19 ;  /* 0x0000005316137223 */ /* 0x000fc60000000013 */
[----:B------:R-:W1:Y:S01]  /*5280*/  LDS R71, [R2+0x6e4] ;  /* 0x0006e40002477984 */ /* 0x000e620000000800 */
[-C--:B------:R-:W-:Y:S01]  /*5290*/  FFMA R88, R151, R83.reuse, R88 ;  /* 0x0000005397587223 */ /* 0x080fe20000000058 */
[-C--:B------:R-:W-:Y:S01]  /*52a0*/  FFMA R92, R113, R83.reuse, R92 ;  /* 0x00000053715c7223 */ /* 0x080fe2000000005c */
[----:B--2---:R-:W-:Y:S01]  /*52b0*/  FFMA R219, R57, R83, R82 ;  /* 0x0000005339db7223 */ /* 0x004fe20000000052 */
[----:B------:R-:W-:Y:S04]  /*52c0*/  LDS R160, [R2+0x9ec] ;  /* 0x0009ec0002a07984 */ /* 0x000fe80000000800 */
[----:B------:R-:W2:Y:S01]  /*52d0*/  LDS R83, [R2+0x6e8] ;  /* 0x0006e80002537984 */ /* 0x000ea20000000800 */
[-C--:B------:R-:W-:Y:S01]  /*52e0*/  FFMA R82, R22, R84.reuse, R3 ;  /* 0x0000005416527223 */ /* 0x080fe20000000003 */
[-C--:B------:R-:W-:Y:S01]  /*52f0*/  FFMA R90, R151, R84.reuse, R90 ;  /* 0x00000054975a7223 */ /* 0x080fe2000000005a */
[-C--:B------:R-:W-:Y:S01]  /*5300*/  FFMA R94, R113, R84.reuse, R94 ;  /* 0x00000054715e7223 */ /* 0x080fe2000000005e */
[----:B------:R-:W-:Y:S01]  /*5310*/  FFMA R221, R57, R84, R86 ;  /* 0x0000005439dd7223 */ /* 0x000fe20000000056 */
[----:B------:R-:W-:Y:S01]  /*5320*/  FFMA R3, R25, R85, R82 ;  /* 0x0000005519037223 */ /* 0x000fe20000000052 */
[C---:B------:R-:W-:Y:S01]  /*5330*/  FFMA R19, R80.reuse, R25, R19 ;  /* 0x0000001950137223 */ /* 0x040fe20000000013 */
[C---:B------:R-:W-:Y:S01]  /*5340*/  FFMA R88, R80.reuse, R147, R88 ;  /* 0x0000009350587223 */ /* 0x040fe20000000058 */
[----:B------:R-:W-:Y:S01]  /*5350*/  FFMA R92, R80, R115, R92 ;  /* 0x00000073505c7223 */ /* 0x000fe2000000005c */
[-C--:B------:R-:W-:Y:S01]  /*5360*/  FFMA R90, R147, R85.reuse, R90 ;  /* 0x00000055935a7223 */ /* 0x080fe2000000005a */
[-C--:B------:R-:W-:Y:S01]  /*5370*/  FFMA R94, R115, R85.reuse, R94 ;  /* 0x00000055735e7223 */ /* 0x080fe2000000005e */
[----:B---3--:R-:W-:Y:S01]  /*5380*/  FFMA R82, R60, R85, R221 ;  /* 0x000000553c527223 */ /* 0x008fe200000000dd */
[----:B------:R-:W-:Y:S01]  /*5390*/  FFMA R80, R80, R60, R219 ;  /* 0x0000003c50507223 */ /* 0x000fe200000000db */
[----:B------:R-:W3:Y:S01]  /*53a0*/  LDS R85, [R2+0x6ec] ;  /* 0x0006ec0002557984 */ /* 0x000ee20000000800 */
[CC--:B------:R-:W-:Y:S01]  /*53b0*/  FFMA R19, R24.reuse, R81.reuse, R19 ;  /* 0x0000005118137223 */ /* 0x0c0fe20000000013 */
[-C--:B------:R-:W-:Y:S01]  /*53c0*/  FFMA R88, R149, R81.reuse, R88 ;  /* 0x0000005195587223 */ /* 0x080fe20000000058 */
[-C--:B------:R-:W-:Y:S01]  /*53d0*/  FFMA R92, R111, R81.reuse, R92 ;  /* 0x000000516f5c7223 */ /* 0x080fe2000000005c */
[C---:B0-----:R-:W-:Y:S01]  /*53e0*/  FFMA R219, R61.reuse, R81, R80 ;  /* 0x000000513ddb7223 */ /* 0x041fe20000000050 */
[----:B------:R-:W-:Y:S04]  /*53f0*/  LDS R218, [R2+0xb5c] ;  /* 0x000b5c0002da7984 */ /* 0x000fe80000000800 */
[----:B------:R-:W0:Y:S01]  /*5400*/  LDS R81, [R2+0x6f0] ;  /* 0x0006f00002517984 */ /* 0x000e220000000800 */
[-C--:B------:R-:W-:Y:S01]  /*5410*/  FFMA R221, R61, R78.reuse, R82 ;  /* 0x0000004e3ddd7223 */ /* 0x080fe20000000052 */
[-C--:B------:R-:W-:Y:S01]  /*5420*/  FFMA R80, R24, R78.reuse, R3 ;  /* 0x0000004e18507223 */ /* 0x080fe20000000003 */
[-C--:B------:R-:W-:Y:S01]  /*5430*/  FFMA R90, R149, R78.reuse, R90 ;  /* 0x0000004e955a7223 */ /* 0x080fe2000000005a */
[----:B------:R-:W-:Y:S01]  /*5440*/  FFMA R94, R111, R78, R94 ;  /* 0x0000004e6f5e7223 */ /* 0x000fe2000000005e */
[C---:B------:R-:W-:Y:S01]  /*5450*/  FFMA R19, R216.reuse, R27, R19 ;  /* 0x0000001bd8137223 */ /* 0x040fe20000000013 */
[C---:B------:R-:W-:Y:S01]  /*5460*/  FFMA R88, R216.reuse, R145, R88 ;  /* 0x00000091d8587223 */ /* 0x040fe20000000058 */
[C---:B------:R-:W-:Y:S01]  /*5470*/  FFMA R92, R216.reuse, R109, R92 ;  /* 0x0000006dd85c7223 */ /* 0x040fe2000000005c */
[----:B----4-:R-:W-:Y:S01]  /*5480*/  FFMA R216, R216, R70, R219 ;  /* 0x00000046d8d87223 */ /* 0x010fe200000000db */
[-C--:B------:R-:W-:Y:S01]  /*5490*/  FFMA R78, R70, R79.reuse, R221 ;  /* 0x0000004f464e7223 */ /* 0x080fe200000000dd */
[-C--:B------:R-:W-:Y:S01]  /*54a0*/  FFMA R3, R27, R79.reuse, R80 ;  /* 0x0000004f1b037223 */ /* 0x080fe20000000050 */
[-C--:B------:R-:W-:Y:S01]  /*54b0*/  FFMA R90, R145, R79.reuse, R90 ;  /* 0x0000004f915a7223 */ /* 0x080fe2000000005a */
[----:B------:R-:W-:Y:S01]  /*54c0*/  FFMA R94, R109, R79, R94 ;  /* 0x0000004f6d5e7223 */ /* 0x000fe2000000005e */
[----:B------:R-:W-:Y:S01]  /*54d0*/  LDS R220, [R2+0xb60] ;  /* 0x000b600002dc7984 */ /* 0x000fe20000000800 */
[-C--:B------:R-:W-:Y:S01]  /*54e0*/  FFMA R19, R26, R217.reuse, R19 ;  /* 0x000000d91a137223 */ /* 0x080fe20000000013 */
[----:B------:R-:W-:-:S02]  /*54f0*/  FFMA R88, R143, R217, R88 ;  /* 0x000000d98f587223 */ /* 0x000fc40000000058 */
[----:B------:R-:W4:Y:S01]  /*5500*/  LDS R79, [R2+0x6f4] ;  /* 0x0006f400024f7984 */ /* 0x000f220000000800 */
[-C--:B------:R-:W-:Y:S01]  /*5510*/  FFMA R92, R103, R217.reuse, R92 ;  /* 0x000000d9675c7223 */ /* 0x080fe2000000005c */
[----:B-1----:R-:W-:Y:S01]  /*5520*/  FFMA R216, R71, R217, R216 ;  /* 0x000000d947d87223 */ /* 0x002fe200000000d8 */
[-C--:B------:R-:W-:Y:S01]  /*5530*/  FFMA R3, R26, R74.reuse, R3 ;  /* 0x0000004a1a037223 */ /* 0x080fe20000000003 */
[-C--:B------:R-:W-:Y:S01]  /*5540*/  FFMA R90, R143, R74.reuse, R90 ;  /* 0x0000004a8f5a7223 */ /* 0x080fe2000000005a */
[-C--:B------:R-:W-:Y:S01]  /*5550*/  FFMA R94, R103, R74.reuse, R94 ;  /* 0x0000004a675e7223 */ /* 0x080fe2000000005e */
[----:B------:R-:W-:Y:S01]  /*5560*/  FFMA R80, R71, R74, R78 ;  /* 0x0000004a47507223 */ /* 0x000fe2000000004e */
[----:B------:R-:W-:Y:S01]  /*5570*/  LDS R222, [R2+0xb64] ;  /* 0x000b640002de7984 */ /* 0x000fe20000000800 */
[C---:B------:R-:W-:Y:S01]  /*5580*/  FFMA R74, R68.reuse, R240, R19 ;  /* 0x000000f0444a7223 */ /* 0x040fe20000000013 */
[C---:B------:R-:W-:Y:S02]  /*5590*/  FFMA R88, R68.reuse, R139, R88 ;  /* 0x0000008b44587223 */ /* 0x040fe40000000058 */
[----:B------:R-:W1:Y:S01]  /*55a0*/  LDS R78, [R2+0x6f8] ;  /* 0x0006f800024e7984 */ /* 0x000e620000000800 */
[C---:B------:R-:W-:Y:S01]  /*55b0*/  FFMA R92, R68.reuse, R107, R92 ;  /* 0x0000006b445c7223 */ /* 0x040fe2000000005c */
[----:B--2---:R-:W-:Y:S01]  /*55c0*/  FFMA R216, R68, R83, R216 ;  /* 0x0000005344d87223 */ /* 0x004fe200000000d8 */
[-C--:B------:R-:W-:Y:S01]  /*55d0*/  FFMA R68, R240, R75.reuse, R3 ;  /* 0x0000004bf0447223 */ /* 0x080fe20000000003 */
[-C--:B------:R-:W-:Y:S01]  /*55e0*/  FFMA R90, R139, R75.reuse, R90 ;  /* 0x0000004b8b5a7223 */ /* 0x080fe2000000005a */
[-C--:B------:R-:W-:Y:S01]  /*55f0*/  FFMA R94, R107, R75.reuse, R94 ;  /* 0x0000004b6b5e7223 */ /* 0x080fe2000000005e */
[----:B------:R-:W-:Y:S01]  /*5600*/  FFMA R82, R83, R75, R80 ;  /* 0x0000004b53527223 */ /* 0x000fe20000000050 */
[----:B------:R-:W-:Y:S04]  /*5610*/  LDS R224, [R2+0xb68] ;  /* 0x000b680002e07984 */ /* 0x000fe80000000800 */
[----:B------:R-:W2:Y:S01]  /*5620*/  LDS R75, [R2+0x6fc] ;  /* 0x0006fc00024b7984 */ /* 0x000ea20000000800 */
[----:B------:R-:W-:-:S03]  /*5630*/  FFMA R3, R241, R69, R74 ;  /* 0x00000045f1037223 */ /* 0x000fc6000000004a */
[----:B------:R-:W5:Y:S01]  /*5640*/  LDS R74, [R2+0x700] ;  /* 0x00070000024a7984 */ /* 0x000f620000000800 */
[-C--:B------:R-:W-:Y:S01]  /*5650*/  FFMA R88, R141, R69.reuse, R88 ;  /* 0x000000458d587223 */ /* 0x080fe20000000058 */
[-C--:B------:R-:W-:Y:S01]  /*5660*/  FFMA R92, R95, R69.reuse, R92 ;  /* 0x000000455f5c7223 */ /* 0x080fe2000000005c */
[----:B---3--:R-:W-:Y:S01]  /*5670*/  FFMA R216, R85, R69, R216 ;  /* 0x0000004555d87223 */ /* 0x008fe200000000d8 */
[-C--:B------:R-:W-:Y:S01]  /*5680*/  FFMA R80, R241, R72.reuse, R68 ;  /* 0x00000048f1507223 */ /* 0x080fe20000000044 */
[-C--:B------:R-:W-:Y:S01]  /*5690*/  FFMA R90, R141, R72.reuse, R90 ;  /* 0x000000488d5a7223 */ /* 0x080fe2000000005a */
[-C--:B------:R-:W-:Y:S01]  /*56a0*/  FFMA R94, R95, R72.reuse, R94 ;  /* 0x000000485f5e7223 */ /* 0x080fe2000000005e */
        /* <DEDUP_REMOVED lines=10> */
[C---:B------:R-:W-:Y:S01]  /*5750*/  FFMA R92, R214.reuse, R99, R92 ;  /* 0x00000063d65c7223 */ /* 0x040fe2000000005c */
[----:B------:R-:W-:Y:S01]  /*5760*/  FFMA R216, R214, R81, R216 ;  /* 0x00000051d6d87223 */ /* 0x000fe200000000d8 */
[-C--:B------:R-:W-:Y:S01]  /*5770*/  FFMA R3, R245, R215.reuse, R68 ;  /* 0x000000d7f5037223 */ /* 0x080fe20000000044 */
[-C--:B------:R-:W-:Y:S01]  /*5780*/  FFMA R88, R137, R215.reuse, R88 ;  /* 0x000000d789587223 */ /* 0x080fe20000000058 */
[-C--:B------:R-:W-:Y:S01]  /*5790*/  FFMA R92, R91, R215.reuse, R92 ;  /* 0x000000d75b5c7223 */ /* 0x080fe2000000005c */
[----:B----4-:R-:W-:Y:S01]  /*57a0*/  FFMA R215, R79, R215, R216 ;  /* 0x000000d74fd77223 */ /* 0x010fe200000000d8 */
[-C--:B------:R-:W-:Y:S01]  /*57b0*/  FFMA R19, R245, R66.reuse, R80 ;  /* 0x00000042f5137223 */ /* 0x080fe20000000050 */
[-C--:B------:R-:W-:Y:S01]  /*57c0*/  FFMA R90, R137, R66.reuse, R90 ;  /* 0x00000042895a7223 */ /* 0x080fe2000000005a */
[-C--:B------:R-:W-:Y:S01]  /*57d0*/  FFMA R94, R91, R66.reuse, R94 ;  /* 0x000000425b5e7223 */ /* 0x080fe2000000005e */
[----:B------:R-:W-:Y:S01]  /*57e0*/  FFMA R217, R79, R66, R82 ;  /* 0x000000424fd97223 */ /* 0x000fe20000000052 */
[C---:B------:R-:W-:Y:S01]  /*57f0*/  FFMA R3, R212.reuse, R242, R3 ;  /* 0x000000f2d4037223 */ /* 0x040fe20000000003 */
[C---:B------:R-:W-:Y:S01]  /*5800*/  FFMA R88, R212.reuse, R127, R88 ;  /* 0x0000007fd4587223 */ /* 0x040fe20000000058 */
[C---:B------:R-:W-:Y:S01]  /*5810*/  FFMA R92, R212.reuse, R93, R92 ;  /* 0x0000005dd45c7223 */ /* 0x040fe2000000005c */
[----:B-1----:R-:W-:Y:S01]  /*5820*/  FFMA R212, R212, R78, R215 ;  /* 0x0000004ed4d47223 */ /* 0x002fe200000000d7 */
[-C--:B------:R-:W-:Y:S01]  /*5830*/  FFMA R19, R242, R67.reuse, R19 ;  /* 0x00000043f2137223 */ /* 0x080fe20000000013 */
[-C--:B------:R-:W-:Y:S01]  /*5840*/  FFMA R90, R127, R67.reuse, R90 ;  /* 0x000000437f5a7223 */ /* 0x080fe2000000005a */
[-C--:B------:R-:W-:Y:S01]  /*5850*/  FFMA R94, R93, R67.reuse, R94 ;  /* 0x000000435d5e7223 */ /* 0x080fe2000000005e */
[----:B------:R-:W-:Y:S01]  /*5860*/  FFMA R66, R78, R67, R217 ;  /* 0x000000434e427223 */ /* 0x000fe200000000d9 */
[CC--:B------:R-:W-:Y:S01]  /*5870*/  FFMA R3, R244.reuse, R213.reuse, R3 ;  /* 0x000000d5f4037223 */ /* 0x0c0fe20000000003 */
[----:B------:R-:W1:Y:S01]  /*5880*/  LDS R67, [R2+0x788] ;  /* 0x0007880002437984 */ /* 0x000e620000000800 */
[-C--:B------:R-:W-:Y:S01]  /*5890*/  FFMA R215, R131, R213.reuse, R88 ;  /* 0x000000d583d77223 */ /* 0x080fe20000000058 */
[-C--:B------:R-:W-:Y:S01]  /*58a0*/  FFMA R92, R89, R213.reuse, R92 ;  /* 0x000000d5595c7223 */ /* 0x080fe2000000005c */
[----:B--2---:R-:W-:Y:S01]  /*58b0*/  FFMA R217, R75, R213, R212 ;  /* 0x000000d54bd97223 */ /* 0x004fe200000000d4 */
[-C--:B------:R-:W-:Y:S01]  /*58c0*/  FFMA R19, R244, R64.reuse, R19 ;  /* 0x00000040f4137223 */ /* 0x080fe20000000013 */
[-C--:B------:R-:W-:Y:S01]  /*58d0*/  FFMA R213, R131, R64.reuse, R90 ;  /* 0x0000004083d57223 */ /* 0x080fe2000000005a */
[-C--:B------:R-:W-:Y:S01]  /*58e0*/  FFMA R94, R89, R64.reuse, R94 ;  /* 0x00000040595e7223 */ /* 0x080fe2000000005e */
[----:B------:R-:W-:Y:S01]  /*58f0*/  FFMA R219, R75, R64, R66 ;  /* 0x000000404bdb7223 */ /* 0x000fe20000000042 */
[----:B------:R-:W-:Y:S01]  /*5900*/  FFMA R64, R210, R238, R3 ;  /* 0x000000eed2407223 */ /* 0x000fe20000000003 */
[----:B------:R-:W2:Y:S01]  /*5910*/  LDS R68, [R2+0x78c] ;  /* 0x00078c0002447984 */ /* 0x000ea20000000800 */
[-C--:B------:R-:W-:Y:S01]  /*5920*/  FFMA R66, R238, R65.reuse, R19 ;  /* 0x00000041ee427223 */ /* 0x080fe20000000013 */
[-C--:B------:R-:W-:Y:S01]  /*5930*/  FFMA R80, R126, R65.reuse, R213 ;  /* 0x000000417e507223 */ /* 0x080fe200000000d5 */
[-C--:B------:R-:W-:Y:S01]  /*5940*/  FFMA R19, R87, R65.reuse, R94 ;  /* 0x0000004157137223 */ /* 0x080fe2000000005e */
[----:B-----5:R-:W-:Y:S01]  /*5950*/  FFMA R86, R74, R65, R219 ;  /* 0x000000414a567223 */ /* 0x020fe200000000db */
[C---:B------:R-:W-:Y:S01]  /*5960*/  FFMA R64, R159.reuse, R211, R64 ;  /* 0x000000d39f407223 */ /* 0x040fe20000000040 */
[----:B------:R-:W4:Y:S01]  /*5970*/  LDS R65, [R2+0x790] ;  /* 0x0007900002417984 */ /* 0x000f220000000800 */
[C---:B------:R-:W-:Y:S01]  /*5980*/  FFMA R72, R210.reuse, R126, R215 ;  /* 0x0000007ed2487223 */ /* 0x040fe200000000d7 */
[C---:B------:R-:W-:Y:S01]  /*5990*/  FFMA R3, R210.reuse, R87, R92 ;  /* 0x00000057d2037223 */ /* 0x040fe2000000005c */
[----:B------:R-:W-:Y:S01]  /*59a0*/  FFMA R210, R210, R74, R217 ;  /* 0x0000004ad2d27223 */ /* 0x000fe200000000d9 */
[-C--:B------:R-:W-:Y:S01]  /*59b0*/  FFMA R66, R159, R50.reuse, R66 ;  /* 0x000000329f427223 */ /* 0x080fe20000000042 */
[-C--:B------:R-:W-:Y:S01]  /*59c0*/  FFMA R80, R123, R50.reuse, R80 ;  /* 0x000000327b507223 */ /* 0x080fe20000000050 */
[-C--:B------:R-:W-:Y:S01]  /*59d0*/  FFMA R84, R48, R50.reuse, R19 ;  /* 0x0000003230547223 */ /* 0x080fe20000000013 */
[----:B---3--:R-:W-:Y:S01]  /*59e0*/  FFMA R86, R69, R50, R86 ;  /* 0x0000003245567223 */ /* 0x008fe20000000056 */
[----:B------:R-:W-:Y:S01]  /*59f0*/  FFMA R50, R208, R161, R64 ;  /* 0x000000a1d0327223 */ /* 0x000fe20000000040 */
[----:B------:R-:W-:Y:S01]  /*5a00*/  LDS R212, [R2+0xb50] ;  /* 0x000b500002d47984 */ /* 0x000fe20000000800 */
[-C--:B------:R-:W-:Y:S01]  /*5a10*/  FFMA R72, R123, R211.reuse, R72 ;  /* 0x000000d37b487223 */ /* 0x080fe20000000048 */
[----:B------:R-:W-:-:S02]  /*5a20*/  FFMA R82, R48, R211, R3 ;  /* 0x000000d330527223 */ /* 0x000fc40000000003 */
[----:B------:R-:W3:Y:S01]  /*5a30*/  LDS R64, [R2+0x794] ;  /* 0x0007940002407984 */ /* 0x000ee20000000800 */
[----:B------:R-:W-:Y:S01]  /*5a40*/  FFMA R210, R69, R211, R210 ;  /* 0x000000d345d27223 */ /* 0x000fe200000000d2 */
[-C--:B------:R-:W-:Y:S01]  /*5a50*/  FFMA R66, R161, R51.reuse, R66 ;  /* 0x00000033a1427223 */ /* 0x080fe20000000042 */
[-C--:B------:R-:W-:Y:S01]  /*5a60*/  FFMA R211, R121, R51.reuse, R80 ;  /* 0x0000003379d37223 */ /* 0x080fe20000000050 */
[-C--:B------:R-:W-:Y:S01]  /*5a70*/  FFMA R84, R49, R51.reuse, R84 ;  /* 0x0000003331547223 */ /* 0x080fe20000000054 */
[----:B0-----:R-:W-:Y:S01]  /*5a80*/  FFMA R86, R73, R51, R86 ;  /* 0x0000003349567223 */ /* 0x001fe20000000056 */
[C---:B------:R-:W-:Y:S01]  /*5a90*/  FFMA R50, R157.reuse, R209, R50 ;  /* 0x000000d19d327223 */ /* 0x040fe20000000032 */
[----:B------:R-:W0:Y:S01]  /*5aa0*/  LDS R51, [R2+0x798] ;  /* 0x0007980002337984 */ /* 0x000e220000000800 */
[----:B------:R-:W-:Y:S01]  /*5ab0*/  FFMA R19, R208, R121, R72 ;  /* 0x00000079d0137223 */ /* 0x000fe20000000048 */
[-C--:B------:R-:W-:Y:S01]  /*5ac0*/  FFMA R72, R157, R54.reuse, R66 ;  /* 0x000000369d487223 */ /* 0x080fe20000000042 */
[----:B------:R-:W-:Y:S01]  /*5ad0*/  FFMA R66, R62, R155, R50 ;  /* 0x0000009b3e427223 */ /* 0x000fe20000000032 */
[----:B------:R-:W-:Y:S04]  /*5ae0*/  LDS R214, [R2+0xb54] ;  /* 0x000b540002d67984 */ /* 0x000fe80000000800 */
[----:B------:R-:W5:Y:S01]  /*5af0*/  LDS R50, [R2+0x79c] ;  /* 0x00079c0002327984 */ /* 0x000f620000000800 */
[C---:B------:R-:W-:Y:S01]  /*5b00*/  FFMA R82, R208.reuse, R49, R82 ;  /* 0x00000031d0527223 */ /* 0x040fe20000000052 */
[----:B------:R-:W-:Y:S01]  /*5b10*/  FFMA R210, R208, R73, R210 ;  /* 0x00000049d0d27223 */ /* 0x000fe200000000d2 */
[-C--:B------:R-:W-:Y:S01]  /*5b20*/  FFMA R3, R21, R209.reuse, R144 ;  /* 0x000000d115037223 */ /* 0x080fe20000000090 */
[CC--:B------:R-:W-:Y:S01]  /*5b30*/  FFMA R80, R122.reuse, R209.reuse, R19 ;  /* 0x000000d17a507223 */ /* 0x0c0fe20000000013 */
[-C--:B------:R-:W-:Y:S01]  /*5b40*/  FFMA R213, R53, R209.reuse, R82 ;  /* 0x000000d135d57223 */ /* 0x080fe20000000052 */
[----:B-1----:R-:W-:Y:S01]  /*5b50*/  FFMA R215, R67, R209, R210 ;  /* 0x000000d143d77223 */ /* 0x002fe200000000d2 */
[-C--:B------:R-:W-:Y:S01]  /*5b60*/  FFMA R19, R21, R54.reuse, R146 ;  /* 0x0000003615137223 */ /* 0x080fe20000000092 */
[-C--:B------:R-:W-:Y:S01]  /*5b70*/  FFMA R82, R122, R54.reuse, R211 ;  /* 0x000000367a527223 */ /* 0x080fe200000000d3 */
[-C--:B------:R-:W-:Y:S01]  /*5b80*/  FFMA R209, R53, R54.reuse, R84 ;  /* 0x0000003635d17223 */ /* 0x080fe20000000054 */
[----:B------:R-:W-:Y:S01]  /*5b90*/  FFMA R211, R67, R54, R86 ;  /* 0x0000003643d37223 */ /* 0x000fe20000000056 */
[C---:B------:R-:W-:Y:S01]  /*5ba0*/  FFMA R54, R62.reuse, R20, R3 ;  /* 0x000000143e367223 */ /* 0x040fe20000000003 */
[C---:B------:R-:W-:Y:S01]  /*5bb0*/  FFMA R80, R62.reuse, R119, R80 ;  /* 0x000000773e507223 */ /* 0x040fe20000000050 */
[C---:B------:R-:W-:Y:S01]  /*5bc0*/  FFMA R213, R62.reuse, R52, R213 ;  /* 0x000000343ed57223 */ /* 0x040fe200000000d5 */
[----:B--2---:R-:W-:Y:S01]  /*5bd0*/  FFMA R86, R62, R68, R215 ;  /* 0x000000443e567223 */ /* 0x004fe200000000d7 */
[-C--:B------:R-:W-:Y:S01]  /*5be0*/  FFMA R62, R20, R55.reuse, R19 ;  /* 0x00000037143e7223 */ /* 0x080fe20000000013 */
[-C--:B------:R-:W-:Y:S01]  /*5bf0*/  FFMA R72, R155, R55.reuse, R72 ;  /* 0x000000379b487223 */ /* 0x080fe20000000048 */
[-C--:B------:R-:W-:Y:S01]  /*5c00*/  FFMA R82, R119, R55.reuse, R82 ;  /* 0x0000003777527223 */ /* 0x080fe20000000052 */
[-C--:B------:R-:W-:Y:S01]  /*5c10*/  FFMA R209, R52, R55.reuse, R209 ;  /* 0x0000003734d17223 */ /* 0x080fe200000000d1 */
[----:B------:R-:W-:Y:S01]  /*5c20*/  FFMA R88, R68, R55, R211 ;  /* 0x0000003744587223 */ /* 0x000fe200000000d3 */
[-C--:B------:R-:W-:Y:S01]  /*5c30*/  FFMA R3, R23, R63.reuse, R54 ;  /* 0x0000003f17037223 */ /* 0x080fe20000000036 */
[-C--:B------:R-:W-:Y:S01]  /*5c40*/  FFMA R66, R153, R63.reuse, R66 ;  /* 0x0000003f99427223 */ /* 0x080fe20000000042 */
[-C--:B------:R-:W-:Y:S01]  /*5c50*/  FFMA R80, R117, R63.reuse, R80 ;  /* 0x0000003f75507223 */ /* 0x080fe20000000050 */
[CC--:B------:R-:W-:Y:S01]  /*5c60*/  FFMA R84, R56.reuse, R63.reuse, R213 ;  /* 0x0000003f38547223 */ /* 0x0c0fe200000000d5 */
[----:B----4-:R-:W-:Y:S01]  /*5c70*/  FFMA R55, R65, R63, R86 ;  /* 0x0000003f41377223 */ /* 0x010fe20000000056 */
[-C--:B------:R-:W-:Y:S01]  /*5c80*/  FFMA R19, R23, R58.reuse, R62 ;  /* 0x0000003a17137223 */ /* 0x080fe2000000003e */
[----:B------:R-:W1:Y:S01]  /*5c90*/  LDS R63, [R2+0x7a0] ;  /* 0x0007a000023f7984 */ /* 0x000e620000000800 */
[-C--:B------:R-:W-:Y:S01]  /*5ca0*/  FFMA R62, R56, R58.reuse, R209 ;  /* 0x0000003a383e7223 */ /* 0x080fe200000000d1 */
[-C--:B------:R-:W-:Y:S01]  /*5cb0*/  FFMA R72, R153, R58.reuse, R72 ;  /* 0x0000003a99487223 */ /* 0x080fe20000000048 */
[-C--:B------:R-:W-:Y:S01]  /*5cc0*/  FFMA R82, R117, R58.reuse, R82 ;  /* 0x0000003a75527223 */ /* 0x080fe20000000052 */
[----:B------:R-:W-:Y:S01]  /*5cd0*/  FFMA R213, R65, R58, R88 ;  /* 0x0000003a41d57223 */ /* 0x000fe20000000058 */
[C---:B------:R-:W-:Y:S01]  /*5ce0*/  FFMA R54, R206.reuse, R22, R3 ;  /* 0x00000016ce367223 */ /* 0x040fe20000000003 */
[C---:B------:R-:W-:Y:S01]  /*5cf0*/  FFMA R66, R206.reuse, R151, R66 ;  /* 0x00000097ce427223 */ /* 0x040fe20000000042 */
[C---:B------:R-:W-:Y:S01]  /*5d00*/  FFMA R80, R206.reuse, R113, R80 ;  /* 0x00000071ce507223 */ /* 0x040fe20000000050 */
[C---:B------:R-:W-:Y:S01]  /*5d10*/  FFMA R209, R206.reuse, R57, R84 ;  /* 0x00000039ced17223 */ /* 0x040fe20000000054 */
[----:B---3--:R-:W-:Y:S01]  /*5d20*/  FFMA R206, R206, R64, R55 ;  /* 0x00000040cece7223 */ /* 0x008fe20000000037 */
[----:B------:R-:W-:Y:S01]  /*5d30*/  LDS R144, [R2+0x9cc] ;  /* 0x0009cc0002907984 */ /* 0x000fe20000000800 */
[-C--:B------:R-:W-:Y:S01]  /*5d40*/  FFMA R58, R22, R59.reuse, R19 ;  /* 0x0000003b163a7223 */ /* 0x080fe20000000013 */
[----:B------:R-:W-:-:S02]  /*5d50*/  FFMA R72, R151, R59, R72 ;  /* 0x0000003b97487223 */ /* 0x000fc40000000048 */
[----:B------:R-:W2:Y:S01]  /*5d60*/  LDS R55, [R2+0x7a4] ;  /* 0x0007a40002377984 */ /* 0x000ea20000000800 */
[-C--:B------:R-:W-:Y:S01]  /*5d70*/  FFMA R82, R113, R59.reuse, R82 ;  /* 0x0000003b71527223 */ /* 0x080fe20000000052 */
[-C--:B------:R-:W-:Y:S01]  /*5d80*/  FFMA R211, R57, R59.reuse, R62 ;  /* 0x0000003b39d37223 */ /* 0x080fe2000000003e */
[----:B------:R-:W-:Y:S01]  /*5d90*/  FFMA R86, R64, R59, R213 ;  /* 0x0000003b40567223 */ /* 0x000fe200000000d5 */
[-C--:B------:R-:W-:Y:S01]  /*5da0*/  FFMA R3, R25, R207.reuse, R54 ;  /* 0x000000cf19037223 */ /* 0x080fe20000000036 */
[-C--:B------:R-:W-:Y:S01]  /*5db0*/  FFMA R66, R147, R207.reuse, R66 ;  /* 0x000000cf93427223 */ /* 0x080fe20000000042 */
[-C--:B------:R-:W-:Y:S01]  /*5dc0*/  FFMA R80, R115, R207.reuse, R80 ;  /* 0x000000cf73507223 */ /* 0x080fe20000000050 */
[-C--:B------:R-:W-:Y:S01]  /*5dd0*/  FFMA R62, R60, R207.reuse, R209 ;  /* 0x000000cf3c3e7223 */ /* 0x080fe200000000d1 */
[----:B0-----:R-:W-:Y:S01]  /*5de0*/  FFMA R59, R51, R207, R206 ;  /* 0x000000cf333b7223 */ /* 0x001fe200000000ce */
[----:B------:R-:W0:Y:S01]  /*5df0*/  LDS R54, [R2+0x7a8] ;  /* 0x0007a80002367984 */ /* 0x000e220000000800 */
[----:B------:R-:W-:Y:S01]  /*5e00*/  FFMA R19, R25, R202, R58 ;  /* 0x000000ca19137223 */ /* 0x000fe2000000003a */
[C---:B------:R-:W-:Y:S01]  /*5e10*/  FFMA R58, R204.reuse, R24, R3 ;  /* 0x00000018cc3a7223 */ /* 0x040fe20000000003 */
[C---:B------:R-:W-:Y:S01]  /*5e20*/  FFMA R66, R204.reuse, R149, R66 ;  /* 0x00000095cc427223 */ /* 0x040fe20000000042 */
[C---:B------:R-:W-:Y:S01]  /*5e30*/  FFMA R80, R204.reuse, R111, R80 ;  /* 0x0000006fcc507223 */ /* 0x040fe20000000050 */
[C---:B------:R-:W-:Y:S01]  /*5e40*/  FFMA R207, R204.reuse, R61, R62 ;  /* 0x0000003dcccf7223 */ /* 0x040fe2000000003e */
[----:B-----5:R-:W-:Y:S01]  /*5e50*/  FFMA R204, R204, R50, R59 ;  /* 0x00000032cccc7223 */ /* 0x020fe2000000003b */
[----:B------:R-:W-:Y:S01]  /*5e60*/  FFMA R72, R147, R202, R72 ;  /* 0x000000ca93487223 */ /* 0x000fe20000000048 */
[----:B------:R-:W3:Y:S01]  /*5e70*/  LDS R59, [R2+0x7ac] ;  /* 0x0007ac00023b7984 */ /* 0x000ee20000000800 */
[----:B------:R-:W-:-:S03]  /*5e80*/  FFMA R3, R27, R205, R58 ;  /* 0x000000cd1b037223 */ /* 0x000fc6000000003a */
[----:B------:R-:W4:Y:S01]  /*5e90*/  LDS R58, [R2+0x7b0] ;  /* 0x0007b000023a7984 */ /* 0x000f220000000800 */
[-C--:B------:R-:W-:Y:S01]  /*5ea0*/  FFMA R62, R24, R203.reuse, R19 ;  /* 0x000000cb183e7223 */ /* 0x080fe20000000013 */
[-C--:B------:R-:W-:Y:S01]  /*5eb0*/  FFMA R82, R115, R202.reuse, R82 ;  /* 0x000000ca73527223 */ /* 0x080fe20000000052 */
[-C--:B------:R-:W-:Y:S01]  /*5ec0*/  FFMA R84, R60, R202.reuse, R211 ;  /* 0x000000ca3c547223 */ /* 0x080fe200000000d3 */
[----:B------:R-:W-:Y:S01]  /*5ed0*/  FFMA R211, R51, R202, R86 ;  /* 0x000000ca33d37223 */ /* 0x000fe20000000056 */
[----:B------:R-:W-:Y:S01]  /*5ee0*/  FFMA R72, R149, R203, R72 ;  /* 0x000000cb95487223 */ /* 0x000fe20000000048 */
[----:B------:R-:W-:Y:S01]  /*5ef0*/  FFMA R66, R145, R205, R66 ;  /* 0x000000cd91427223 */ /* 0x000fe20000000042 */
[-C--:B------:R-:W-:Y:S01]  /*5f00*/  FFMA R82, R111, R203.reuse, R82 ;  /* 0x000000cb6f527223 */ /* 0x080fe20000000052 */
[-C--:B------:R-:W-:Y:S01]  /*5f10*/  FFMA R209, R61, R203.reuse, R84 ;  /* 0x000000cb3dd17223 */ /* 0x080fe20000000054 */
[-C--:B------:R-:W-:Y:S01]  /*5f20*/  FFMA R19, R27, R198.reuse, R62 ;  /* 0x000000c61b137223 */ /* 0x080fe2000000003e */
[----:B------:R-:W-:Y:S01]  /*5f30*/  FFMA R88, R50, R203, R211 ;  /* 0x000000cb32587223 */ /* 0x000fe200000000d3 */
[-C--:B------:R-:W-:Y:S01]  /*5f40*/  FFMA R72, R145, R198.reuse, R72 ;  /* 0x000000c691487223 */ /* 0x080fe20000000048 */
[----:B------:R-:W5:Y:S01]  /*5f50*/  LDS R62, [R2+0x7b4] ;  /* 0x0007b400023e7984 */ /* 0x000f620000000800 */
[----:B------:R-:W-:Y:S01]  /*5f60*/  FFMA R66, R200, R143, R66 ;  /* 0x0000008fc8427223 */ /* 0x000fe20000000042 */
[C---:B------:R-:W-:Y:S01]  /*5f70*/  FFMA R80, R109.reuse, R205, R80 ;  /* 0x000000cd6d507223 */ /* 0x040fe20000000050 */
[-C--:B------:R-:W-:Y:S01]  /*5f80*/  FFMA R84, R109, R198.reuse, R82 ;  /* 0x000000c66d547223 */ /* 0x080fe20000000052 */
[-C--:B------:R-:W-:Y:S01]  /*5f90*/  FFMA R92, R70, R198.reuse, R209 ;  /* 0x000000c6465c7223 */ /* 0x080fe200000000d1 */
[----:B-1----:R-:W-:Y:S01]  /*5fa0*/  FFMA R198, R63, R198, R88 ;  /* 0x000000c63fc67223 */ /* 0x002fe20000000058 */
[----:B------:R-:W-:Y:S01]  /*5fb0*/  FFMA R82, R143, R199, R72 ;  /* 0x000000c78f527223 */ /* 0x000fe20000000048 */
[----:B------:R-:W-:Y:S01]  /*5fc0*/  FFMA R3, R200, R26, R3 ;  /* 0x0000001ac8037223 */ /* 0x000fe20000000003 */
[----:B------:R-:W-:Y:S01]  /*5fd0*/  FFMA R72, R139, R201, R66 ;  /* 0x000000c98b487223 */ /* 0x000fe20000000042 */
[----:B------:R-:W-:Y:S01]  /*5fe0*/  FFMA R86, R70, R205, R207 ;  /* 0x000000cd46567223 */ /* 0x000fe200000000cf */
[----:B------:R-:W-:Y:S01]  /*5ff0*/  FFMA R80, R200, R103, R80 ;  /* 0x00000067c8507223 */ /* 0x000fe20000000050 */
[-C--:B------:R-:W-:Y:S01]  /*6000*/  FFMA R19, R26, R199.reuse, R19 ;  /* 0x000000c71a137223 */ /* 0x080fe20000000013 */
[-C--:B------:R-:W-:Y:S01]  /*6010*/  FFMA R88, R103, R199.reuse, R84 ;  /* 0x000000c767587223 */ /* 0x080fe20000000054 */
[-C--:B------:R-:W-:Y:S01]  /*6020*/  FFMA R92, R71, R199.reuse, R92 ;  /* 0x000000c7475c7223 */ /* 0x080fe2000000005c */
[----:B------:R-:W1:Y:S01]  /*6030*/  LDS R66, [R2+0x7b8] ;  /* 0x0007b80002427984 */ /* 0x000e620000000800 */
[----:B--2---:R-:W-:Y:S01]  /*6040*/  FFMA R199, R55, R199, R198 ;  /* 0x000000c737c77223 */ /* 0x004fe200000000c6 */
[----:B------:R-:W-:Y:S01]  /*6050*/  FFMA R3, R240, R201, R3 ;  /* 0x000000c9f0037223 */ /* 0x000fe20000000003 */
[-C--:B------:R-:W-:Y:S01]  /*6060*/  FFMA R84, R139, R76.reuse, R82 ;  /* 0x0000004c8b547223 */ /* 0x080fe20000000052 */
[----:B------:R-:W-:Y:S01]  /*6070*/  FFMA R90, R200, R71, R86 ;  /* 0x00000047c85a7223 */ /* 0x000fe20000000056 */
[----:B------:R-:W-:Y:S01]  /*6080*/  FFMA R82, R196, R141, R72 ;  /* 0x0000008dc4527223 */ /* 0x000fe20000000048 */
[C---:B------:R-:W-:Y:S01]  /*6090*/  FFMA R86, R107.reuse, R201, R80 ;  /* 0x000000c96b567223 */ /* 0x040fe20000000050 */
[----:B------:R-:W2:Y:S01]  /*60a0*/  LDS R72, [R2+0x7bc] ;  /* 0x0007bc0002487984 */ /* 0x000ea20000000800 */
[-C--:B------:R-:W-:Y:S01]  /*60b0*/  FFMA R80, R240, R76.reuse, R19 ;  /* 0x0000004cf0507223 */ /* 0x080fe20000000013 */
[-C--:B------:R-:W-:Y:S01]  /*60c0*/  FFMA R88, R107, R76.reuse, R88 ;  /* 0x0000004c6b587223 */ /* 0x080fe20000000058 */
[-C--:B------:R-:W-:Y:S01]  /*60d0*/  FFMA R92, R83, R76.reuse, R92 ;  /* 0x0000004c535c7223 */ /* 0x080fe2000000005c */
[----:B0-----:R-:W-:Y:S01]  /*60e0*/  FFMA R98, R54, R76, R199 ;  /* 0x0000004c36627223 */ /* 0x001fe200000000c7 */
[----:B------:R-:W-:Y:S01]  /*60f0*/  FFMA R204, R63, R205, R204 ;  /* 0x000000cd3fcc7223 */ /* 0x000fe200000000cc */
[----:B------:R-:W-:Y:S01]  /*6100*/  FFMA R76, R196, R241, R3 ;  /* 0x000000f1c44c7223 */ /* 0x000fe20000000003 */
[-C--:B------:R-:W-:Y:S01]  /*6110*/  FFMA R80, R241, R77.reuse, R80 ;  /* 0x0000004df1507223 */ /* 0x080fe20000000050 */
[-C--:B------:R-:W-:Y:S01]  /*6120*/  FFMA R84, R141, R77.reuse, R84 ;  /* 0x0000004d8d547223 */ /* 0x080fe20000000054 */
[-C--:B------:R-:W-:Y:S01]  /*6130*/  FFMA R88, R95, R77.reuse, R88 ;  /* 0x0000004d5f587223 */ /* 0x080fe20000000058 */
[----:B------:R-:W-:Y:S01]  /*6140*/  FFMA R92, R85, R77, R92 ;  /* 0x0000004d555c7223 */ /* 0x000fe2000000005c */
[----:B------:R-:W-:Y:S01]  /*6150*/  FFMA R203, R200, R55, R204 ;  /* 0x00000037c8cb7223 */ /* 0x000fe200000000cc */
[----:B---3--:R-:W-:Y:S01]  /*6160*/  FFMA R77, R59, R77, R98 ;  /* 0x0000004d3b4d7223 */ /* 0x008fe20000000062 */
[----:B------:R-:W-:Y:S01]  /*6170*/  FFMA R3, R243, R197, R76 ;  /* 0x000000c5f3037223 */ /* 0x000fe2000000004c */
[-C--:B------:R-:W-:Y:S01]  /*6180*/  FFMA R90, R83, R201.reuse, R90 ;  /* 0x000000c9535a7223 */ /* 0x080fe2000000005a */
[----:B------:R-:W0:Y:S01]  /*6190*/  LDS R76, [R2+0x7c0] ;  /* 0x0007c000024c7984 */ /* 0x000e220000000800 */
[----:B------:R-:W-:Y:S01]  /*61a0*/  FFMA R94, R54, R201, R203 ;  /* 0x000000c9365e7223 */ /* 0x000fe200000000cb */
[----:B----4-:R-:W-:-:S02]  /*61b0*/  FFMA R203, R58, R192, R77 ;  /* 0x000000c03acb7223 */ /* 0x010fc4000000004d */
[----:B------:R-:W3:Y:S01]  /*61c0*/  LDS R77, [R2+0x840] ;  /* 0x00084000024d7984 */ /* 0x000ee20000000800 */
[C---:B------:R-:W-:Y:S01]  /*61d0*/  FFMA R86, R196.reuse, R95, R86 ;  /* 0x0000005fc4567223 */ /* 0x040fe20000000056 */
[C---:B------:R-:W-:Y:S01]  /*61e0*/  FFMA R19, R196.reuse, R59, R94 ;  /* 0x0000003bc4137223 */ /* 0x040fe2000000005e */
[----:B------:R-:W-:Y:S01]  /*61f0*/  FFMA R90, R196, R85, R90 ;  /* 0x00000055c45a7223 */ /* 0x000fe2000000005a */
[-C--:B------:R-:W-:Y:S01]  /*6200*/  FFMA R82, R135, R197.reuse, R82 ;  /* 0x000000c587527223 */ /* 0x080fe20000000052 */
[-C--:B------:R-:W-:Y:S01]  /*6210*/  FFMA R86, R99, R197.reuse, R86 ;  /* 0x000000c563567223 */ /* 0x080fe20000000056 */
[-C--:B------:R-:W-:Y:S01]  /*6220*/  FFMA R19, R58, R197.reuse, R19 ;  /* 0x000000c53a137223 */ /* 0x080fe20000000013 */
[----:B------:R-:W-:Y:S01]  /*6230*/  FFMA R90, R81, R197, R90 ;  /* 0x000000c5515a7223 */ /* 0x000fe2000000005a */
[-C--:B------:R-:W-:Y:S01]  /*6240*/  FFMA R80, R243, R192.reuse, R80 ;  /* 0x000000c0f3507223 */ /* 0x080fe20000000050 */
[-C--:B------:R-:W-:Y:S01]  /*6250*/  FFMA R84, R135, R192.reuse, R84 ;  /* 0x000000c087547223 */ /* 0x080fe20000000054 */
[-C--:B------:R-:W-:Y:S01]  /*6260*/  FFMA R88, R99, R192.reuse, R88 ;  /* 0x000000c063587223 */ /* 0x080fe20000000058 */
[----:B------:R-:W-:Y:S01]  /*6270*/  FFMA R92, R81, R192, R92 ;  /* 0x000000c0515c7223 */ /* 0x000fe2000000005c */
[C---:B------:R-:W-:Y:S01]  /*6280*/  FFMA R86, R194.reuse, R91, R86 ;  /* 0x0000005bc2567223 */ /* 0x040fe20000000056 */
[C---:B-----5:R-:W-:Y:S01]  /*6290*/  FFMA R201, R194.reuse, R62, R19 ;  /* 0x0000003ec2c97223 */ /* 0x060fe20000000013 */
[C---:B------:R-:W-:Y:S01]  /*62a0*/  FFMA R3, R194.reuse, R245, R3 ;  /* 0x000000f5c2037223 */ /* 0x040fe20000000003 */
[C---:B------:R-:W-:Y:S01]  /*62b0*/  FFMA R82, R194.reuse, R137, R82 ;  /* 0x00000089c2527223 */ /* 0x040fe20000000052 */
[----:B------:R-:W-:Y:S01]  /*62c0*/  FFMA R197, R194, R79, R90 ;  /* 0x0000004fc2c57223 */ /* 0x000fe2000000005a */
[-C--:B------:R-:W-:Y:S01]  /*62d0*/  FFMA R19, R245, R193.reuse, R80 ;  /* 0x000000c1f5137223 */ /* 0x080fe20000000050 */
[-C--:B------:R-:W-:Y:S01]  /*62e0*/  FFMA R84, R137, R193.reuse, R84 ;  /* 0x000000c189547223 */ /* 0x080fe20000000054 */
[-C--:B------:R-:W-:Y:S01]  /*62f0*/  FFMA R88, R91, R193.reuse, R88 ;  /* 0x000000c15b587223 */ /* 0x080fe20000000058 */
[-C--:B------:R-:W-:Y:S01]  /*6300*/  FFMA R199, R79, R193.reuse, R92 ;  /* 0x000000c14fc77223 */ /* 0x080fe2000000005c */
[----:B------:R-:W-:Y:S01]  /*6310*/  FFMA R203, R62, R193, R203 ;  /* 0x000000c13ecb7223 */ /* 0x000fe200000000cb */
[-C--:B------:R-:W-:Y:S01]  /*6320*/  FFMA R86, R93, R195.reuse, R86 ;  /* 0x000000c35d567223 */ /* 0x080fe20000000056 */
[-C--:B------:R-:W-:Y:S01]  /*6330*/  FFMA R3, R242, R195.reuse, R3 ;  /* 0x000000c3f2037223 */ /* 0x080fe20000000003 */
[CC--:B------:R-:W-:Y:S01]  /*6340*/  FFMA R82, R127.reuse, R195.reuse, R82 ;  /* 0x000000c37f527223 */ /* 0x0c0fe20000000052 */
[----:B------:R-:W-:Y:S01]  /*6350*/  FFMA R90, R78, R195, R197 ;  /* 0x000000c34e5a7223 */ /* 0x000fe200000000c5 */
[-C--:B------:R-:W-:Y:S01]  /*6360*/  FFMA R19, R242, R190.reuse, R19 ;  /* 0x000000bef2137223 */ /* 0x080fe20000000013 */
[----:B------:R-:W4:Y:S01]  /*6370*/  LDS R80, [R2+0x844] ;  /* 0x0008440002507984 */ /* 0x000f220000000800 */
[-C--:B------:R-:W-:Y:S01]  /*6380*/  FFMA R84, R127, R190.reuse, R84 ;  /* 0x000000be7f547223 */ /* 0x080fe20000000054 */
[-C--:B------:R-:W-:Y:S01]  /*6390*/  FFMA R88, R93, R190.reuse, R88 ;  /* 0x000000be5d587223 */ /* 0x080fe20000000058 */
[-C--:B------:R-:W-:Y:S01]  /*63a0*/  FFMA R92, R78, R190.reuse, R199 ;  /* 0x000000be4e5c7223 */ /* 0x080fe200000000c7 */
[----:B-1----:R-:W-:Y:S01]  /*63b0*/  FFMA R203, R66, R190, R203 ;  /* 0x000000be42cb7223 */ /* 0x002fe200000000cb */
[C---:B------:R-:W-:Y:S01]  /*63c0*/  FFMA R86, R188.reuse, R89, R86 ;  /* 0x00000059bc567223 */ /* 0x040fe20000000056 */
[C---:B------:R-:W-:Y:S01]  /*63d0*/  FFMA R3, R188.reuse, R244, R3 ;  /* 0x000000f4bc037223 */ /* 0x040fe20000000003 */
[----:B------:R-:W-:Y:S01]  /*63e0*/  FFMA R197, R188, R75, R90 ;  /* 0x0000004bbcc57223 */ /* 0x000fe2000000005a */
[----:B------:R-:W-:Y:S01]  /*63f0*/  FFMA R19, R244, R191, R19 ;  /* 0x000000bff4137223 */ /* 0x000fe20000000013 */
[----:B------:R-:W-:Y:S01]  /*6400*/  FFMA R201, R66, R195, R201 ;  /* 0x000000c342c97223 */ /* 0x000fe200000000c9 */
[----:B------:R-:W-:Y:S01]  /*6410*/  FFMA R193, R188, R131, R82 ;  /* 0x00000083bcc17223 */ /* 0x000fe20000000052 */
[-C--:B------:R-:W-:Y:S01]  /*6420*/  FFMA R195, R131, R191.reuse, R84 ;  /* 0x000000bf83c37223 */ /* 0x080fe20000000054 */
[-C--:B------:R-:W-:Y:S01]  /*6430*/  FFMA R88, R89, R191.reuse, R88 ;  /* 0x000000bf59587223 */ /* 0x080fe20000000058 */
[-C--:B------:R-:W-:Y:S01]  /*6440*/  FFMA R199, R75, R191.reuse, R92 ;  /* 0x000000bf4bc77223 */ /* 0x080fe2000000005c */
[----:B--2---:R-:W-:Y:S01]  /*6450*/  FFMA R203, R72, R191, R203 ;  /* 0x000000bf48cb7223 */ /* 0x004fe200000000cb */
[----:B------:R-:W1:Y:S01]  /*6460*/  LDS R82, [R2+0x848] ;  /* 0x0008480002527984 */ /* 0x000e620000000800 */
[CC--:B------:R-:W-:Y:S01]  /*6470*/  FFMA R191, R87.reuse, R189.reuse, R86 ;  /* 0x000000bd57bf7223 */ /* 0x0c0fe20000000056 */
[-C--:B------:R-:W-:Y:S01]  /*6480*/  FFMA R3, R238, R189.reuse, R3 ;  /* 0x000000bdee037223 */ /* 0x080fe20000000003 */
[-C--:B------:R-:W-:Y:S01]  /*6490*/  FFMA R92, R74, R189.reuse, R197 ;  /* 0x000000bd4a5c7223 */ /* 0x080fe200000000c5 */
[----:B------:R-:W-:Y:S01]  /*64a0*/  FFMA R86, R238, R186, R19 ;  /* 0x000000baee567223 */ /* 0x000fe20000000013 */
[----:B------:R-:W-:Y:S01]  /*64b0*/  FFMA R201, R188, R72, R201 ;  /* 0x00000048bcc97223 */ /* 0x000fe200000000c9 */
[----:B------:R-:W2:Y:S01]  /*64c0*/  LDS R84, [R2+0x84c] ;  /* 0x00084c0002547984 */ /* 0x000ea20000000800 */
[----:B------:R-:W-:Y:S01]  /*64d0*/  FFMA R19, R87, R186, R88 ;  /* 0x000000ba57137223 */ /* 0x000fe20000000058 */
[----:B------:R-:W-:Y:S01]  /*64e0*/  FFMA R90, R126, R189, R193 ;  /* 0x000000bd7e5a7223 */ /* 0x000fe200000000c1 */
[C---:B------:R-:W-:Y:S01]  /*64f0*/  FFMA R88, R184.reuse, R159, R3 ;  /* 0x0000009fb8587223 */ /* 0x040fe20000000003 */
[----:B------:R-:W-:Y:S01]  /*6500*/  FFMA R108, R184, R69, R92 ;  /* 0x00000045b86c7223 */ /* 0x000fe2000000005c */
[----:B------:R-:W-:Y:S01]  /*6510*/  FFMA R92, R159, R187, R86 ;  /* 0x000000bb9f5c7223 */ /* 0x000fe20000000056 */
[----:B0-----:R-:W-:Y:S01]  /*6520*/  FFMA R106, R76, R189, R201 ;  /* 0x000000bd4c6a7223 */ /* 0x001fe200000000c9 */
[----:B------:R-:W0:Y:S01]  /*6530*/  LDS R86, [R2+0x850] ;  /* 0x0008500002567984 */ /* 0x000e220000000800 */
[C---:B------:R-:W-:Y:S01]  /*6540*/  FFMA R94, R184.reuse, R123, R90 ;  /* 0x0000007bb85e7223 */ /* 0x040fe2000000005a */
[----:B------:R-:W-:Y:S01]  /*6550*/  FFMA R90, R161, R185, R88 ;  /* 0x000000b9a15a7223 */ /* 0x000fe20000000058 */
[----:B---3--:R-:W-:Y:S01]  /*6560*/  FFMA R189, R184, R77, R106 ;  /* 0x0000004db8bd7223 */ /* 0x008fe2000000006a */
[----:B------:R-:W3:Y:S01]  /*6570*/  LDS R88, [R2+0x854] ;  /* 0x0008540002587984 */ /* 0x000ee20000000800 */
[----:B------:R-:W-:Y:S01]  /*6580*/  FFMA R106, R48, R187, R19 ;  /* 0x000000bb306a7223 */ /* 0x000fe20000000013 */
[----:B------:R-:W-:Y:S01]  /*6590*/  FFMA R19, R121, R185, R94 ;  /* 0x000000b979137223 */ /* 0x000fe2000000005e */
[----:B------:R-:W-:Y:S01]  /*65a0*/  FFMA R94, R161, R182, R92 ;  /* 0x000000b6a15e7223 */ /* 0x000fe2000000005c */
[----:B------:R-:W-:Y:S01]  /*65b0*/  FFMA R92, R180, R157, R90 ;  /* 0x0000009db45c7223 */ /* 0x000fe2000000005a */
[-C--:B------:R-:W-:Y:S01]  /*65c0*/  FFMA R98, R126, R186.reuse, R195 ;  /* 0x000000ba7e627223 */ /* 0x080fe200000000c3 */
[----:B------:R-:W5:Y:S01]  /*65d0*/  LDS R90, [R2+0x858] ;  /* 0x00085800025a7984 */ /* 0x000f620000000800 */
[-C--:B------:R-:W-:Y:S01]  /*65e0*/  FFMA R110, R74, R186.reuse, R199 ;  /* 0x000000ba4a6e7223 */ /* 0x080fe200000000c7 */
[----:B------:R-:W-:Y:S01]  /*65f0*/  FFMA R186, R76, R186, R203 ;  /* 0x000000ba4cba7223 */ /* 0x000fe200000000cb */
[----:B------:R-:W-:Y:S01]  /*6600*/  FFMA R102, R184, R48, R191 ;  /* 0x00000030b8667223 */ /* 0x000fe200000000bf */
[-C--:B------:R-:W-:Y:S01]  /*6610*/  FFMA R98, R123, R187.reuse, R98 ;  /* 0x000000bb7b627223 */ /* 0x080fe20000000062 */
[-C--:B------:R-:W-:Y:S01]  /*6620*/  FFMA R110, R69, R187.reuse, R110 ;  /* 0x000000bb456e7223 */ /* 0x080fe2000000006e */
[----:B------:R-:W-:Y:S01]  /*6630*/  FFMA R187, R77, R187, R186 ;  /* 0x000000bb4dbb7223 */ /* 0x000fe200000000ba */
[-C--:B------:R-:W-:Y:S01]  /*6640*/  FFMA R3, R18, R185.reuse, R150 ;  /* 0x000000b912037223 */ /* 0x080fe20000000096 */
[-C--:B------:R-:W-:Y:S01]  /*6650*/  FFMA R102, R49, R185.reuse, R102 ;  /* 0x000000b931667223 */ /* 0x080fe20000000066 */
[-C--:B------:R-:W-:Y:S01]  /*6660*/  FFMA R108, R73, R185.reuse, R108 ;  /* 0x000000b9496c7223 */ /* 0x080fe2000000006c */
[C---:B----4-:R-:W-:Y:S01]  /*6670*/  FFMA R191, R80.reuse, R185, R189 ;  /* 0x000000b950bf7223 */ /* 0x050fe200000000bd */
[-C--:B------:R-:W-:Y:S01]  /*6680*/  FFMA R185, R121, R182.reuse, R98 ;  /* 0x000000b679b97223 */ /* 0x080fe20000000062 */
[-C--:B------:R-:W-:Y:S01]  /*6690*/  FFMA R98, R49, R182.reuse, R106 ;  /* 0x000000b631627223 */ /* 0x080fe2000000006a */
[-C--:B------:R-:W-:Y:S01]  /*66a0*/  FFMA R110, R73, R182.reuse, R110 ;  /* 0x000000b6496e7223 */ /* 0x080fe2000000006e */
[----:B------:R-:W-:Y:S01]  /*66b0*/  FFMA R195, R80, R182, R187 ;  /* 0x000000b650c37223 */ /* 0x000fe200000000bb */
[C---:B------:R-:W-:Y:S01]  /*66c0*/  FFMA R106, R180.reuse, R122, R19 ;  /* 0x0000007ab46a7223 */ /* 0x040fe20000000013 */
[C---:B------:R-:W-:Y:S01]  /*66d0*/  FFMA R187, R180.reuse, R53, R102 ;  /* 0x00000035b4bb7223 */ /* 0x040fe20000000066 */
[C---:B------:R-:W-:Y:S01]  /*66e0*/  FFMA R189, R180.reuse, R67, R108 ;  /* 0x00000043b4bd7223 */ /* 0x040fe2000000006c */
[----:B------:R-:W-:Y:S01]  /*66f0*/  FFMA R19, R21, R183, R148 ;  /* 0x000000b715137223 */ /* 0x000fe20000000094 */
[C---:B------:R-:W-:Y:S01]  /*6700*/  FFMA R3, R180.reuse, R21, R3 ;  /* 0x00000015b4037223 */ /* 0x040fe20000000003 */
[----:B-1----:R-:W-:Y:S01]  /*6710*/  FFMA R193, R180, R82, R191 ;  /* 0x00000052b4c17223 */ /* 0x002fe200000000bf */
        /* <DEDUP_REMOVED lines=9> */
[-C--:B------:R-:W-:Y:S01]  /*67b0*/  FFMA R3, R20, R181.reuse, R3 ;  /* 0x000000b514037223 */ /* 0x080fe20000000003 */
[-C--:B------:R-:W-:Y:S01]  /*67c0*/  FFMA R114, R68, R181.reuse, R189 ;  /* 0x000000b544727223 */ /* 0x080fe200000000bd */
[----:B--2---:R-:W-:Y:S01]  /*67d0*/  FFMA R193, R84, R181, R193 ;  /* 0x000000b554c17223 */ /* 0x004fe200000000c1 */
        /* <DEDUP_REMOVED lines=11> */
[C---:B------:R-:W-:Y:S01]  /*6890*/  FFMA R181, R176.reuse, R65, R114 ;  /* 0x00000041b0b57223 */ /* 0x040fe20000000072 */
[----:B0-----:R-:W-:Y:S01]  /*68a0*/  FFMA R193, R176, R86, R193 ;  /* 0x00000056b0c17223 */ /* 0x001fe200000000c1 */
[-C--:B------:R-:W-:Y:S01]  /*68b0*/  FFMA R106, R153, R179.reuse, R102 ;  /* 0x000000b3996a7223 */ /* 0x080fe20000000066 */
[-C--:B------:R-:W-:Y:S01]  /*68c0*/  FFMA R110, R117, R179.reuse, R110 ;  /* 0x000000b3756e7223 */ /* 0x080fe2000000006e */
[-C--:B------:R-:W-:Y:S01]  /*68d0*/  FFMA R114, R56, R179.reuse, R185 ;  /* 0x000000b338727223 */ /* 0x080fe200000000b9 */
[-C--:B------:R-:W-:Y:S01]  /*68e0*/  FFMA R183, R65, R179.reuse, R116 ;  /* 0x000000b341b77223 */ /* 0x080fe20000000074 */
[----:B------:R-:W-:Y:S01]  /*68f0*/  FFMA R195, R86, R179, R195 ;  /* 0x000000b356c37223 */ /* 0x000fe200000000c3 */
[----:B------:R-:W0:Y:S01]  /*6900*/  LDS R94, [R2+0x860] ;  /* 0x00086000025e7984 */ /* 0x000e220000000800 */
[-C--:B------:R-:W-:Y:S01]  /*6910*/  FFMA R102, R151, R177.reuse, R98 ;  /* 0x000000b197667223 */ /* 0x080fe20000000062 */
[-C--:B------:R-:W-:Y:S01]  /*6920*/  FFMA R179, R57, R177.reuse, R112 ;  /* 0x000000b139b37223 */ /* 0x080fe20000000070 */
[CC--:B------:R-:W-:Y:S01]  /*6930*/  FFMA R98, R22.reuse, R96.reuse, R19 ;  /* 0x0000006016627223 */ /* 0x0c0fe20000000013 */
[-C--:B------:R-:W-:Y:S01]  /*6940*/  FFMA R3, R22, R177.reuse, R3 ;  /* 0x000000b116037223 */ /* 0x080fe20000000003 */
[-C--:B------:R-:W-:Y:S01]  /*6950*/  FFMA R108, R113, R177.reuse, R108 ;  /* 0x000000b1716c7223 */ /* 0x080fe2000000006c */
[-C--:B------:R-:W-:Y:S01]  /*6960*/  FFMA R112, R64, R177.reuse, R181 ;  /* 0x000000b140707223 */ /* 0x080fe200000000b5 */
[----:B---3--:R-:W-:Y:S01]  /*6970*/  FFMA R193, R88, R177, R193 ;  /* 0x000000b158c17223 */ /* 0x008fe200000000c1 */
[-C--:B------:R-:W-:Y:S01]  /*6980*/  FFMA R106, R151, R96.reuse, R106 ;  /* 0x00000060976a7223 */ /* 0x080fe2000000006a */
[-C--:B------:R-:W-:Y:S01]  /*6990*/  FFMA R110, R113, R96.reuse, R110 ;  /* 0x00000060716e7223 */ /* 0x080fe2000000006e */
[-C--:B------:R-:W-:Y:S01]  /*69a0*/  FFMA R177, R57, R96.reuse, R114 ;  /* 0x0000006039b17223 */ /* 0x080fe20000000072 */
[-C--:B------:R-:W-:Y:S01]  /*69b0*/  FFMA R118, R64, R96.reuse, R183 ;  /* 0x0000006040767223 */ /* 0x080fe200000000b7 */
[----:B------:R-:W-:Y:S01]  /*69c0*/  FFMA R195, R88, R96, R195 ;  /* 0x0000006058c37223 */ /* 0x000fe200000000c3 */
[C---:B------:R-:W-:Y:S01]  /*69d0*/  FFMA R114, R174.reuse, R60, R179 ;  /* 0x0000003cae727223 */ /* 0x040fe200000000b3 */
[----:B------:R-:W2:Y:S01]  /*69e0*/  LDS R96, [R2+0x864] ;  /* 0x0008640002607984 */ /* 0x000ea20000000800 */
[----:B------:R-:W-:Y:S01]  /*69f0*/  FFMA R19, R25, R97, R98 ;  /* 0x0000006119137223 */ /* 0x000fe20000000062 */
[C---:B------:R-:W-:Y:S01]  /*6a00*/  FFMA R108, R174.reuse, R115, R108 ;  /* 0x00000073ae6c7223 */ /* 0x040fe2000000006c */
[----:B------:R-:W-:Y:S01]  /*6a10*/  FFMA R179, R174, R51, R112 ;  /* 0x00000033aeb37223 */ /* 0x000fe20000000070 */
[-C--:B------:R-:W-:Y:S01]  /*6a20*/  FFMA R98, R147, R97.reuse, R106 ;  /* 0x0000006193627223 */ /* 0x080fe2000000006a */
[-C--:B------:R-:W-:Y:S01]  /*6a30*/  FFMA R112, R115, R97.reuse, R110 ;  /* 0x0000006173707223 */ /* 0x080fe2000000006e */
[-C--:B------:R-:W-:Y:S01]  /*6a40*/  FFMA R116, R60, R97.reuse, R177 ;  /* 0x000000613c747223 */ /* 0x080fe200000000b1 */
[-C--:B------:R-:W-:Y:S01]  /*6a50*/  FFMA R181, R51, R97.reuse, R118 ;  /* 0x0000006133b57223 */ /* 0x080fe20000000076 */
[----:B-----5:R-:W-:Y:S01]  /*6a60*/  FFMA R195, R90, R97, R195 ;  /* 0x000000615ac37223 */ /* 0x020fe200000000c3 */
[----:B------:R-:W-:Y:S01]  /*6a70*/  LDS R146, [R2+0x9d0] ;  /* 0x0009d00002927984 */ /* 0x000fe20000000800 */
[----:B------:R-:W-:-:S03]  /*6a80*/  FFMA R110, R111, R175, R108 ;  /* 0x000000af6f6e7223 */ /* 0x000fc6000000006c */
[----:B------:R-:W3:Y:S01]  /*6a90*/  LDS R97, [R2+0x868] ;  /* 0x0008680002617984 */ /* 0x000ee20000000800 */
[----:B------:R-:W-:-:S03]  /*6aa0*/  FFMA R108, R149, R100, R98 ;  /* 0x00000064956c7223 */ /* 0x000fc60000000062 */
[----:B------:R-:W4:Y:S01]  /*6ab0*/  LDS R98, [R2+0x86c] ;  /* 0x00086c0002627984 */ /* 0x000f220000000800 */
[C---:B------:R-:W-:Y:S01]  /*6ac0*/  FFMA R3, R174.reuse, R25, R3 ;  /* 0x00000019ae037223 */ /* 0x040fe20000000003 */
[C---:B------:R-:W-:Y:S01]  /*6ad0*/  FFMA R102, R174.reuse, R147, R102 ;  /* 0x00000093ae667223 */ /* 0x040fe20000000066 */
[----:B------:R-:W-:Y:S01]  /*6ae0*/  FFMA R193, R174, R90, R193 ;  /* 0x0000005aaec17223 */ /* 0x000fe200000000c1 */
[-C--:B------:R-:W-:Y:S01]  /*6af0*/  FFMA R177, R61, R175.reuse, R114 ;  /* 0x000000af3db17223 */ /* 0x080fe20000000072 */
[-C--:B------:R-:W-:Y:S01]  /*6b00*/  FFMA R3, R24, R175.reuse, R3 ;  /* 0x000000af18037223 */ /* 0x080fe20000000003 */
[-C--:B------:R-:W-:Y:S01]  /*6b10*/  FFMA R106, R149, R175.reuse, R102 ;  /* 0x000000af956a7223 */ /* 0x080fe20000000066 */
[-C--:B------:R-:W-:Y:S01]  /*6b20*/  FFMA R118, R50, R175.reuse, R179 ;  /* 0x000000af32767223 */ /* 0x080fe200000000b3 */
[----:B-1----:R-:W-:Y:S01]  /*6b30*/  FFMA R193, R92, R175, R193 ;  /* 0x000000af5cc17223 */ /* 0x002fe200000000c1 */
[-C--:B------:R-:W-:Y:S01]  /*6b40*/  FFMA R112, R111, R100.reuse, R112 ;  /* 0x000000646f707223 */ /* 0x080fe20000000070 */
        /* <DEDUP_REMOVED lines=16> */
[-C--:B------:R-:W-:Y:S01]  /*6c50*/  FFMA R3, R26, R173.reuse, R3 ;  /* 0x000000ad1a037223 */ /* 0x080fe20000000003 */
[----:B------:R-:W0:Y:S01]  /*6c60*/  LDS R101, [R2+0x870] ;  /* 0x0008700002657984 */ /* 0x000e220000000800 */
[-C--:B------:R-:W-:Y:S01]  /*6c70*/  FFMA R102, R143, R173.reuse, R106 ;  /* 0x000000ad8f667223 */ /* 0x080fe2000000006a */
[-C--:B------:R-:W-:Y:S01]  /*6c80*/  FFMA R116, R71, R173.reuse, R114 ;  /* 0x000000ad47747223 */ /* 0x080fe20000000072 */
[-C--:B------:R-:W-:Y:S01]  /*6c90*/  FFMA R175, R55, R173.reuse, R120 ;  /* 0x000000ad37af7223 */ /* 0x080fe20000000078 */
[CC--:B------:R-:W-:Y:S01]  /*6ca0*/  FFMA R112, R103.reuse, R173.reuse, R110 ;  /* 0x000000ad67707223 */ /* 0x0c0fe2000000006e */
[----:B--2---:R-:W-:Y:S01]  /*6cb0*/  FFMA R134, R96, R173, R193 ;  /* 0x000000ad60867223 */ /* 0x004fe200000000c1 */
[-C--:B------:R-:W-:Y:S01]  /*6cc0*/  FFMA R114, R103, R170.reuse, R100 ;  /* 0x000000aa67727223 */ /* 0x080fe20000000064 */
[-C--:B------:R-:W-:Y:S01]  /*6cd0*/  FFMA R19, R26, R170.reuse, R19 ;  /* 0x000000aa1a137223 */ /* 0x080fe20000000013 */
[----:B------:R-:W1:Y:S01]  /*6ce0*/  LDS R100, [R2+0x874] ;  /* 0x0008740002647984 */ /* 0x000e620000000800 */
[-C--:B------:R-:W-:Y:S01]  /*6cf0*/  FFMA R173, R55, R170.reuse, R130 ;  /* 0x000000aa37ad7223 */ /* 0x080fe20000000082 */
[-C--:B------:R-:W-:Y:S01]  /*6d00*/  FFMA R110, R143, R170.reuse, R108 ;  /* 0x000000aa8f6e7223 */ /* 0x080fe2000000006c */
[----:B------:R-:W-:Y:S01]  /*6d10*/  FFMA R120, R71, R170, R118 ;  /* 0x000000aa47787223 */ /* 0x000fe20000000076 */
[C---:B------:R-:W-:Y:S01]  /*6d20*/  FFMA R130, R104.reuse, R54, R175 ;  /* 0x0000003668827223 */ /* 0x040fe200000000af */
[C---:B------:R-:W-:Y:S01]  /*6d30*/  FFMA R106, R104.reuse, R240, R3 ;  /* 0x000000f0686a7223 */ /* 0x040fe20000000003 */
[C---:B------:R-:W-:Y:S01]  /*6d40*/  FFMA R108, R104.reuse, R139, R102 ;  /* 0x0000008b686c7223 */ /* 0x040fe20000000066 */
[C---:B------:R-:W-:Y:S01]  /*6d50*/  FFMA R112, R104.reuse, R107, R112 ;  /* 0x0000006b68707223 */ /* 0x040fe20000000070 */
[C---:B------:R-:W-:Y:S01]  /*6d60*/  FFMA R118, R104.reuse, R83, R116 ;  /* 0x0000005368767223 */ /* 0x040fe20000000074 */
[----:B---3--:R-:W-:Y:S01]  /*6d70*/  FFMA R175, R104, R97, R134 ;  /* 0x0000006168af7223 */ /* 0x008fe20000000086 */
[----:B------:R-:W2:Y:S01]  /*6d80*/  LDS R102, [R2+0x878] ;  /* 0x0008780002667984 */ /* 0x000ea20000000800 */
[-C--:B------:R-:W-:Y:S01]  /*6d90*/  FFMA R104, R240, R171.reuse, R19 ;  /* 0x000000abf0687223 */ /* 0x080fe20000000013 */
[----:B------:R-:W-:Y:S01]  /*6da0*/  FFMA R116, R107, R171, R114 ;  /* 0x000000ab6b747223 */ /* 0x000fe20000000072 */
[-C--:B------:R-:W-:Y:S01]  /*6db0*/  FFMA R19, R59, R105.reuse, R130 ;  /* 0x000000693b137223 */ /* 0x080fe20000000082 */
[-C--:B------:R-:W-:Y:S01]  /*6dc0*/  FFMA R3, R241, R105.reuse, R106 ;  /* 0x00000069f1037223 */ /* 0x080fe2000000006a */
[-C--:B------:R-:W-:Y:S01]  /*6dd0*/  FFMA R108, R141, R105.reuse, R108 ;  /* 0x000000698d6c7223 */ /* 0x080fe2000000006c */
[-C--:B------:R-:W-:Y:S01]  /*6de0*/  FFMA R114, R95, R105.reuse, R112 ;  /* 0x000000695f727223 */ /* 0x080fe20000000070 */
[-C--:B------:R-:W-:Y:S01]  /*6df0*/  FFMA R118, R85, R105.reuse, R118 ;  /* 0x0000006955767223 */ /* 0x080fe20000000076 */
[----:B----4-:R-:W-:Y:S01]  /*6e00*/  FFMA R130, R98, R105, R175 ;  /* 0x0000006962827223 */ /* 0x010fe200000000af */
[----:B------:R-:W-:Y:S01]  /*6e10*/  LDS R148, [R2+0x9d4] ;  /* 0x0009d40002947984 */ /* 0x000fe20000000800 */
[----:B------:R-:W-:-:S03]  /*6e20*/  FFMA R110, R139, R171, R110 ;  /* 0x000000ab8b6e7223 */ /* 0x000fc6000000006e */
[----:B------:R-:W3:Y:S01]  /*6e30*/  LDS R105, [R2+0x87c] ;  /* 0x00087c0002697984 */ /* 0x000ee20000000800 */
[-C--:B------:R-:W-:Y:S01]  /*6e40*/  FFMA R104, R241, R168.reuse, R104 ;  /* 0x000000a8f1687223 */ /* 0x080fe20000000068 */
[----:B------:R-:W-:Y:S01]  /*6e50*/  FFMA R112, R141, R168, R110 ;  /* 0x000000a88d707223 */ /* 0x000fe2000000006e */
[C---:B------:R-:W-:Y:S01]  /*6e60*/  FFMA R106, R166.reuse, R243, R3 ;  /* 0x000000f3a66a7223 */ /* 0x040fe20000000003 */
[----:B------:R-:W-:Y:S01]  /*6e70*/  FFMA R110, R166, R135, R108 ;  /* 0x00000087a66e7223 */ /* 0x000fe2000000006c */
[----:B------:R-:W-:Y:S01]  /*6e80*/  FFMA R108, R243, R169, R104 ;  /* 0x000000a9f36c7223 */ /* 0x000fe20000000068 */
[----:B------:R-:W-:Y:S01]  /*6e90*/  LDS R150, [R2+0x9d8] ;  /* 0x0009d80002967984 */ /* 0x000fe20000000800 */
[----:B------:R-:W-:-:S03]  /*6ea0*/  FFMA R3, R245, R167, R106 ;  /* 0x000000a7f5037223 */ /* 0x000fc6000000006a */
[----:B------:R-:W4:Y:S04]  /*6eb0*/  LDS R104, [R2+0x880] ;  /* 0x0008800002687984 */ /* 0x000f280000000800 */
[----:B------:R-:W5:Y:S01]  /*6ec0*/  LDS R106, [R2+0x900] ;  /* 0x00090000026a7984 */ /* 0x000f620000000800 */
[----:B------:R-:W-:Y:S01]  /*6ed0*/  FFMA R170, R96, R170, R195 ;  /* 0x000000aa60aa7223 */ /* 0x000fe200000000c3 */
[-C--:B------:R-:W-:Y:S01]  /*6ee0*/  FFMA R120, R83, R171.reuse, R120 ;  /* 0x000000ab53787223 */ /* 0x080fe20000000078 */
[-C--:B------:R-:W-:Y:S01]  /*6ef0*/  FFMA R134, R54, R171.reuse, R173 ;  /* 0x000000ab36867223 */ /* 0x080fe200000000ad */
[----:B------:R-:W-:Y:S01]  /*6f00*/  LDS R172, [R2+0xa84] ;  /* 0x000a840002ac7984 */ /* 0x000fe20000000800 */
[----:B------:R-:W-:Y:S01]  /*6f10*/  FFMA R173, R97, R171, R170 ;  /* 0x000000ab61ad7223 */ /* 0x000fe200000000aa */
[-C--:B------:R-:W-:Y:S01]  /*6f20*/  FFMA R116, R95, R168.reuse, R116 ;  /* 0x000000a85f747223 */ /* 0x080fe20000000074 */
[-C--:B------:R-:W-:Y:S01]  /*6f30*/  FFMA R120, R85, R168.reuse, R120 ;  /* 0x000000a855787223 */ /* 0x080fe20000000078 */
[-C--:B------:R-:W-:Y:S01]  /*6f40*/  FFMA R171, R59, R168.reuse, R134 ;  /* 0x000000a83bab7223 */ /* 0x080fe20000000086 */
[----:B------:R-:W-:Y:S01]  /*6f50*/  FFMA R168, R98, R168, R173 ;  /* 0x000000a862a87223 */ /* 0x000fe200000000ad */
[C---:B------:R-:W-:Y:S01]  /*6f60*/  FFMA R114, R166.reuse, R99, R114 ;  /* 0x00000063a6727223 */ /* 0x040fe20000000072 */
        /* <DEDUP_REMOVED lines=11> */
[-C--:B------:R-:W-:Y:S01]  /*7020*/  FFMA R171, R62, R167.reuse, R19 ;  /* 0x000000a73eab7223 */ /* 0x080fe20000000013 */
[----:B-1----:R-:W-:Y:S01]  /*7030*/  FFMA R175, R100, R167, R175 ;  /* 0x000000a764af7223 */ /* 0x002fe200000000af */
[----:B------:R-:W-:Y:S01]  /*7040*/  FFMA R112, R137, R164, R112 ;  /* 0x000000a489707223 */ /* 0x000fe20000000070 */
[----:B------:R-:W-:Y:S01]  /*7050*/  FFMA R3, R162, R242, R3 ;  /* 0x000000f2a2037223 */ /* 0x000fe20000000003 */
        /* <DEDUP_REMOVED lines=9> */
[----:B--2---:R-:W-:Y:S01]  /*70f0*/  FFMA R162, R162, R102, R175 ;  /* 0x00000066a2a27223 */ /* 0x004fe200000000af */
[----:B------:R-:W-:Y:S01]  /*7100*/  FFMA R112, R127, R165, R112 ;  /* 0x000000a57f707223 */ /* 0x000fe20000000070 */
[----:B------:R-:W-:Y:S01]  /*7110*/  FFMA R3, R244, R163, R3 ;  /* 0x000000a3f4037223 */ /* 0x000fe20000000003 */
        /* <DEDUP_REMOVED lines=8> */
[-C--:B------:R-:W-:Y:S01]  /*71a0*/  FFMA R167, R75, R163.reuse, R118 ;  /* 0x000000a34ba77223 */ /* 0x080fe20000000076 */
[-C--:B------:R-:W-:Y:S01]  /*71b0*/  FFMA R171, R72, R163.reuse, R171 ;  /* 0x000000a348ab7223 */ /* 0x080fe200000000ab */
[----:B---3--:R-:W-:Y:S01]  /*71c0*/  FFMA R175, R105, R163, R162 ;  /* 0x000000a369af7223 */ /* 0x008fe200000000a2 */
[----:B------:R-:W-:Y:S01]  /*71d0*/  FFMA R163, R131, R128, R112 ;  /* 0x0000008083a37223 */ /* 0x000fe20000000070 */
[----:B------:R-:W-:Y:S01]  /*71e0*/  FFMA R112, R132, R238, R3 ;  /* 0x000000ee84707223 */ /* 0x000fe20000000003 */
[----:B------:R-:W1:Y:S01]  /*71f0*/  LDS R110, [R2+0x908] ;  /* 0x00090800026e7984 */ /* 0x000e620000000800 */
[-C--:B------:R-:W-:Y:S01]  /*7200*/  FFMA R19, R244, R128.reuse, R19 ;  /* 0x00000080f4137223 */ /* 0x080fe20000000013 */
[-C--:B------:R-:W-:Y:S01]  /*7210*/  FFMA R130, R89, R128.reuse, R116 ;  /* 0x0000008059827223 */ /* 0x080fe20000000074 */
[-C--:B------:R-:W-:Y:S01]  /*7220*/  FFMA R169, R75, R128.reuse, R120 ;  /* 0x000000804ba97223 */ /* 0x080fe20000000078 */
[-C--:B------:R-:W-:Y:S01]  /*7230*/  FFMA R173, R72, R128.reuse, R173 ;  /* 0x0000008048ad7223 */ /* 0x080fe200000000ad */
[----:B------:R-:W-:Y:S01]  /*7240*/  FFMA R177, R105, R128, R134 ;  /* 0x0000008069b17223 */ /* 0x000fe20000000086 */
[C---:B------:R-:W-:Y:S01]  /*7250*/  FFMA R3, R132.reuse, R87, R114 ;  /* 0x0000005784037223 */ /* 0x040fe20000000072 */
[----:B------:R-:W-:Y:S01]  /*7260*/  FFMA R114, R159, R133, R112 ;  /* 0x000000859f727223 */ /* 0x000fe20000000070 */
[C---:B------:R-:W-:Y:S01]  /*7270*/  FFMA R118, R132.reuse, R126, R165 ;  /* 0x0000007e84767223 */ /* 0x040fe200000000a5 */
[----:B------:R-:W2:Y:S01]  /*7280*/  LDS R112, [R2+0x90c] ;  /* 0x00090c0002707984 */ /* 0x000ea20000000800 */
[C---:B------:R-:W-:Y:S01]  /*7290*/  FFMA R134, R132.reuse, R74, R167 ;  /* 0x0000004a84867223 */ /* 0x040fe200000000a7 */
[C---:B------:R-:W-:Y:S01]  /*72a0*/  FFMA R136, R132.reuse, R76, R171 ;  /* 0x0000004c84887223 */ /* 0x040fe200000000ab */
[----:B----4-:R-:W-:Y:S01]  /*72b0*/  FFMA R175, R132, R104, R175 ;  /* 0x0000006884af7223 */ /* 0x010fe200000000af */
[-C--:B------:R-:W-:Y:S01]  /*72c0*/  FFMA R116, R238, R129.reuse, R19 ;  /* 0x00000081ee747223 */ /* 0x080fe20000000013 */
        /* <DEDUP_REMOVED lines=9> */
[----:B-----5:R-:W-:Y:S01]  /*7360*/  FFMA R175, R106, R133, R175 ;  /* 0x000000856aaf7223 */ /* 0x020fe200000000af */
[-C--:B------:R-:W-:Y:S01]  /*7370*/  FFMA R116, R159, R46.reuse, R116 ;  /* 0x0000002e9f747223 */ /* 0x080fe20000000074 */
[-C--:B------:R-:W-:Y:S01]  /*7380*/  FFMA R120, R123, R46.reuse, R120 ;  /* 0x0000002e7b787223 */ /* 0x080fe20000000078 */
[-C--:B------:R-:W-:Y:S01]  /*7390*/  FFMA R130, R48, R46.reuse, R19 ;  /* 0x0000002e30827223 */ /* 0x080fe20000000013 */
[-C--:B------:R-:W-:Y:S01]  /*73a0*/  FFMA R136, R69, R46.reuse, R132 ;  /* 0x0000002e45887223 */ /* 0x080fe20000000084 */
[-C--:B------:R-:W-:Y:S01]  /*73b0*/  FFMA R133, R77, R46.reuse, R138 ;  /* 0x0000002e4d857223 */ /* 0x080fe2000000008a */
[----:B------:R-:W-:Y:S01]  /*73c0*/  FFMA R177, R106, R46, R177 ;  /* 0x0000002e6ab17223 */ /* 0x000fe200000000b1 */
[C---:B------:R-:W-:Y:S01]  /*73d0*/  FFMA R46, R124.reuse, R161, R114 ;  /* 0x000000a17c2e7223 */ /* 0x040fe20000000072 */
[C---:B------:R-:W-:Y:S01]  /*73e0*/  FFMA R19, R124.reuse, R121, R118 ;  /* 0x000000797c137223 */ /* 0x040fe20000000076 */
[----:B------:R-:W3:Y:S01]  /*73f0*/  LDS R114, [R2+0x910] ;  /* 0x0009100002727984 */ /* 0x000ee20000000800 */
[C---:B------:R-:W-:Y:S01]  /*7400*/  FFMA R128, R124.reuse, R49, R128 ;  /* 0x000000317c807223 */ /* 0x040fe20000000080 */
[C---:B------:R-:W-:Y:S01]  /*7410*/  FFMA R134, R124.reuse, R73, R134 ;  /* 0x000000497c867223 */ /* 0x040fe20000000086 */
[C---:B------:R-:W-:Y:S01]  /*7420*/  FFMA R163, R124.reuse, R80, R3 ;  /* 0x000000507ca37223 */ /* 0x040fe20000000003 */
[----:B0-----:R-:W-:Y:S01]  /*7430*/  FFMA R175, R124, R108, R175 ;  /* 0x0000006c7caf7223 */ /* 0x001fe200000000af */
[-C--:B------:R-:W-:Y:S01]  /*7440*/  FFMA R118, R161, R47.reuse, R116 ;  /* 0x0000002fa1767223 */ /* 0x080fe20000000074 */
[----:B------:R-:W-:Y:S01]  /*7450*/  FFMA R132, R49, R47, R130 ;  /* 0x0000002f31847223 */ /* 0x000fe20000000082 */
[----:B------:R-:W-:Y:S01]  /*7460*/  FFMA R124, R122, R125, R19 ;  /* 0x0000007d7a7c7223 */ /* 0x000fe20000000013 */
[-C--:B------:R-:W-:Y:S01]  /*7470*/  FFMA R129, R121, R47.reuse, R120 ;  /* 0x0000002f79817223 */ /* 0x080fe20000000078 */
[----:B------:R-:W0:Y:S01]  /*7480*/  LDS R116, [R2+0x914] ;  /* 0x0009140002747984 */ /* 0x000e220000000800 */
[-C--:B------:R-:W-:Y:S01]  /*7490*/  FFMA R136, R73, R47.reuse, R136 ;  /* 0x0000002f49887223 */ /* 0x080fe20000000088 */
[-C--:B------:R-:W-:Y:S01]  /*74a0*/  FFMA R165, R80, R47.reuse, R133 ;  /* 0x0000002f50a57223 */ /* 0x080fe20000000085 */
[----:B------:R-:W-:Y:S01]  /*74b0*/  FFMA R177, R108, R47, R177 ;  /* 0x0000002f6cb17223 */ /* 0x000fe200000000b1 */
[-C--:B------:R-:W-:Y:S01]  /*74c0*/  FFMA R3, R21, R125.reuse, R152 ;  /* 0x0000007d15037223 */ /* 0x080fe20000000098 */
        /* <DEDUP_REMOVED lines=8> */
[----:B------:R-:W-:Y:S01]  /*7550*/  FFMA R128, R44, R119, R124 ;  /* 0x000000772c807223 */ /* 0x000fe2000000007c */
        /* <DEDUP_REMOVED lines=10> */
[----:B--2---:R-:W-:Y:S01]  /*7600*/  FFMA R175, R44, R112, R175 ;  /* 0x000000702caf7223 */ /* 0x004fe200000000af */
        /* <DEDUP_REMOVED lines=8> */
[----:B------:R-:W-:Y:S01]  /*7690*/  FFMA R177, R112, R43, R177 ;  /* 0x0000002b70b17223 */ /* 0x000fe200000000b1 */
[CC--:B------:R-:W-:Y:S01]  /*76a0*/  FFMA R3, R23.reuse, R45.reuse, R42 ;  /* 0x0000002d17037223 */ /* 0x0c0fe2000000002a */
[----:B------:R-:W-:Y:S01]  /*76b0*/  FFMA R42, R56, R45, R47 ;  /* 0x0000002d382a7223 */ /* 0x000fe2000000002f */
[-C--:B------:R-:W-:Y:S01]  /*76c0*/  FFMA R19, R23, R38.reuse, R44 ;  /* 0x0000002617137223 */ /* 0x080fe2000000002c */
[-C--:B------:R-:W-:Y:S01]  /*76d0*/  FFMA R124, R153, R38.reuse, R124 ;  /* 0x00000026997c7223 */ /* 0x080fe2000000007c */
[----:B------:R-:W-:Y:S01]  /*76e0*/  FFMA R128, R40, R113, R128 ;  /* 0x0000007128807223 */ /* 0x000fe20000000080 */
[-C--:B------:R-:W-:Y:S01]  /*76f0*/  FFMA R44, R56, R38.reuse, R125 ;  /* 0x00000026382c7223 */ /* 0x080fe2000000007d */
[-C--:B------:R-:W-:Y:S01]  /*7700*/  FFMA R130, R117, R38.reuse, R130 ;  /* 0x0000002675827223 */ /* 0x080fe20000000082 */
[----:B------:R-:W4:Y:S01]  /*7710*/  LDS R125, [R2+0x920] ;  /* 0x00092000027d7984 */ /* 0x000f220000000800 */
[-C--:B------:R-:W-:Y:S01]  /*7720*/  FFMA R129, R65, R38.reuse, R134 ;  /* 0x0000002641817223 */ /* 0x080fe20000000086 */
[-C--:B------:R-:W-:Y:S01]  /*7730*/  FFMA R165, R86, R38.reuse, R165 ;  /* 0x0000002656a57223 */ /* 0x080fe200000000a5 */
[----:B---3--:R-:W-:Y:S01]  /*7740*/  FFMA R177, R114, R38, R177 ;  /* 0x0000002672b17223 */ /* 0x008fe200000000b1 */
[C---:B------:R-:W-:Y:S01]  /*7750*/  FFMA R38, R40.reuse, R22, R3 ;  /* 0x0000001628267223 */ /* 0x040fe20000000003 */
[----:B------:R-:W-:Y:S01]  /*7760*/  FFMA R43, R40, R57, R42 ;  /* 0x00000039282b7223 */ /* 0x000fe2000000002a */
[----:B------:R-:W-:Y:S01]  /*7770*/  FFMA R128, R115, R41, R128 ;  /* 0x0000002973807223 */ /* 0x000fe20000000080 */
[----:B------:R-:W-:Y:S01]  /*7780*/  FFMA R42, R151, R39, R124 ;  /* 0x00000027972a7223 */ /* 0x000fe2000000007c */
[----:B------:R-:W-:Y:S01]  /*7790*/  FFMA R46, R153, R45, R46 ;  /* 0x0000002d992e7223 */ /* 0x000fe2000000002e */
[----:B------:R-:W3:Y:S01]  /*77a0*/  LDS R124, [R2+0x924] ;  /* 0x00092400027c7984 */ /* 0x000ee20000000800 */
[----:B------:R-:W-:Y:S01]  /*77b0*/  FFMA R3, R25, R41, R38 ;  /* 0x0000002919037223 */ /* 0x000fe20000000026 */
[----:B------:R-:W-:-:S02]  /*77c0*/  FFMA R38, R36, R111, R128 ;  /* 0x0000006f24267223 */ /* 0x000fc40000000080 */
[----:B------:R-:W5:Y:S01]  /*77d0*/  LDS R128, [R2+0x928] ;  /* 0x0009280002807984 */ /* 0x000f620000000800 */
[----:B------:R-:W-:-:S03]  /*77e0*/  FFMA R134, R64, R39, R129 ;  /* 0x0000002740867223 */ /* 0x000fc60000000081 */
[----:B------:R-:W5:Y:S01]  /*77f0*/  LDS R129, [R2+0x92c] ;  /* 0x00092c0002817984 */ /* 0x000f620000000800 */
        /* <DEDUP_REMOVED lines=42> */
[-C--:B------:R-:W-:Y:S01]  /*7aa0*/  FFMA R163, R94, R37.reuse, R163 ;  /* 0x000000255ea37223 */ /* 0x080fe200000000a3 */
[----:B----4-:R-:W-:Y:S01]  /*7ab0*/  FFMA R37, R125, R37, R134 ;  /* 0x000000257d257223 */ /* 0x010fe20000000086 */
        /* <DEDUP_REMOVED lines=14> */
[----:B------:R-:W0:Y:S01]  /*7ba0*/  LDS R130, [R2+0x930] ;  /* 0x0009300002827984 */ /* 0x000e220000000800 */
        /* <DEDUP_REMOVED lines=12> */
[CC--:B------:R-:W-:Y:S01]  /*7c70*/  FFMA R31, R97.reuse, R33.reuse, R30 ;  /* 0x00000021611f7223 */ /* 0x0c0fe2000000001e */
[C---:B-----5:R-:W-:Y:S01]  /*7c80*/  FFMA R136, R128.reuse, R33, R39 ;  /* 0x0000002180887223 */ /* 0x060fe20000000027 */
[----:B------:R-:W1:Y:S01]  /*7c90*/  LDS R132, [R2+0x934] ;  /* 0x0009340002847984 */ /* 0x000e620000000800 */
[-C--:B------:R-:W-:Y:S01]  /*7ca0*/  FFMA R33, R97, R16.reuse, R134 ;  /* 0x0000001061217223 */ /* 0x080fe20000000086 */
[----:B------:R-:W-:-:S02]  /*7cb0*/  FFMA R134, R128, R16, R41 ;  /* 0x0000001080867223 */ /* 0x000fc40000000029 */
[----:B------:R-:W2:Y:S02]  /*7cc0*/  LDS R133, [R2+0x938] ;  /* 0x0009380002857984 */ /* 0x000ea40000000800 */
[----:B------:R-:W-:Y:S02]  /*7cd0*/  FFMA R39, R129, R17, R134 ;  /* 0x0000001181277223 */ /* 0x000fe40000000086 */
[----:B------:R-:W3:Y:S01]  /*7ce0*/  LDS R134, [R2+0x93c] ;  /* 0x00093c0002867984 */ /* 0x000ee20000000800 */
[-C--:B------:R-:W-:Y:S01]  /*7cf0*/  FFMA R44, R54, R16.reuse, R37 ;  /* 0x00000010362c7223 */ /* 0x080fe20000000025 */
[----:B------:R-:W-:Y:S02]  /*7d00*/  FFMA R37, R28, R129, R136 ;  /* 0x000000811c257223 */ /* 0x000fe40000000088 */
[----:B------:R-:W4:Y:S01]  /*7d10*/  LDS R136, [R2+0x940] ;  /* 0x0009400002887984 */ /* 0x000f220000000800 */
        /* <DEDUP_REMOVED lines=9> */
[----:B------:R-:W-:Y:S01]  /*7db0*/  FFMA R32, R28, R98, R31 ;  /* 0x000000621c207223 */ /* 0x000fe2000000001f */
        /* <DEDUP_REMOVED lines=12> */
[----:B0-----:R-:W-:Y:S01]  /*7e80*/  FFMA R29, R130, R29, R37 ;  /* 0x0000001d821d7223 */ /* 0x001fe20000000025 */
[-C--:B------:R-:W-:Y:S01]  /*7e90*/  FFMA R30, R243, R12.reuse, R30 ;  /* 0x0000000cf31e7223 */ /* 0x080fe2000000001e */
[-C--:B------:R-:W-:Y:S01]  /*7ea0*/  FFMA R42, R135, R12.reuse, R42 ;  /* 0x0000000c872a7223 */ /* 0x080fe2000000002a */
[-C--:B------:R-:W-:Y:S01]  /*7eb0*/  FFMA R34, R99, R12.reuse, R34 ;  /* 0x0000000c63227223 */ /* 0x080fe20000000022 */
[-C--:B------:R-:W-:Y:S01]  /*7ec0*/  FFMA R36, R81, R12.reuse, R36 ;  /* 0x0000000c51247223 */ /* 0x080fe20000000024 */
[-C--:B------:R-:W-:Y:S01]  /*7ed0*/  FFMA R33, R58, R12.reuse, R31 ;  /* 0x0000000c3a217223 */ /* 0x080fe2000000001f */
[-C--:B------:R-:W-:Y:S01]  /*7ee0*/  FFMA R37, R101, R12.reuse, R28 ;  /* 0x0000000c65257223 */ /* 0x080fe2000000001c */
[----:B------:R-:W-:Y:S01]  /*7ef0*/  FFMA R39, R130, R12, R39 ;  /* 0x0000000c82277223 */ /* 0x000fe20000000027 */
[----:B------:R-:W0:Y:S01]  /*7f00*/  LDS R138, [R2+0x9c0] ;  /* 0x0009c000028a7984 */ /* 0x000e220000000800 */
[C---:B------:R-:W-:Y:S01]  /*7f10*/  FFMA R3, R14.reuse, R245, R3 ;  /* 0x000000f50e037223 */ /* 0x040fe20000000003 */
[C---:B------:R-:W-:Y:S01]  /*7f20*/  FFMA R46, R14.reuse, R137, R46 ;  /* 0x000000890e2e7223 */ /* 0x040fe2000000002e */
[C---:B------:R-:W-:Y:S01]  /*7f30*/  FFMA R38, R14.reuse, R91, R38 ;  /* 0x0000005b0e267223 */ /* 0x040fe20000000026 */
[C---:B------:R-:W-:Y:S01]  /*7f40*/  FFMA R19, R14.reuse, R79, R40 ;  /* 0x0000004f0e137223 */ /* 0x040fe20000000028 */
[C---:B------:R-:W-:Y:S01]  /*7f50*/  FFMA R31, R14.reuse, R62, R17 ;  /* 0x0000003e0e1f7223 */ /* 0x040fe20000000011 */
[C---:B------:R-:W-:Y:S01]  /*7f60*/  FFMA R35, R14.reuse, R100, R35 ;  /* 0x000000640e237223 */ /* 0x040fe20000000023 */
        /* <DEDUP_REMOVED lines=22> */
[----:B---3--:R-:W-:Y:S01]  /*80d0*/  FFMA R39, R8, R134, R15 ;  /* 0x0000008608277223 */ /* 0x008fe2000000000f */
[-C--:B------:R-:W-:Y:S01]  /*80e0*/  FFMA R17, R244, R7.reuse, R17 ;  /* 0x00000007f4117223 */ /* 0x080fe20000000011 */
[-C--:B------:R-:W-:Y:S01]  /*80f0*/  FFMA R15, R131, R7.reuse, R42 ;  /* 0x00000007830f7223 */ /* 0x080fe2000000002a */
[-C--:B------:R-:W-:Y:S01]  /*8100*/  FFMA R34, R89, R7.reuse, R34 ;  /* 0x0000000759227223 */ /* 0x080fe20000000022 */
[-C--:B------:R-:W-:Y:S01]  /*8110*/  FFMA R29, R75, R7.reuse, R14 ;  /* 0x000000074b1d7223 */ /* 0x080fe2000000000e */
[-C--:B------:R-:W-:Y:S01]  /*8120*/  FFMA R33, R72, R7.reuse, R33 ;  /* 0x0000000748217223 */ /* 0x080fe20000000021 */
[-C--:B------:R-:W-:Y:S01]  /*8130*/  FFMA R37, R105, R7.reuse, R28 ;  /* 0x0000000769257223 */ /* 0x080fe2000000001c */
[----:B------:R-:W-:Y:S01]  /*8140*/  FFMA R41, R134, R7, R41 ;  /* 0x0000000786297223 */ /* 0x000fe20000000029 */
[----:B------:R-:W-:Y:S04]  /*8150*/  LDS R152, [R2+0x9dc] ;  /* 0x0009dc0002987984 */ /* 0x000fe80000000800 */
[----:B------:R-:W1:Y:S01]  /*8160*/  LDS.64 R6, [R0+0x19a0] ;  /* 0x0019a00000067984 */ /* 0x000e620000000a00 */
        /* <DEDUP_REMOVED lines=8> */
[CC--:B------:R-:W-:Y:S01]  /*81f0*/  FFMA R13, R87.reuse, R9.reuse, R38 ;  /* 0x00000009570d7223 */ /* 0x0c0fe20000000026 */
[-C--:B------:R-:W-:Y:S01]  /*8200*/  FFMA R30, R74, R9.reuse, R19 ;  /* 0x000000094a1e7223 */ /* 0x080fe20000000013 */
[-C--:B------:R-:W-:Y:S01]  /*8210*/  FFMA R36, R76, R9.reuse, R31 ;  /* 0x000000094c247223 */ /* 0x080fe2000000001f */
[-C--:B------:R-:W-:Y:S01]  /*8220*/  FFMA R35, R104, R9.reuse, R35 ;  /* 0x0000000968237223 */ /* 0x080fe20000000023 */
[----:B----4-:R-:W-:Y:S01]  /*8230*/  FFMA R39, R136, R9, R39 ;  /* 0x0000000988277223 */ /* 0x010fe20000000027 */
[----:B------:R-:W-:Y:S04]  /*8240*/  LDS R154, [R2+0x9e0] ;  /* 0x0009e000029a7984 */ /* 0x000fe80000000800 */
[----:B------:R-:W2:Y:S01]  /*8250*/  LDS.64 R8, [R0+0x19a8] ;  /* 0x0019a80000087984 */ /* 0x000ea20000000a00 */
        /* <DEDUP_REMOVED lines=29> */
[----:B------:R-:W0:Y:S01]  /*8430*/  LDS.64 R4, [R0+0x19b0] ;  /* 0x0019b00000047984 */ /* 0x000e220000000a00 */
[C---:B-1----:R-:W-:Y:S01]  /*8440*/  FFMA R14, R6.reuse, R122, R13 ;  /* 0x0000007a060e7223 */ /* 0x042fe2000000000d */
        /* <DEDUP_REMOVED lines=34> */
[----:B------:R-:W2:Y:S01]  /*8670*/  LDS.64 R8, [R0+0x19c0] ;  /* 0x0019c00000087984 */ /* 0x000ea20000000a00 */
[C---:B0-----:R-:W-:Y:S01]  /*8680*/  FFMA R16, R4.reuse, R60, R13 ;  /* 0x0000003c04107223 */ /* 0x041fe2000000000d */
        /* <DEDUP_REMOVED lines=17> */
[----:B-1----:R-:W-:Y:S01]  /*87a0*/  FFMA R3, R27, R6, R10 ;  /* 0x000000061b037223 */ /* 0x002fe2000000000a */
        /* <DEDUP_REMOVED lines=17> */
[C---:B--2---:R-:W-:Y:S01]  /*88c0*/  FFMA R28, R8.reuse, R54, R13 ;  /* 0x00000036081c7223 */ /* 0x044fe2000000000d */
[----:B------:R-:W-:Y:S01]  /*88d0*/  FFMA R13, R8, R97, R30 ;  /* 0x00000061080d7223 */ /* 0x000fe2000000001e */
[----:B------:R-:W-:Y:S01]  /*88e0*/  FFMA R10, R240, R8, R3 ;  /* 0x00000008f00a7223 */ /* 0x000fe20000000003 */
        /* <DEDUP_REMOVED lines=14> */
[----:B------:R-:W2:Y:S04]  /*89d0*/  LDS.64 R8, [R0+0x19d8] ;  /* 0x0019d80000087984 */ /* 0x000ea80000000a00 */
[----:B------:R-:W3:Y:S01]  /*89e0*/  LDS R170, [R2+0xa80] ;  /* 0x000a800002aa7984 */ /* 0x000ee20000000800 */
[----:B0-----:R-:W-:Y:S01]  /*89f0*/  FFMA R10, R243, R4, R10 ;  /* 0x00000004f30a7223 */ /* 0x001fe2000000000a */
        /* <DEDUP_REMOVED lines=35> */
[----:B--2---:R-:W-:-:S03]  /*8c30*/  FFMA R12, R8, R126, R11 ;  /* 0x0000007e080c7223 */ /* 0x004fc6000000000b */
[----:B------:R-:W2:Y:S01]  /*8c40*/  LDS R178, [R2+0xa90] ;  /* 0x000a900002b27984 */ /* 0x000ea20000000800 */
        /* <DEDUP_REMOVED lines=14> */
[----:B---3--:R-:W-:Y:S01]  /*8d30*/  FFMA R29, R170, R9, R29 ;  /* 0x00000009aa1d7223 */ /* 0x008fe2000000001d */
[----:B------:R-:W-:Y:S04]  /*8d40*/  LDS R180, [R2+0xa94] ;  /* 0x000a940002b47984 */ /* 0x000fe80000000800 */
[----:B------:R-:W3:Y:S04]  /*8d50*/  LDS.64 R8, [R0+0x19f0] ;  /* 0x0019f00000087984 */ /* 0x000ee80000000a00 */
[----:B------:R-:W4:Y:S01]  /*8d60*/  LDS R182, [R2+0xa98] ;  /* 0x000a980002b67984 */ /* 0x000f220000000800 */
        /* <DEDUP_REMOVED lines=17> */
[----:B------:R-:W0:Y:S04]  /*8e80*/  LDS.64 R4, [R0+0x19f8] ;  /* 0x0019f80000047984 */ /* 0x000e280000000a00 */
[----:B------:R-:W5:Y:S01]  /*8e90*/  LDS R186, [R2+0xaa0] ;  /* 0x000aa00002ba7984 */ /* 0x000f620000000800 */
        /* <DEDUP_REMOVED lines=15> */
[----:B--2---:R-:W-:Y:S01]  /*8f90*/  FFMA R29, R178, R7, R29 ;  /* 0x00000007b21d7223 */ /* 0x004fe2000000001d */
[----:B------:R-:W-:Y:S04]  /*8fa0*/  LDS R188, [R2+0xaa4] ;  /* 0x000aa40002bc7984 */ /* 0x000fe80000000800 */
[----:B------:R-:W1:Y:S04]  /*8fb0*/  LDS.64 R6, [R0+0x1a00] ;  /* 0x001a000000067984 */ /* 0x000e680000000a00 */
[----:B------:R-:W2:Y:S01]  /*8fc0*/  LDS R190, [R2+0xaa8] ;  /* 0x000aa80002be7984 */ /* 0x000ea20000000800 */
[----:B---3--:R-:W-:Y:S01]  /*8fd0*/  FFMA R10, R151, R8, R10 ;  /* 0x00000008970a7223 */ /* 0x008fe2000000000a */
        /* <DEDUP_REMOVED lines=14> */
[----:B----4-:R-:W-:Y:S01]  /*90c0*/  FFMA R29, R182, R9, R29 ;  /* 0x00000009b61d7223 */ /* 0x010fe2000000001d */
        /* <DEDUP_REMOVED lines=18> */
[----:B-----5:R-:W-:Y:S01]  /*91f0*/  FFMA R29, R186, R5, R29 ;  /* 0x00000005ba1d7223 */ /* 0x020fe2000000001d */
[----:B------:R-:W-:Y:S04]  /*9200*/  LDS R196, [R2+0xab4] ;  /* 0x000ab40002c47984 */ /* 0x000fe80000000800 */
[----:B------:R-:W0:Y:S04]  /*9210*/  LDS.64 R4, [R0+0x1a10] ;  /* 0x001a100000047984 */ /* 0x000e280000000a00 */
[----:B------:R-:W5:Y:S01]  /*9220*/  LDS R198, [R2+0xab8] ;  /* 0x000ab80002c67984 */ /* 0x000f620000000800 */
        /* <DEDUP_REMOVED lines=17> */
[----:B------:R-:W1:Y:S01]  /*9340*/  LDS.64 R6, [R0+0x1a18] ;  /* 0x001a180000067984 */ /* 0x000e620000000a00 */
[----:B---3--:R-:W-:-:S03]  /*9350*/  FFMA R11, R8, R59, R16 ;  /* 0x0000003b080b7223 */ /* 0x008fc60000000010 */
[----:B------:R-:W2:Y:S01]  /*9360*/  LDS R202, [R2+0xac0] ;  /* 0x000ac00002ca7984 */ /* 0x000ea20000000800 */
[C---:B------:R-:W-:Y:S01]  /*9370*/  FFMA R16, R8.reuse, R98, R13 ;  /* 0x0000006208107223 */ /* 0x040fe2000000000d */
        /* <DEDUP_REMOVED lines=69> */
[----:B----4-:R-:W-:-:S02]  /*97d0*/  FFMA R29, R206, R9, R29 ;  /* 0x00000009ce1d7223 */ /* 0x010fc4000000001d */
[----:B------:R-:W2:Y:S01]  /*97e0*/  LDS.64 R8, [R0+0x1a38] ;  /* 0x001a380000087984 */ /* 0x000ea20000000a00 */
        /* <DEDUP_REMOVED lines=15> */
[----:B-----5:R-:W-:-:S02]  /*98e0*/  FFMA R29, R210, R5, R29 ;  /* 0x00000005d21d7223 */ /* 0x020fc4000000001d */
        /* <DEDUP_REMOVED lines=16> */
[----:B------:R-:W-:-:S02]  /*99f0*/  FFMA R29, R214, R7, R29 ;  /* 0x00000007d61d7223 */ /* 0x000fc4000000001d */
[----:B------:R-:W1:Y:S01]  /*9a00*/  LDS.64 R6, [R0+0x1a48] ;  /* 0x001a480000067984 */ /* 0x000e620000000a00 */
[C---:B--2---:R-:W-:Y:S01]  /*9a10*/  FFMA R12, R8.reuse, R60, R3 ;  /* 0x0000003c080c7223 */ /* 0x044fe20000000003 */
        /* <DEDUP_REMOVED lines=20> */
[----:B------:R-:W-:Y:S01]  /*9b60*/  FFMA R16, R4, R63, R12 ;  /* 0x0000003f04107223 */ /* 0x000fe2000000000c */
[-C--:B------:R-:W-:Y:S01]  /*9b70*/  FFMA R13, R71, R5.reuse, R14 ;  /* 0x00000005470d7223 */ /* 0x080fe2000000000e */
[-C--:B------:R-:W-:Y:S01]  /*9b80*/  FFMA R12, R103, R5.reuse, R10 ;  /* 0x00000005670c7223 */ /* 0x080fe2000000000a */
[----:B------:R-:W-:-:S02]  /*9b90*/  FFMA R14, R96, R5, R11 ;  /* 0x00000005600e7223 */ /* 0x000fc4000000000b */
[----:B------:R-:W0:Y:S01]  /*9ba0*/  LDS.64 R10, [R0+0x1a58] ;  /* 0x001a5800000a7984 */ /* 0x000e220000000a00 */
[C---:B------:R-:W-:Y:S01]  /*9bb0*/  FFMA R17, R4.reuse, R125, R28 ;  /* 0x0000007d04117223 */ /* 0x040fe2000000001c */
[C---:B------:R-:W-:Y:S01]  /*9bc0*/  FFMA R19, R4.reuse, R154, R15 ;  /* 0x0000009a04137223 */ /* 0x040fe2000000000f */
[C---:B------:R-:W-:Y:S01]  /*9bd0*/  FFMA R29, R4.reuse, R186, R29 ;  /* 0x000000ba041d7223 */ /* 0x040fe2000000001d */
[----:B------:R-:W-:Y:S02]  /*9be0*/  FFMA R33, R4, R220, R31 ;  /* 0x000000dc04217223 */ /* 0x000fe4000000001f */
[----:B------:R-:W3:Y:S01]  /*9bf0*/  LDS R4, [R2+0xb74] ;  /* 0x000b740002047984 */ /* 0x000ee20000000800 */
[-C--:B------:R-:W-:Y:S01]  /*9c00*/  FFMA R15, R55, R5.reuse, R16 ;  /* 0x00000005370f7223 */ /* 0x080fe20000000010 */
[-C--:B------:R-:W-:Y:S01]  /*9c10*/  FFMA R17, R124, R5.reuse, R17 ;  /* 0x000000057c117223 */ /* 0x080fe20000000011 */
[-C--:B------:R-:W-:Y:S01]  /*9c20*/  FFMA R19, R156, R5.reuse, R19 ;  /* 0x000000059c137223 */ /* 0x080fe20000000013 */
[-C--:B------:R-:W-:Y:S01]  /*9c30*/  FFMA R31, R188, R5.reuse, R29 ;  /* 0x00000005bc1f7223 */ /* 0x080fe2000000001d */
[----:B------:R-:W-:Y:S01]  /*9c40*/  FFMA R33, R222, R5, R33 ;  /* 0x00000005de217223 */ /* 0x000fe20000000021 */
[C---:B-1----:R-:W-:Y:S01]  /*9c50*/  FFMA R16, R6.reuse, R83, R13 ;  /* 0x0000005306107223 */ /* 0x042fe2000000000d */
[----:B------:R-:W1:Y:S01]  /*9c60*/  LDS R5, [R2+0xb78] ;  /* 0x000b780002057984 */ /* 0x000e620000000800 */
[----:B------:R-:W-:Y:S01]  /*9c70*/  FFMA R12, R107, R6, R12 ;  /* 0x000000066b0c7223 */ /* 0x000fe2000000000c */
[C---:B------:R-:W-:Y:S01]  /*9c80*/  FFMA R13, R6.reuse, R97, R14 ;  /* 0x00000061060d7223 */ /* 0x040fe2000000000e */
[C---:B------:R-:W-:Y:S01]  /*9c90*/  FFMA R28, R6.reuse, R54, R15 ;  /* 0x00000036061c7223 */ /* 0x040fe2000000000f */
[C---:B------:R-:W-:Y:S01]  /*9ca0*/  FFMA R30, R6.reuse, R128, R17 ;  /* 0x00000080061e7223 */ /* 0x040fe20000000011 */
[C---:B------:R-:W-:Y:S01]  /*9cb0*/  FFMA R29, R6.reuse, R158, R19 ;  /* 0x0000009e061d7223 */ /* 0x040fe20000000013 */
[C---:B------:R-:W-:Y:S01]  /*9cc0*/  FFMA R31, R6.reuse, R190, R31 ;  /* 0x000000be061f7223 */ /* 0x040fe2000000001f */
[----:B------:R-:W-:-:S02]  /*9cd0*/  FFMA R35, R6, R224, R33 ;  /* 0x000000e006237223 */ /* 0x000fc40000000021 */
[----:B------:R-:W4:Y:S01]  /*9ce0*/  LDS R6, [R2+0xb7c] ;  /* 0x000b7c0002067984 */ /* 0x000f220000000800 */
[-C--:B------:R-:W-:Y:S01]  /*9cf0*/  FFMA R15, R85, R7.reuse, R16 ;  /* 0x00000007550f7223 */ /* 0x080fe20000000010 */
[-C--:B------:R-:W-:Y:S01]  /*9d00*/  FFMA R14, R95, R7.reuse, R12 ;  /* 0x000000075f0e7223 */ /* 0x080fe2000000000c */
[-C--:B------:R-:W-:Y:S02]  /*9d10*/  FFMA R16, R98, R7.reuse, R13 ;  /* 0x0000000762107223 */ /* 0x080fe4000000000d */
[----:B------:R-:W5:Y:S01]  /*9d20*/  LDS.64 R12, [R0+0x1a60] ;  /* 0x001a6000000c7984 */ /* 0x000f620000000a00 */
[-C--:B------:R-:W-:Y:S01]  /*9d30*/  FFMA R17, R59, R7.reuse, R28 ;  /* 0x000000073b117223 */ /* 0x080fe2000000001c */
[----:B------:R-:W-:Y:S01]  /*9d40*/  FFMA R19, R129, R7, R30 ;  /* 0x0000000781137223 */ /* 0x000fe2000000001e */
[C---:B--2---:R-:W-:Y:S01]  /*9d50*/  FFMA R28, R8.reuse, R81, R15 ;  /* 0x00000051081c7223 */ /* 0x044fe2000000000f */
[----:B------:R-:W-:Y:S01]  /*9d60*/  FFMA R14, R99, R8, R14 ;  /* 0x00000008630e7223 */ /* 0x000fe2000000000e */
[----:B------:R-:W-:Y:S01]  /*9d70*/  FFMA R15, R8, R58, R17 ;  /* 0x0000003a080f7223 */ /* 0x000fe20000000011 */
[-C--:B------:R-:W-:Y:S01]  /*9d80*/  FFMA R33, R160, R7.reuse, R29 ;  /* 0x00000007a0217223 */ /* 0x080fe2000000001d */
[-C--:B------:R-:W-:Y:S01]  /*9d90*/  FFMA R37, R192, R7.reuse, R31 ;  /* 0x00000007c0257223 */ /* 0x080fe2000000001f */
[----:B------:R-:W-:-:S02]  /*9da0*/  FFMA R30, R226, R7, R35 ;  /* 0x00000007e21e7223 */ /* 0x000fc40000000023 */
[----:B------:R-:W2:Y:S01]  /*9db0*/  LDS R7, [R2+0xb80] ;  /* 0x000b800002077984 */ /* 0x000ea20000000800 */
[C---:B------:R-:W-:Y:S01]  /*9dc0*/  FFMA R29, R8.reuse, R101, R16 ;  /* 0x00000065081d7223 */ /* 0x040fe20000000010 */
[----:B------:R-:W-:Y:S01]  /*9dd0*/  FFMA R31, R8, R130, R19 ;  /* 0x00000082081f7223 */ /* 0x000fe20000000013 */
[-C--:B------:R-:W-:Y:S01]  /*9de0*/  FFMA R16, R91, R9.reuse, R14 ;  /* 0x000000095b107223 */ /* 0x080fe2000000000e */
[----:B------:R-:W-:Y:S01]  /*9df0*/  FFMA R19, R62, R9, R15 ;  /* 0x000000093e137223 */ /* 0x000fe2000000000f */
[C---:B------:R-:W-:Y:S01]  /*9e00*/  FFMA R35, R8.reuse, R162, R33 ;  /* 0x000000a208237223 */ /* 0x040fe20000000021 */
[C---:B------:R-:W-:Y:S01]  /*9e10*/  FFMA R37, R8.reuse, R194, R37 ;  /* 0x000000c208257223 */ /* 0x040fe20000000025 */
[----:B------:R-:W-:Y:S01]  /*9e20*/  FFMA R39, R8, R3, R30 ;  /* 0x0000000308277223 */ /* 0x000fe2000000001e */
[----:B------:R-:W2:Y:S04]  /*9e30*/  LDS.64 R14, [R0+0x1a68] ;  /* 0x001a6800000e7984 */ /* 0x000ea80000000a00 */
[----:B------:R-:W2:Y:S04]  /*9e40*/  LDS R8, [R2+0xc00] ;  /* 0x000c000002087984 */ /* 0x000ea80000000800 */
[----:B------:R-:W2:Y:S01]  /*9e50*/  LDS.64 R32, [R0+0x1e20] ;  /* 0x001e200000207984 */ /* 0x000ea20000000a00 */
[-C--:B------:R-:W-:Y:S01]  /*9e60*/  FFMA R36, R164, R9.reuse, R35 ;  /* 0x00000009a4247223 */ /* 0x080fe20000000023 */
[-C--:B------:R-:W-:Y:S01]  /*9e70*/  FFMA R17, R79, R9.reuse, R28 ;  /* 0x000000094f117223 */ /* 0x080fe2000000001c */
[-C--:B------:R-:W-:Y:S01]  /*9e80*/  FFMA R28, R132, R9.reuse, R31 ;  /* 0x00000009841c7223 */ /* 0x080fe2000000001f */
[----:B------:R-:W-:Y:S01]  /*9e90*/  FFMA R31, R196, R9, R37 ;  /* 0x00000009c41f7223 */ /* 0x000fe20000000025 */
[C---:B0-----:R-:W-:Y:S01]  /*9ea0*/  FFMA R37, R10.reuse, R167, R36 ;  /* 0x000000a70a257223 */ /* 0x041fe20000000024 */
[C---:B------:R-:W-:Y:S01]  /*9eb0*/  FFMA R30, R10.reuse, R78, R17 ;  /* 0x0000004e0a1e7223 */ /* 0x040fe20000000011 */
[----:B------:R-:W-:Y:S01]  /*9ec0*/  FFMA R16, R93, R10, R16 ;  /* 0x0000000a5d107223 */ /* 0x000fe20000000010 */
[----:B------:R-:W-:Y:S01]  /*9ed0*/  FFMA R17, R10, R133, R28 ;  /* 0x000000850a117223 */ /* 0x000fe2000000001c */
[-C--:B------:R-:W-:Y:S01]  /*9ee0*/  FFMA R29, R100, R9.reuse, R29 ;  /* 0x00000009641d7223 */ /* 0x080fe2000000001d */
[----:B---3--:R-:W-:Y:S01]  /*9ef0*/  FFMA R38, R4, R9, R39 ;  /* 0x0000000904267223 */ /* 0x008fe20000000027 */
[----:B------:R-:W-:Y:S01]  /*9f00*/  FFMA R43, R166, R11, R37 ;  /* 0x0000000ba62b7223 */ /* 0x000fe20000000025 */
[----:B------:R-:W0:Y:S01]  /*9f10*/  LDS R9, [R2+0xc04] ;  /* 0x000c040002097984 */ /* 0x000e220000000800 */
[C---:B------:R-:W-:Y:S01]  /*9f20*/  FFMA R19, R10.reuse, R66, R19 ;  /* 0x000000420a137223 */ /* 0x040fe20000000013 */
[C---:B------:R-:W-:Y:S01]  /*9f30*/  FFMA R34, R10.reuse, R102, R29 ;  /* 0x000000660a227223 */ /* 0x040fe2000000001d */
[C---:B------:R-:W-:Y:S01]  /*9f40*/  FFMA R41, R10.reuse, R198, R31 ;  /* 0x000000c60a297223 */ /* 0x040fe2000000001f */
[----:B------:R-:W3:Y:S01]  /*9f50*/  LDS.64 R36, [R0+0x1e28] ;  /* 0x001e280000247984 */ /* 0x000ee20000000a00 */
[----:B-1----:R-:W-:Y:S01]  /*9f60*/  FFMA R45, R10, R5, R38 ;  /* 0x000000050a2d7223 */ /* 0x002fe20000000026 */
[-C--:B------:R-:W-:Y:S01]  /*9f70*/  FFMA R28, R89, R11.reuse, R16 ;  /* 0x0000000b591c7223 */ /* 0x080fe20000000010 */
[-C--:B------:R-:W-:Y:S01]  /*9f80*/  FFMA R39, R134, R11.reuse, R17 ;  /* 0x0000000b86277223 */ /* 0x080fe20000000011 */
[----:B------:R-:W1:Y:S01]  /*9f90*/  LDS R10, [R2+0xc08] ;  /* 0x000c0800020a7984 */ /* 0x000e620000000800 */
[----:B------:R-:W-:-:S03]  /*9fa0*/  FFMA R29, R75, R11, R30 ;  /* 0x0000000b4b1d7223 */ /* 0x000fc6000000001e */
[----:B------:R-:W1:Y:S01]  /*9fb0*/  LDS.64 R16, [R0+0x1a70] ;  /* 0x001a700000107984 */ /* 0x000e620000000a00 */
[-C--:B------:R-:W-:Y:S01]  /*9fc0*/  FFMA R31, R72, R11.reuse, R19 ;  /* 0x0000000b481f7223 */ /* 0x080fe20000000013 */
[-C--:B------:R-:W-:Y:S01]  /*9fd0*/  FFMA R35, R105, R11.reuse, R34 ;  /* 0x0000000b69237223 */ /* 0x080fe20000000022 */
[-C--:B------:R-:W-:Y:S01]  /*9fe0*/  FFMA R47, R200, R11.reuse, R41 ;  /* 0x0000000bc82f7223 */ /* 0x080fe20000000029 */
[----:B----4-:R-:W-:Y:S02]  /*9ff0*/  FFMA R38, R6, R11, R45 ;  /* 0x0000000b06267223 */ /* 0x010fe4000000002d */
[----:B------:R-:W4:Y:S01]  /*a000*/  LDS R11, [R2+0xc0c] ;  /* 0x000c0c00020b7984 */ /* 0x000f220000000800 */
[C---:B-----5:R-:W-:Y:S01]  /*a010*/  FFMA R41, R12.reuse, R136, R39 ;  /* 0x000000880c297223 */ /* 0x060fe20000000027 */
[----:B------:R-:W-:-:S03]  /*a020*/  FFMA R45, R12, R168, R43 ;  /* 0x000000a80c2d7223 */ /* 0x000fc6000000002b */
[----:B------:R-:W-:Y:S02]  /*a030*/  FFMA R43, R138, R13, R41 ;  /* 0x0000000d8a2b7223 */ /* 0x000fe40000000029 */
[----:B------:R-:W5:Y:S01]  /*a040*/  LDS.64 R40, [R0+0x1e30] ;  /* 0x001e300000287984 */ /* 0x000f620000000a00 */
[----:B------:R-:W-:Y:S01]  /*a050*/  FFMA R19, R87, R12, R28 ;  /* 0x0000000c57137223 */ /* 0x000fe2000000001c */
[C---:B------:R-:W-:Y:S01]  /*a060*/  FFMA R30, R12.reuse, R74, R29 ;  /* 0x0000004a0c1e7223 */ /* 0x040fe2000000001d */
[C---:B------:R-:W-:Y:S01]  /*a070*/  FFMA R34, R12.reuse, R76, R31 ;  /* 0x0000004c0c227223 */ /* 0x040fe2000000001f */
[C---:B------:R-:W-:Y:S01]  /*a080*/  FFMA R35, R12.reuse, R104, R35 ;  /* 0x000000680c237223 */ /* 0x040fe20000000023 */
[C---:B------:R-:W-:Y:S01]  /*a090*/  FFMA R47, R12.reuse, R202, R47 ;  /* 0x000000ca0c2f7223 */ /* 0x040fe2000000002f */
[----:B--2---:R-:W-:Y:S01]  /*a0a0*/  FFMA R163, R12, R7, R38 ;  /* 0x000000070ca37223 */ /* 0x004fe20000000026 */
[-C--:B------:R-:W-:Y:S01]  /*a0b0*/  FFMA R45, R170, R13.reuse, R45 ;  /* 0x0000000daa2d7223 */ /* 0x080fe2000000002d */
[----:B------:R-:W2:Y:S01]  /*a0c0*/  LDS R12, [R2+0xc10] ;  /* 0x000c1000020c7984 */ /* 0x000ea20000000800 */
[-C--:B------:R-:W-:Y:S01]  /*a0d0*/  FFMA R31, R77, R13.reuse, R34 ;  /* 0x0000000d4d1f7223 */ /* 0x080fe20000000022 */
[-C--:B------:R-:W-:Y:S01]  /*a0e0*/  FFMA R47, R204, R13.reuse, R47 ;  /* 0x0000000dcc2f7223 */ /* 0x080fe2000000002f */
[----:B------:R-:W-:Y:S01]  /*a0f0*/  FFMA R45, R14, R172, R45 ;  /* 0x000000ac0e2d7223 */ /* 0x000fe2000000002d */
[-C--:B------:R-:W-:Y:S01]  /*a100*/  FFMA R28, R48, R13.reuse, R19 ;  /* 0x0000000d301c7223 */ /* 0x080fe20000000013 */
[-C--:B------:R-:W-:Y:S01]  /*a110*/  FFMA R29, R69, R13.reuse, R30 ;  /* 0x0000000d451d7223 */ /* 0x080fe2000000001e */
[-C--:B------:R-:W-:Y:S01]  /*a120*/  FFMA R39, R106, R13.reuse, R35 ;  /* 0x0000000d6a277223 */ /* 0x080fe20000000023 */
[----:B------:R-:W-:Y:S01]  /*a130*/  FFMA R34, R8, R13, R163 ;  /* 0x0000000d08227223 */ /* 0x000fe200000000a3 */
[----:B------:R-:W-:Y:S01]  /*a140*/  FFMA R248, R18, R32, R248 ;  /* 0x0000002012f87223 */ /* 0x000fe200000000f8 */
[----:B------:R-:W-:Y:S01]  /*a150*/  LDS R13, [R2+0xc14] ;  /* 0x000c1400020d7984 */ /* 0x000fe20000000800 */
[----:B------:R-:W-:-:S03]  /*a160*/  FFMA R163, R14, R206, R47 ;  /* 0x000000ce0ea37223 */ /* 0x000fc6000000002f */
[----:B------:R-:W2:Y:S01]  /*a170*/  LDS.64 R18, [R0+0x1a78] ;  /* 0x001a780000127984 */ /* 0x000ea20000000a00 */
[----:B------:R-:W-:-:S03]  /*a180*/  FFMA R47, R174, R15, R45 ;  /* 0x0000000fae2f7223 */ /* 0x000fc6000000002d */
[----:B------:R-:W2:Y:S01]  /*a190*/  LDS.64 R44, [R0+0x1e38] ;  /* 0x001e3800002c7984 */ /* 0x000ea20000000a00 */
[----:B------:R-:W-:Y:S01]  /*a1a0*/  FFMA R28, R49, R14, R28 ;  /* 0x0000000e311c7223 */ /* 0x000fe2000000001c */
[----:B------:R-:W-:Y:S01]  /*a1b0*/  FFMA R21, R21, R33, R248 ;  /* 0x0000002115157223 */ /* 0x000fe200000000f8 */
[C---:B------:R-:W-:Y:S01]  /*a1c0*/  FFMA R30, R14.reuse, R73, R29 ;  /* 0x000000490e1e7223 */ /* 0x040fe2000000001d */
[C---:B------:R-:W-:Y:S01]  /*a1d0*/  FFMA R35, R14.reuse, R80, R31 ;  /* 0x000000500e237223 */ /* 0x040fe2000000001f */
[C---:B------:R-:W-:Y:S01]  /*a1e0*/  FFMA R39, R14.reuse, R108, R39 ;  /* 0x0000006c0e277223 */ /* 0x040fe20000000027 */
[C---:B------:R-:W-:Y:S01]  /*a1f0*/  FFMA R43, R14.reuse, R140, R43 ;  /* 0x0000008c0e2b7223 */ /* 0x040fe2000000002b */
[----:B0-----:R-:W-:Y:S01]  /*a200*/  FFMA R181, R14, R9, R34 ;  /* 0x000000090eb57223 */ /* 0x001fe20000000022 */
[-C--:B------:R-:W-:Y:S01]  /*a210*/  FFMA R29, R53, R15.reuse, R28 ;  /* 0x0000000f351d7223 */ /* 0x080fe2000000001c */
[----:B------:R-:W0:Y:S01]  /*a220*/  LDS R14, [R2+0xc18] ;  /* 0x000c1800020e7984 */ /* 0x000e220000000800 */
[----:B---3--:R-:W-:Y:S01]  /*a230*/  FFMA R28, R20, R36, R21 ;  /* 0x00000024141c7223 */ /* 0x008fe20000000015 */
[-C--:B------:R-:W-:Y:S01]  /*a240*/  FFMA R31, R67, R15.reuse, R30 ;  /* 0x0000000f431f7223 */ /* 0x080fe2000000001e */
[-C--:B------:R-:W-:Y:S01]  /*a250*/  FFMA R35, R82, R15.reuse, R35 ;  /* 0x0000000f52237223 */ /* 0x080fe20000000023 */
[----:B------:R-:W3:Y:S01]  /*a260*/  LDS.64 R20, [R0+0x1a80] ;  /* 0x001a800000147984 */ /* 0x000ee20000000a00 */
[-C--:B------:R-:W-:Y:S01]  /*a270*/  FFMA R39, R110, R15.reuse, R39 ;  /* 0x0000000f6e277223 */ /* 0x080fe20000000027 */
[-C--:B------:R-:W-:Y:S01]  /*a280*/  FFMA R43, R142, R15.reuse, R43 ;  /* 0x0000000f8e2b7223 */ /* 0x080fe2000000002b */
[-C--:B------:R-:W-:Y:S01]  /*a290*/  FFMA R163, R208, R15.reuse, R163 ;  /* 0x0000000fd0a37223 */ /* 0x080fe200000000a3 */
[----:B-1----:R-:W-:Y:S01]  /*a2a0*/  FFMA R34, R10, R15, R181 ;  /* 0x0000000f0a227223 */ /* 0x002fe200000000b5 */
[----:B------:R-:W-:Y:S01]  /*a2b0*/  FFMA R47, R16, R176, R47 ;  /* 0x000000b0102f7223 */ /* 0x000fe2000000002f */
[----:B------:R-:W1:Y:S01]  /*a2c0*/  LDS R15, [R2+0xc1c] ;  /* 0x000c1c00020f7984 */ /* 0x000e620000000800 */
[----:B------:R-:W-:Y:S01]  /*a2d0*/  FFMA R29, R52, R16, R29 ;  /* 0x00000010341d7223 */ /* 0x000fe2000000001d */
[C---:B------:R-:W-:Y:S01]  /*a2e0*/  FFMA R30, R16.reuse, R68, R31 ;  /* 0x00000044101e7223 */ /* 0x040fe2000000001f */
[C---:B------:R-:W-:Y:S01]  /*a2f0*/  FFMA R35, R16.reuse, R84, R35 ;  /* 0x0000005410237223 */ /* 0x040fe20000000023 */
[C---:B------:R-:W-:Y:S01]  /*a300*/  FFMA R39, R16.reuse, R112, R39 ;  /* 0x0000007010277223 */ /* 0x040fe20000000027 */
[C---:B------:R-:W-:Y:S01]  /*a310*/  FFMA R43, R16.reuse, R144, R43 ;  /* 0x00000090102b7223 */ /* 0x040fe2000000002b */
[C---:B------:R-:W-:Y:S01]  /*a320*/  FFMA R181, R16.reuse, R210, R163 ;  /* 0x000000d210b57223 */ /* 0x040fe200000000a3 */
[----:B----4-:R-:W-:Y:S01]  /*a330*/  FFMA R185, R16, R11, R34 ;  /* 0x0000000b10b97223 */ /* 0x010fe20000000022 */
[----:B------:R-:W-:Y:S01]  /*a340*/  FFMA R163, R178, R17, R47 ;  /* 0x00000011b2a37223 */ /* 0x000fe2000000002f */
[----:B------:R-:W4:Y:S01]  /*a350*/  LDS R16, [R2+0xc20] ;  /* 0x000c200002107984 */ /* 0x000f220000000800 */
[----:B------:R-:W-:-:S03]  /*a360*/  FFMA R23, R23, R37, R28 ;  /* 0x0000002517177223 */ /* 0x000fc6000000001c */
[----:B------:R-:W4:Y:S01]  /*a370*/  LDS.64 R46, [R0+0x1e40] ;  /* 0x001e4000002e7984 */ /* 0x000f220000000a00 */
[-C--:B------:R-:W-:Y:S01]  /*a380*/  FFMA R31, R65, R17.reuse, R30 ;  /* 0x00000011411f7223 */ /* 0x080fe2000000001e */
[----:B-----5:R-:W-:Y:S02]  /*a390*/  FFMA R30, R22, R40, R23 ;  /* 0x00000028161e7223 */ /* 0x020fe40000000017 */
[----:B------:R-:W5:Y:S01]  /*a3a0*/  LDS.64 R22, [R0+0x1a88] ;  /* 0x001a880000167984 */ /* 0x000f620000000a00 */
[-C--:B------:R-:W-:Y:S01]  /*a3b0*/  FFMA R28, R56, R17.reuse, R29 ;  /* 0x00000011381c7223 */ /* 0x080fe2000000001d */
[-C--:B------:R-:W-:Y:S01]  /*a3c0*/  FFMA R35, R86, R17.reuse, R35 ;  /* 0x0000001156237223 */ /* 0x080fe20000000023 */
[-C--:B------:R-:W-:Y:S01]  /*a3d0*/  FFMA R39, R114, R17.reuse, R39 ;  /* 0x0000001172277223 */ /* 0x080fe20000000027 */
[-C--:B------:R-:W-:Y:S01]  /*a3e0*/  FFMA R43, R146, R17.reuse, R43 ;  /* 0x00000011922b7223 */ /* 0x080fe2000000002b */
[-C--:B------:R-:W-:Y:S01]  /*a3f0*/  FFMA R183, R212, R17.reuse, R181 ;  /* 0x00000011d4b77223 */ /* 0x080fe200000000b5 */
[----:B--2---:R-:W-:-:S02]  /*a400*/  FFMA R38, R12, R17, R185 ;  /* 0x000000110c267223 */ /* 0x004fc400000000b9 */
[----:B------:R-:W2:Y:S01]  /*a410*/  LDS R17, [R2+0xc24] ;  /* 0x000c240002117984 */ /* 0x000ea20000000800 */
        /* <DEDUP_REMOVED lines=8> */
[----:B------:R-:W-:Y:S02]  /*a4a0*/  FFMA R185, R18, R13, R38 ;  /* 0x0000000d12b97223 */ /* 0x000fe40000000026 */
[----:B------:R-:W2:Y:S01]  /*a4b0*/  LDS R18, [R2+0xc28] ;  /* 0x000c280002127984 */ /* 0x000ea20000000800 */
[----:B------:R-:W-:-:S03]  /*a4c0*/  FFMA R30, R24, R44, R25 ;  /* 0x0000002c181e7223 */ /* 0x000fc60000000019 */
[----:B------:R-:W2:Y:S01]  /*a4d0*/  LDS.64 R24, [R0+0x1a90] ;  /* 0x001a900000187984 */ /* 0x000ea20000000a00 */
[-C--:B------:R-:W-:Y:S01]  /*a4e0*/  FFMA R28, R60, R19.reuse, R29 ;  /* 0x000000133c1c7223 */ /* 0x080fe2000000001d */
[-C--:B------:R-:W-:Y:S01]  /*a4f0*/  FFMA R31, R51, R19.reuse, R34 ;  /* 0x00000013331f7223 */ /* 0x080fe20000000022 */
[-C--:B------:R-:W-:Y:S01]  /*a500*/  FFMA R39, R118, R19.reuse, R39 ;  /* 0x0000001376277223 */ /* 0x080fe20000000027 */
[-C--:B------:R-:W-:Y:S01]  /*a510*/  FFMA R35, R90, R19.reuse, R35 ;  /* 0x000000135a237223 */ /* 0x080fe20000000023 */
[-C--:B------:R-:W-:Y:S01]  /*a520*/  FFMA R163, R150, R19.reuse, R43 ;  /* 0x0000001396a37223 */ /* 0x080fe2000000002b */
[-C--:B------:R-:W-:Y:S01]  /*a530*/  FFMA R181, R182, R19.reuse, R181 ;  /* 0x00000013b6b57223 */ /* 0x080fe200000000b5 */
[-C--:B------:R-:W-:Y:S01]  /*a540*/  FFMA R183, R216, R19.reuse, R183 ;  /* 0x00000013d8b77223 */ /* 0x080fe200000000b7 */
[----:B0-----:R-:W-:Y:S01]  /*a550*/  FFMA R228, R14, R19, R185 ;  /* 0x000000130ee47223 */ /* 0x001fe200000000b9 */
[----:B---3--:R-:W-:Y:S01]  /*a560*/  FFMA R29, R61, R20, R28 ;  /* 0x000000143d1d7223 */ /* 0x008fe2000000001c */
[C---:B------:R-:W-:Y:S01]  /*a570*/  FFMA R34, R20.reuse, R50, R31 ;  /* 0x0000003214227223 */ /* 0x040fe2000000001f */
[C---:B------:R-:W-:Y:S01]  /*a580*/  FFMA R38, R20.reuse, R120, R39 ;  /* 0x0000007814267223 */ /* 0x040fe20000000027 */
[C---:B------:R-:W-:Y:S01]  /*a590*/  FFMA R35, R20.reuse, R92, R35 ;  /* 0x0000005c14237223 */ /* 0x040fe20000000023 */
[C---:B------:R-:W-:Y:S01]  /*a5a0*/  FFMA R163, R20.reuse, R152, R163 ;  /* 0x0000009814a37223 */ /* 0x040fe200000000a3 */
[C---:B------:R-:W-:Y:S01]  /*a5b0*/  FFMA R181, R20.reuse, R184, R181 ;  /* 0x000000b814b57223 */ /* 0x040fe200000000b5 */
[C---:B------:R-:W-:Y:S01]  /*a5c0*/  FFMA R183, R20.reuse, R218, R183 ;  /* 0x000000da14b77223 */ /* 0x040fe200000000b7 */
[----:B-1----:R-:W-:Y:S01]  /*a5d0*/  FFMA R39, R20, R15, R228 ;  /* 0x0000000f14277223 */ /* 0x002fe200000000e4 */
[----:B------:R-:W-:Y:S01]  /*a5e0*/  FFMA R27, R27, R45, R30 ;  /* 0x0000002d1b1b7223 */ /* 0x000fe2000000001e */
[----:B------:R-:W0:Y:S01]  /*a5f0*/  LDS R19, [R2+0xc2c] ;  /* 0x000c2c0002137984 */ /* 0x000e220000000800 */
        /* <DEDUP_REMOVED lines=8> */
[----:B------:R-:W-:Y:S01]  /*a680*/  FFMA R21, R26, R46, R27 ;  /* 0x0000002e1a157223 */ /* 0x000fe2000000001b */
[----:B------:R-:W1:Y:S03]  /*a690*/  LDS R20, [R2+0xc30] ;  /* 0x000c300002147984 */ /* 0x000e660000000800 */
[----:B------:R-:W-:Y:S01]  /*a6a0*/  FFMA R240, R240, R47, R21 ;  /* 0x0000002ff0f07223 */ /* 0x000fe20000000015 */
[----:B------:R-:W3:Y:S01]  /*a6b0*/  LDS.64 R26, [R0+0x1a98] ;  /* 0x001a9800001a7984 */ /* 0x000ee20000000a00 */
[C---:B-----5:R-:W-:Y:S01]  /*a6c0*/  FFMA R30, R22.reuse, R96, R35 ;  /* 0x00000060161e7223 */ /* 0x060fe20000000023 */
[----:B------:R-:W-:-:S02]  /*a6d0*/  FFMA R31, R22, R124, R31 ;  /* 0x0000007c161f7223 */ /* 0x000fc4000000001f */
[----:B------:R-:W4:Y:S01]  /*a6e0*/  LDS R21, [R2+0xc34] ;  /* 0x000c340002157984 */ /* 0x000f220000000800 */
[C---:B------:R-:W-:Y:S01]  /*a6f0*/  FFMA R35, R22.reuse, R188, R181 ;  /* 0x000000bc16237223 */ /* 0x040fe200000000b5 */
[----:B------:R-:W-:Y:S01]  /*a700*/  FFMA R28, R71, R22, R28 ;  /* 0x00000016471c7223 */ /* 0x000fe2000000001c */
[C---:B------:R-:W-:Y:S01]  /*a710*/  FFMA R29, R22.reuse, R55, R29 ;  /* 0x00000037161d7223 */ /* 0x040fe2000000001d */
[C---:B------:R-:W-:Y:S01]  /*a720*/  FFMA R163, R22.reuse, R156, R163 ;  /* 0x0000009c16a37223 */ /* 0x040fe200000000a3 */
[C---:B------:R-:W-:Y:S01]  /*a730*/  FFMA R185, R22.reuse, R222, R183 ;  /* 0x000000de16b97223 */ /* 0x040fe200000000b7 */
[----:B--2---:R-:W-:Y:S01]  /*a740*/  FFMA R187, R22, R17, R34 ;  /* 0x0000001116bb7223 */ /* 0x004fe20000000022 */
[-C--:B------:R-:W-:Y:S01]  /*a750*/  FFMA R181, R97, R23.reuse, R30 ;  /* 0x0000001761b57223 */ /* 0x080fe2000000001e */
[-C--:B------:R-:W-:Y:S01]  /*a760*/  FFMA R228, R128, R23.reuse, R31 ;  /* 0x0000001780e47223 */ /* 0x080fe2000000001f */
[----:B------:R-:W2:Y:S04]  /*a770*/  LDS R22, [R2+0xc38] ;  /* 0x000c380002167984 */ /* 0x000ea80000000800 */
[----:B------:R-:W5:Y:S01]  /*a780*/  LDS.64 R30, [R0+0x1aa0] ;  /* 0x001aa000001e7984 */ /* 0x000f620000000a00 */
[----:B------:R-:W-:-:S03]  /*a790*/  FFMA R28, R83, R23, R28 ;  /* 0x00000017531c7223 */ /* 0x000fc6000000001c */
[----:B------:R-:W5:Y:S01]  /*a7a0*/  LDS.64 R42, [R0+0x1e48] ;  /* 0x001e4800002a7984 */ /* 0x000f620000000a00 */
[-C--:B------:R-:W-:Y:S01]  /*a7b0*/  FFMA R29, R54, R23.reuse, R29 ;  /* 0x00000017361d7223 */ /* 0x080fe2000000001d */
[-C--:B------:R-:W-:Y:S01]  /*a7c0*/  FFMA R183, R158, R23.reuse, R163 ;  /* 0x000000179eb77223 */ /* 0x080fe200000000a3 */
[-C--:B------:R-:W-:Y:S01]  /*a7d0*/  FFMA R189, R190, R23.reuse, R35 ;  /* 0x00000017bebd7223 */ /* 0x080fe20000000023 */
[-C--:B------:R-:W-:Y:S01]  /*a7e0*/  FFMA R191, R224, R23.reuse, R185 ;  /* 0x00000017e0bf7223 */ /* 0x080fe200000000b9 */
[----:B------:R-:W-:Y:S01]  /*a7f0*/  FFMA R236, R18, R23, R187 ;  /* 0x0000001712ec7223 */ /* 0x000fe200000000bb */
[----:B------:R-:W-:Y:S01]  /*a800*/  LDS.64 R38, [R0+0x1e50] ;  /* 0x001e500000267984 */ /* 0x000fe20000000a00 */
[----:B------:R-:W-:-:S03]  /*a810*/  FFMA R185, R24, R129, R228 ;  /* 0x0000008118b97223 */ /* 0x000fc600000000e4 */
[----:B------:R-:W5:Y:S04]  /*a820*/  LDS R23, [R2+0xc3c] ;  /* 0x000c3c0002177984 */ /* 0x000f680000000800 */
[----:B------:R-:W5:Y:S04]  /*a830*/  LDS R228, [R2+0xc40] ;  /* 0x000c400002e47984 */ /* 0x000f680000000800 */
[----:B------:R-:W5:Y:S01]  /*a840*/  LDS.64 R34, [R0+0x1e58] ;  /* 0x001e580000227984 */ /* 0x000f620000000a00 */
[----:B------:R-:W-:Y:S01]  /*a850*/  FFMA R230, R85, R24, R28 ;  /* 0x0000001855e67223 */ /* 0x000fe2000000001c */
[C---:B0-----:R-:W-:Y:S01]  /*a860*/  FFMA R193, R24.reuse, R19, R236 ;  /* 0x0000001318c17223 */ /* 0x041fe200000000ec */
[C---:B------:R-:W-:Y:S01]  /*a870*/  FFMA R163, R24.reuse, R59, R29 ;  /* 0x0000003b18a37223 */ /* 0x040fe2000000001d */
[C---:B------:R-:W-:Y:S01]  /*a880*/  FFMA R232, R24.reuse, R98, R181 ;  /* 0x0000006218e87223 */ /* 0x040fe200000000b5 */
[----:B------:R-:W0:Y:S01]  /*a890*/  LDS.64 R28, [R0+0x1e60] ;  /* 0x001e6000001c7984 */ /* 0x000e220000000a00 */
[C---:B------:R-:W-:Y:S01]  /*a8a0*/  FFMA R187, R24.reuse, R160, R183 ;  /* 0x000000a018bb7223 */ /* 0x040fe200000000b7 */
[C---:B------:R-:W-:Y:S01]  /*a8b0*/  FFMA R189, R24.reuse, R192, R189 ;  /* 0x000000c018bd7223 */ /* 0x040fe200000000bd */
[----:B------:R-:W-:Y:S01]  /*a8c0*/  FFMA R234, R24, R226, R191 ;  /* 0x000000e218ea7223 */ /* 0x000fe200000000bf */
[-C--:B------:R-:W-:Y:S01]  /*a8d0*/  FFMA R230, R81, R25.reuse, R230 ;  /* 0x0000001951e67223 */ /* 0x080fe200000000e6 */
[-C--:B-1----:R-:W-:Y:S01]  /*a8e0*/  FFMA R24, R20, R25.reuse, R193 ;  /* 0x0000001914187223 */ /* 0x082fe200000000c1 */
[-C--:B------:R-:W-:Y:S01]  /*a8f0*/  FFMA R181, R58, R25.reuse, R163 ;  /* 0x000000193ab57223 */ /* 0x080fe200000000a3 */
[-C--:B------:R-:W-:Y:S01]  /*a900*/  FFMA R183, R101, R25.reuse, R232 ;  /* 0x0000001965b77223 */ /* 0x080fe200000000e8 */
[-C--:B------:R-:W-:Y:S01]  /*a910*/  FFMA R185, R130, R25.reuse, R185 ;  /* 0x0000001982b97223 */ /* 0x080fe200000000b9 */
[-C--:B------:R-:W-:Y:S01]  /*a920*/  FFMA R187, R162, R25.reuse, R187 ;  /* 0x00000019a2bb7223 */ /* 0x080fe200000000bb */
[-C--:B------:R-:W-:Y:S01]  /*a930*/  FFMA R189, R194, R25.reuse, R189 ;  /* 0x00000019c2bd7223 */ /* 0x080fe200000000bd */
[----:B------:R-:W-:Y:S01]  /*a940*/  FFMA R191, R3, R25, R234 ;  /* 0x0000001903bf7223 */ /* 0x000fe200000000ea */
[----:B---3--:R-:W-:Y:S01]  /*a950*/  FFMA R163, R79, R26, R230 ;  /* 0x0000001a4fa37223 */ /* 0x008fe200000000e6 */
[C---:B----4-:R-:W-:Y:S01]  /*a960*/  FFMA R193, R26.reuse, R21, R24 ;  /* 0x000000151ac17223 */ /* 0x050fe20000000018 */
[C---:B------:R-:W-:Y:S01]  /*a970*/  FFMA R181, R26.reuse, R62, R181 ;  /* 0x0000003e1ab57223 */ /* 0x040fe200000000b5 */
[----:B------:R-:W1:Y:S01]  /*a980*/  LDS.64 R24, [R0+0x1e68] ;  /* 0x001e680000187984 */ /* 0x000e620000000a00 */
        /* <DEDUP_REMOVED lines=13> */
[----:B-----5:R-:W-:Y:S01]  /*aa60*/  FFMA R163, R75, R30, R26 ;  /* 0x0000001e4ba37223 */ /* 0x020fe2000000001a */
[----:B------:R-:W-:Y:S01]  /*aa70*/  FFMA R240, R241, R42, R240 ;  /* 0x0000002af1f07223 */ /* 0x000fe200000000f0 */
[----:B------:R-:W2:Y:S01]  /*aa80*/  LDS.64 R26, [R0+0x1e70] ;  /* 0x001e7000001a7984 */ /* 0x000ea20000000a00 */
        /* <DEDUP_REMOVED lines=17> */
[----:B------:R-:W3:Y:S01]  /*aba0*/  LDS.64 R30, [R0+0x1e78] ;  /* 0x001e7800001e7984 */ /* 0x000ee20000000a00 */
[----:B------:R-:W-:-:S04]  /*abb0*/  FFMA R245, R242, R39, R245 ;  /* 0x00000027f2f57223 */ /* 0x000fc800000000f5 */
[----:B------:R-:W-:Y:S01]  /*abc0*/  FFMA R245, R244, R34, R245 ;  /* 0x00000022f4f57223 */ /* 0x000fe200000000f5 */
[----:B------:R-:W-:-:S03]  /*abd0*/  FFMA R177, R121, R32, R177 ;  /* 0x0000002079b17223 */ /* 0x000fc600000000b1 */
[----:B------:R-:W-:Y:S01]  /*abe0*/  FFMA R238, R238, R35, R245 ;  /* 0x00000023eeee7223 */ /* 0x000fe200000000f5 */
[-C--:B------:R-:W-:Y:S01]  /*abf0*/  FFMA R232, R49, R32.reuse, R175 ;  /* 0x0000002031e87223 */ /* 0x080fe200000000af */
[----:B------:R-:W-:Y:S02]  /*ac00*/  FFMA R230, R161, R32, R179 ;  /* 0x00000020a1e67223 */ /* 0x000fe400000000b3 */
[----:B0-----:R-:W-:Y:S01]  /*ac10*/  FFMA R238, R159, R28, R238 ;  /* 0x0000001c9fee7223 */ /* 0x001fe200000000ee */
        /* <DEDUP_REMOVED lines=9> */
[-C--:B------:R-:W-:Y:S01]  /*acb0*/  FFMA R171, R82, R33.reuse, R171 ;  /* 0x0000002152ab7223 */ /* 0x080fe200000000ab */
[-C--:B------:R-:W-:Y:S01]  /*acc0*/  FFMA R169, R110, R33.reuse, R169 ;  /* 0x000000216ea97223 */ /* 0x080fe200000000a9 */
[----:B------:R-:W-:Y:S01]  /*acd0*/  FFMA R165, R142, R33, R165 ;  /* 0x000000218ea57223 */ /* 0x000fe200000000a5 */
[----:B-1----:R-:W-:Y:S01]  /*ace0*/  FFMA R238, R157, R24, R238 ;  /* 0x000000189dee7223 */ /* 0x002fe200000000ee */
[-C--:B------:R-:W-:Y:S01]  /*acf0*/  FFMA R232, R119, R36.reuse, R32 ;  /* 0x0000002477e87223 */ /* 0x080fe20000000020 */
[-C--:B------:R-:W-:Y:S01]  /*ad00*/  FFMA R159, R52, R36.reuse, R159 ;  /* 0x00000024349f7223 */ /* 0x080fe2000000009f */
[----:B------:R-:W0:Y:S01]  /*ad10*/  LDS.64 R32, [R0+0x1e80] ;  /* 0x001e800000207984 */ /* 0x000e220000000a00 */
[CC--:B------:R-:W-:Y:S01]  /*ad20*/  FFMA R230, R155.reuse, R36.reuse, R230 ;  /* 0x000000249be67223 */ /* 0x0c0fe200000000e6 */
[-C--:B------:R-:W-:Y:S01]  /*ad30*/  FFMA R234, R68, R36.reuse, R161 ;  /* 0x0000002444ea7223 */ /* 0x080fe200000000a1 */
[-C--:B------:R-:W-:Y:S01]  /*ad40*/  FFMA R171, R84, R36.reuse, R171 ;  /* 0x0000002454ab7223 */ /* 0x080fe200000000ab */
[-C--:B------:R-:W-:Y:S01]  /*ad50*/  FFMA R169, R112, R36.reuse, R169 ;  /* 0x0000002470a97223 */ /* 0x080fe200000000a9 */
        /* <DEDUP_REMOVED lines=9> */
[----:B--2---:R-:W-:Y:S01]  /*adf0*/  FFMA R238, R153, R26, R238 ;  /* 0x0000001a99ee7223 */ /* 0x004fe200000000ee */
[----:B------:R-:W-:-:S02]  /*ae00*/  FFMA R153, R57, R40, R36 ;  /* 0x0000002839997223 */ /* 0x000fc40000000024 */
[----:B------:R-:W1:Y:S01]  /*ae10*/  LDS.64 R36, [R0+0x1e88] ;  /* 0x001e880000247984 */ /* 0x000e620000000a00 */
[-C--:B------:R-:W-:Y:S01]  /*ae20*/  FFMA R230, R151, R40.reuse, R230 ;  /* 0x0000002897e67223 */ /* 0x080fe200000000e6 */
[-C--:B------:R-:W-:Y:S01]  /*ae30*/  FFMA R232, R113, R40.reuse, R232 ;  /* 0x0000002871e87223 */ /* 0x080fe200000000e8 */
        /* <DEDUP_REMOVED lines=8> */
[----:B---3--:R-:W-:Y:S01]  /*aec0*/  FFMA R238, R147, R30, R238 ;  /* 0x0000001e93ee7223 */ /* 0x008fe200000000ee */
[-C--:B------:R-:W-:Y:S01]  /*aed0*/  FFMA R151, R51, R41.reuse, R234 ;  /* 0x0000002933977223 */ /* 0x080fe200000000ea */
[-C--:B------:R-:W-:Y:S01]  /*aee0*/  FFMA R171, R90, R41.reuse, R171 ;  /* 0x000000295aab7223 */ /* 0x080fe200000000ab */
[-C--:B------:R-:W-:Y:S01]  /*aef0*/  FFMA R169, R118, R41.reuse, R169 ;  /* 0x0000002976a97223 */ /* 0x080fe200000000a9 */
[----:B------:R-:W-:Y:S01]  /*af00*/  FFMA R165, R150, R41, R165 ;  /* 0x0000002996a57223 */ /* 0x000fe200000000a5 */
[----:B------:R-:W-:-:S02]  /*af10*/  FFMA R147, R61, R44, R40 ;  /* 0x0000002c3d937223 */ /* 0x000fc40000000028 */
[----:B------:R-:W2:Y:S01]  /*af20*/  LDS.64 R40, [R0+0x1e90] ;  /* 0x001e900000287984 */ /* 0x000ea20000000a00 */
[-C--:B------:R-:W-:Y:S01]  /*af30*/  FFMA R230, R149, R44.reuse, R230 ;  /* 0x0000002c95e67223 */ /* 0x080fe200000000e6 */
[-C--:B------:R-:W-:Y:S01]  /*af40*/  FFMA R232, R111, R44.reuse, R232 ;  /* 0x0000002c6fe87223 */ /* 0x080fe200000000e8 */
        /* <DEDUP_REMOVED lines=12> */
[----:B------:R-:W-:Y:S01]  /*b010*/  FFMA R234, R71, R46, R44 ;  /* 0x0000002e47ea7223 */ /* 0x000fe2000000002c */
[----:B0-----:R-:W-:Y:S01]  /*b020*/  FFMA R238, R145, R32, R238 ;  /* 0x0000002091ee7223 */ /* 0x001fe200000000ee */
[----:B------:R-:W0:Y:S01]  /*b030*/  LDS.64 R44, [R0+0x1e98] ;  /* 0x001e9800002c7984 */ /* 0x000e220000000a00 */
        /* <DEDUP_REMOVED lines=22> */
[----:B------:R-:W1:Y:S01]  /*b1a0*/  LDS.64 R46, [R0+0x1ea0] ;  /* 0x001ea000002e7984 */ /* 0x000e620000000a00 */
        /* <DEDUP_REMOVED lines=24> */
[----:B------:R-:W-:-:S03]  /*b330*/  FFMA R135, R75, R34, R38 ;  /* 0x000000224b877223 */ /* 0x000fc60000000026 */
[----:B------:R-:W-:Y:S02]  /*b340*/  FFMA R143, R166, R34, R39 ;  /* 0x00000022a68f7223 */ /* 0x000fe40000000027 */
[----:B------:R-:W3:Y:S01]  /*b350*/  LDS.64 R38, [R0+0x1eb0] ;  /* 0x001eb00000267984 */ /* 0x000ee20000000a00 */
[----:B------:R-:W-:-:S04]  /*b360*/  FFMA R238, R137, R41, R238 ;  /* 0x0000002989ee7223 */ /* 0x000fc800000000ee */
[----:B0-----:R-:W-:Y:S01]  /*b370*/  FFMA R238, R127, R44, R238 ;  /* 0x0000002c7fee7223 */ /* 0x001fe200000000ee */
        /* <DEDUP_REMOVED lines=13> */
[----:B------:R-:W-:-:S02]  /*b450*/  FFMA R230, R123, R28, R34 ;  /* 0x0000001c7be67223 */ /* 0x000fc40000000022 */
[----:B------:R-:W0:Y:S01]  /*b460*/  LDS.64 R34, [R0+0x1eb8] ;  /* 0x001eb80000227984 */ /* 0x000e220000000a00 */
[----:B-1----:R-:W-:Y:S01]  /*b470*/  FFMA R126, R126, R46, R131 ;  /* 0x0000002e7e7e7223 */ /* 0x002fe20000000083 */
        /* <DEDUP_REMOVED lines=25> */
[CC--:B------:R-:W-:Y:S01]  /*b610*/  FFMA R126, R119.reuse, R25.reuse, R126 ;  /* 0x00000019777e7223 */ /* 0x0c0fe2000000007e */
        /* <DEDUP_REMOVED lines=10> */
[CC--:B------:R-:W-:Y:S01]  /*b6c0*/  FFMA R126, R117.reuse, R26.reuse, R126 ;  /* 0x0000001a757e7223 */ /* 0x0c0fe2000000007e */
[----:B------:R-:W-:Y:S01]  /*b6d0*/  FFMA R122, R117, R39, R122 ;  /* 0x00000027757a7223 */ /* 0x000fe2000000007a */
        /* <DEDUP_REMOVED lines=9> */
[----:B------:R-:W-:Y:S01]  /*b770*/  FFMA R143, R180, R27, R143 ;  /* 0x0000001bb48f7223 */ /* 0x000fe2000000008f */
[----:B0-----:R-:W-:Y:S01]  /*b780*/  FFMA R122, R113, R34, R122 ;  /* 0x00000022717a7223 */ /* 0x001fe2000000007a */
[-C--:B------:R-:W-:Y:S01]  /*b790*/  FFMA R230, R60, R30.reuse, R117 ;  /* 0x0000001e3ce67223 */ /* 0x080fe20000000075 */
[-C--:B------:R-:W-:Y:S01]  /*b7a0*/  FFMA R117, R51, R30.reuse, R26 ;  /* 0x0000001e33757223 */ /* 0x080fe2000000001a */
[-C--:B------:R-:W-:Y:S01]  /*b7b0*/  FFMA R131, R90, R30.reuse, R131 ;  /* 0x0000001e5a837223 */ /* 0x080fe20000000083 */
[CC--:B------:R-:W-:Y:S01]  /*b7c0*/  FFMA R126, R115.reuse, R30.reuse, R126 ;  /* 0x0000001e737e7223 */ /* 0x0c0fe2000000007e */
[-C--:B------:R-:W-:Y:S01]  /*b7d0*/  FFMA R137, R118, R30.reuse, R137 ;  /* 0x0000001e76897223 */ /* 0x080fe20000000089 */
[-C--:B------:R-:W-:Y:S01]  /*b7e0*/  FFMA R141, R150, R30.reuse, R141 ;  /* 0x0000001e968d7223 */ /* 0x080fe2000000008d */
[----:B------:R-:W-:Y:S01]  /*b7f0*/  FFMA R143, R182, R30, R143 ;  /* 0x0000001eb68f7223 */ /* 0x000fe2000000008f */
[----:B------:R-:W-:Y:S01]  /*b800*/  FFMA R122, R115, R35, R122 ;  /* 0x00000023737a7223 */ /* 0x000fe2000000007a */
[----:B------:R-:W0:Y:S01]  /*b810*/  LDS.64 R26, [R0+0x1ed0] ;  /* 0x001ed000001a7984 */ /* 0x000e220000000a00 */
[-C--:B------:R-:W-:Y:S01]  /*b820*/  FFMA R30, R50, R31.reuse, R117 ;  /* 0x0000001f321e7223 */ /* 0x080fe20000000075 */
[-C--:B------:R-:W-:Y:S01]  /*b830*/  FFMA R131, R92, R31.reuse, R131 ;  /* 0x0000001f5c837223 */ /* 0x080fe20000000083 */
[CC--:B------:R-:W-:Y:S01]  /*b840*/  FFMA R126, R111.reuse, R31.reuse, R126 ;  /* 0x0000001f6f7e7223 */ /* 0x0c0fe2000000007e */
[----:B-1----:R-:W-:Y:S01]  /*b850*/  FFMA R122, R111, R28, R122 ;  /* 0x0000001c6f7a7223 */ /* 0x002fe2000000007a */
        /* <DEDUP_REMOVED lines=8> */
[----:B------:R-:W1:Y:S01]  /*b8e0*/  LDS.64 R30, [R0+0x1ed8] ;  /* 0x001ed800001e7984 */ /* 0x000e620000000a00 */
        /* <DEDUP_REMOVED lines=14> */
[----:B------:R-:W3:Y:S01]  /*b9d0*/  LDS.64 R32, [R0+0x1ee0] ;  /* 0x001ee00000207984 */ /* 0x000ee20000000a00 */
[-C--:B------:R-:W-:Y:S01]  /*b9e0*/  FFMA R230, R83, R36.reuse, R230 ;  /* 0x0000002453e67223 */ /* 0x080fe200000000e6 */
[-C--:B------:R-:W-:Y:S01]  /*b9f0*/  FFMA R234, R128, R36.reuse, R111 ;  /* 0x0000002480ea7223 */ /* 0x080fe2000000006f */
[-C--:B------:R-:W-:Y:S01]  /*ba00*/  FFMA R141, R158, R36.reuse, R141 ;  /* 0x000000249e8d7223 */ /* 0x080fe2000000008d */
[----:B------:R-:W-:Y:S01]  /*ba10*/  FFMA R143, R190, R36, R143 ;  /* 0x00000024be8f7223 */ /* 0x000fe2000000008f */
[----:B--2---:R-:W-:Y:S01]  /*ba20*/  FFMA R122, R103, R24, R122 ;  /* 0x00000018677a7223 */ /* 0x004fe2000000007a */
[-C--:B------:R-:W-:Y:S01]  /*ba30*/  FFMA R36, R98, R37.reuse, R109 ;  /* 0x0000002562247223 */ /* 0x080fe2000000006d */
[-C--:B------:R-:W-:Y:S01]  /*ba40*/  FFMA R126, R95, R37.reuse, R126 ;  /* 0x000000255f7e7223 */ /* 0x080fe2000000007e */
[----:B------:R-:W-:Y:S01]  /*ba50*/  FFMA R230, R85, R37, R230 ;  /* 0x0000002555e67223 */ /* 0x000fe200000000e6 */
[----:B------:R-:W-:Y:S01]  /*ba60*/  FFMA R122, R107, R25, R122 ;  /* 0x000000196b7a7223 */ /* 0x000fe2000000007a */
[-C--:B------:R-:W-:Y:S01]  /*ba70*/  FFMA R103, R59, R37.reuse, R232 ;  /* 0x000000253b677223 */ /* 0x080fe200000000e8 */
[-C--:B------:R-:W-:Y:S01]  /*ba80*/  FFMA R109, R129, R37.reuse, R234 ;  /* 0x00000025816d7223 */ /* 0x080fe200000000ea */
[-C--:B------:R-:W-:Y:S01]  /*ba90*/  FFMA R141, R160, R37.reuse, R141 ;  /* 0x00000025a08d7223 */ /* 0x080fe2000000008d */
[----:B------:R-:W-:Y:S01]  /*baa0*/  FFMA R143, R192, R37, R143 ;  /* 0x00000025c08f7223 */ /* 0x000fe2000000008f */
[----:B------:R-:W-:-:S02]  /*bab0*/  FFMA R107, R101, R40, R36 ;  /* 0x00000028656b7223 */ /* 0x000fc40000000024 */
[----:B------:R-:W2:Y:S01]  /*bac0*/  LDS.64 R36, [R0+0x1ee8] ;  /* 0x001ee80000247984 */ /* 0x000ea20000000a00 */
[----:B0-----:R-:W-:Y:S01]  /*bad0*/  FFMA R122, R95, R26, R122 ;  /* 0x0000001a5f7a7223 */ /* 0x001fe2000000007a */
        /* <DEDUP_REMOVED lines=23> */
[----:B------:R-:W0:Y:S01]  /*bc50*/  LDS.64 R40, [R0+0x1ef0] ;  /* 0x001ef00000287984 */ /* 0x000e220000000a00 */
        /* <DEDUP_REMOVED lines=8> */
[CC--:B------:R-:W-:Y:S01]  /*bce0*/  FFMA R89, R87.reuse, R46.reuse, R126 ;  /* 0x0000002e57597223 */ /* 0x0c0fe2000000007e */
[-C--:B------:R-:W-:Y:S01]  /*bcf0*/  FFMA R126, R74, R46.reuse, R91 ;  /* 0x0000002e4a7e7223 */ /* 0x080fe2000000005b */
[-C--:B------:R-:W-:Y:S01]  /*bd00*/  FFMA R230, R76, R46.reuse, R103 ;  /* 0x0000002e4ce67223 */ /* 0x080fe20000000067 */
[-C--:B------:R-:W-:Y:S01]  /*bd10*/  FFMA R93, R104, R46.reuse, R93 ;  /* 0x0000002e685d7223 */ /* 0x080fe2000000005d */
[-C--:B------:R-:W-:Y:S01]  /*bd20*/  FFMA R95, R136, R46.reuse, R95 ;  /* 0x0000002e885f7223 */ /* 0x080fe2000000005f */
[-C--:B------:R-:W-:Y:S01]  /*bd30*/  FFMA R99, R168, R46.reuse, R99 ;  /* 0x0000002ea8637223 */ /* 0x080fe20000000063 */
[----:B------:R-:W-:Y:S01]  /*bd40*/  FFMA R143, R202, R46, R143 ;  /* 0x0000002eca8f7223 */ /* 0x000fe2000000008f */
[----:B------:R-:W-:Y:S01]  /*bd50*/  FFMA R87, R87, R33, R122 ;  /* 0x0000002157577223 */ /* 0x000fe2000000007a */
[----:B------:R-:W1:Y:S01]  /*bd60*/  LDS.64 R44, [R0+0x1ef8] ;  /* 0x001ef800002c7984 */ /* 0x000e620000000a00 */
        /* <DEDUP_REMOVED lines=20> */
[----:B0-----:R-:W-:Y:S01]  /*beb0*/  FFMA R53, R53, R40, R42 ;  /* 0x0000002835357223 */ /* 0x001fe2000000002a */
        /* <DEDUP_REMOVED lines=8> */
[-C--:B------:R-:W-:Y:S01]  /*bf40*/  FFMA R93, R112, R38.reuse, R93 ;  /* 0x00000026705d7223 */ /* 0x080fe2000000005d */
[-C--:B------:R-:W-:Y:S01]  /*bf50*/  FFMA R95, R144, R38.reuse, R95 ;  /* 0x00000026905f7223 */ /* 0x080fe2000000005f */
[-C--:B------:R-:W-:Y:S01]  /*bf60*/  FFMA R99, R176, R38.reuse, R99 ;  /* 0x00000026b0637223 */ /* 0x080fe20000000063 */
[----:B------:R-:W-:Y:S01]  /*bf70*/  FFMA R143, R210, R38, R143 ;  /* 0x00000026d28f7223 */ /* 0x000fe2000000008f */
[----:B------:R-:W0:Y:S01]  /*bf80*/  LDS.64 R52, [R0+0x1f08] ;  /* 0x001f080000347984 */ /* 0x000e220000000a00 */
[CC--:B------:R-:W-:Y:S01]  /*bf90*/  FFMA R38, R56.reuse, R39.reuse, R47 ;  /* 0x0000002738267223 */ /* 0x0c0fe2000000002f */
[----:B-1----:R-:W-:Y:S01]  /*bfa0*/  FFMA R56, R56, R44, R43 ;  /* 0x0000002c38387223 */ /* 0x002fe2000000002b */
[-C--:B------:R-:W-:Y:S01]  /*bfb0*/  FFMA R47, R65, R39.reuse, R42 ;  /* 0x00000027412f7223 */ /* 0x080fe2000000002a */
[-C--:B------:R-:W-:Y:S01]  /*bfc0*/  FFMA R89, R86, R39.reuse, R89 ;  /* 0x0000002756597223 */ /* 0x080fe20000000059 */
[-C--:B------:R-:W-:Y:S01]  /*bfd0*/  FFMA R93, R114, R39.reuse, R93 ;  /* 0x00000027725d7223 */ /* 0x080fe2000000005d */
[-C--:B------:R-:W-:Y:S01]  /*bfe0*/  FFMA R95, R146, R39.reuse, R95 ;  /* 0x00000027925f7223 */ /* 0x080fe2000000005f */
[-C--:B------:R-:W-:Y:S01]  /*bff0*/  FFMA R99, R178, R39.reuse, R99 ;  /* 0x00000027b2637223 */ /* 0x080fe20000000063 */
[----:B------:R-:W-:Y:S01]  /*c000*/  FFMA R143, R212, R39, R143 ;  /* 0x00000027d48f7223 */ /* 0x000fe2000000008f */
[CC--:B------:R-:W-:Y:S01]  /*c010*/  FFMA R43, R57.reuse, R34.reuse, R38 ;  /* 0x00000022392b7223 */ /* 0x0c0fe20000000026 */
[----:B------:R-:W-:Y:S01]  /*c020*/  FFMA R39, R57, R45, R56 ;  /* 0x0000002d39277223 */ /* 0x000fe20000000038 */
[-C--:B------:R-:W-:Y:S01]  /*c030*/  FFMA R38, R64, R34.reuse, R47 ;  /* 0x0000002240267223 */ /* 0x080fe2000000002f */
[----:B------:R-:W1:Y:S01]  /*c040*/  LDS.64 R56, [R0+0x1f10] ;  /* 0x001f100000387984 */ /* 0x000e620000000a00 */
[-C--:B------:R-:W-:Y:S01]  /*c050*/  FFMA R89, R88, R34.reuse, R89 ;  /* 0x0000002258597223 */ /* 0x080fe20000000059 */
[-C--:B------:R-:W-:Y:S01]  /*c060*/  FFMA R93, R116, R34.reuse, R93 ;  /* 0x00000022745d7223 */ /* 0x080fe2000000005d */
[-C--:B------:R-:W-:Y:S01]  /*c070*/  FFMA R95, R148, R34.reuse, R95 ;  /* 0x00000022945f7223 */ /* 0x080fe2000000005f */
[-C--:B------:R-:W-:Y:S01]  /*c080*/  FFMA R99, R180, R34.reuse, R99 ;  /* 0x00000022b4637223 */ /* 0x080fe20000000063 */
[----:B------:R-:W-:Y:S01]  /*c090*/  FFMA R143, R214, R34, R143 ;  /* 0x00000022d68f7223 */ /* 0x000fe2000000008f */
[CC--:B------:R-:W-:Y:S01]  /*c0a0*/  FFMA R34, R60.reuse, R35.reuse, R43 ;  /* 0x000000233c227223 */ /* 0x0c0fe2000000002b */
[----:B--2---:R-:W-:Y:S01]  /*c0b0*/  FFMA R60, R60, R48, R39 ;  /* 0x000000303c3c7223 */ /* 0x004fe20000000027 */
[-C--:B------:R-:W-:Y:S01]  /*c0c0*/  FFMA R43, R51, R35.reuse, R38 ;  /* 0x00000023332b7223 */ /* 0x080fe20000000026 */
[-C--:B------:R-:W-:Y:S01]  /*c0d0*/  FFMA R89, R90, R35.reuse, R89 ;  /* 0x000000235a597223 */ /* 0x080fe20000000059 */
[-C--:B------:R-:W-:Y:S01]  /*c0e0*/  FFMA R93, R118, R35.reuse, R93 ;  /* 0x00000023765d7223 */ /* 0x080fe2000000005d */
[-C--:B------:R-:W-:Y:S01]  /*c0f0*/  FFMA R95, R150, R35.reuse, R95 ;  /* 0x00000023965f7223 */ /* 0x080fe2000000005f */
[-C--:B------:R-:W-:Y:S01]  /*c100*/  FFMA R99, R182, R35.reuse, R99 ;  /* 0x00000023b6637223 */ /* 0x080fe20000000063 */
[----:B------:R-:W-:Y:S01]  /*c110*/  FFMA R143, R216, R35, R143 ;  /* 0x00000023d88f7223 */ /* 0x000fe2000000008f */
[C---:B------:R-:W-:Y:S01]  /*c120*/  FFMA R39, R61.reuse, R28, R34 ;  /* 0x0000001c3d277223 */ /* 0x040fe20000000022 */
        /* <DEDUP_REMOVED lines=26> */
[CC--:B------:R-:W-:Y:S01]  /*c2d0*/  FFMA R28, R83.reuse, R25.reuse, R28 ;  /* 0x00000019531c7223 */ /* 0x0c0fe2000000001c */
[-C--:B------:R-:W-:Y:S01]  /*c2e0*/  FFMA R34, R54, R25.reuse, R29 ;  /* 0x0000001936227223 */ /* 0x080fe2000000001d */
[-C--:B------:R-:W-:Y:S01]  /*c2f0*/  FFMA R95, R158, R25.reuse, R95 ;  /* 0x000000199e5f7223 */ /* 0x080fe2000000005f */
[-C--:B------:R-:W-:Y:S01]  /*c300*/  FFMA R99, R190, R25.reuse, R99 ;  /* 0x00000019be637223 */ /* 0x080fe20000000063 */
[----:B------:R-:W-:Y:S01]  /*c310*/  FFMA R143, R224, R25, R143 ;  /* 0x00000019e08f7223 */ /* 0x000fe2000000008f */
[----:B-1----:R-:W-:Y:S01]  /*c320*/  FFMA R24, R83, R56, R24 ;  /* 0x0000003853187223 */ /* 0x002fe20000000018 */
        /* <DEDUP_REMOVED lines=10> */
[----:B------:R-:W1:Y:S01]  /*c3d0*/  LDS.64 R24, [R0+0x1f28] ;  /* 0x001f280000187984 */ /* 0x000e620000000a00 */
[-C--:B------:R-:W-:Y:S01]  /*c3e0*/  FFMA R29, R58, R27.reuse, R29 ;  /* 0x0000001b3a1d7223 */ /* 0x080fe2000000001d */
[-C--:B------:R-:W-:Y:S01]  /*c3f0*/  FFMA R43, R101, R27.reuse, R38 ;  /* 0x0000001b652b7223 */ /* 0x080fe20000000026 */
[-C--:B------:R-:W-:Y:S01]  /*c400*/  FFMA R47, R130, R27.reuse, R35 ;  /* 0x0000001b822f7223 */ /* 0x080fe20000000023 */
[-C--:B------:R-:W-:Y:S01]  /*c410*/  FFMA R95, R162, R27.reuse, R95 ;  /* 0x0000001ba25f7223 */ /* 0x080fe2000000005f */
[-C--:B------:R-:W-:Y:S01]  /*c420*/  FFMA R99, R194, R27.reuse, R99 ;  /* 0x0000001bc2637223 */ /* 0x080fe20000000063 */
[----:B------:R-:W-:Y:S01]  /*c430*/  FFMA R83, R3, R27, R42 ;  /* 0x0000001b03537223 */ /* 0x000fe2000000002a */
[----:B--2---:R-:W-:-:S02]  /*c440*/  FFMA R28, R81, R60, R26 ;  /* 0x0000003c511c7223 */ /* 0x004fc4000000001a */
[----:B------:R-:W2:Y:S01]  /*c450*/  LDS.64 R26, [R0+0x1aa8] ;  /* 0x001aa800001a7984 */ /* 0x000ea20000000a00 */
[CC--:B------:R-:W-:Y:S01]  /*c460*/  FFMA R35, R79.reuse, R30.reuse, R34 ;  /* 0x0000001e4f237223 */ /* 0x0c0fe20000000022 */
[-C--:B------:R-:W-:Y:S01]  /*c470*/  FFMA R39, R62, R30.reuse, R29 ;  /* 0x0000001e3e277223 */ /* 0x080fe2000000001d */
[-C--:B------:R-:W-:Y:S01]  /*c480*/  FFMA R43, R100, R30.reuse, R43 ;  /* 0x0000001e642b7223 */ /* 0x080fe2000000002b */
[-C--:B------:R-:W-:Y:S01]  /*c490*/  FFMA R42, R132, R30.reuse, R47 ;  /* 0x0000001e842a7223 */ /* 0x080fe2000000002f */
[-C--:B------:R-:W-:Y:S01]  /*c4a0*/  FFMA R46, R164, R30.reuse, R95 ;  /* 0x0000001ea42e7223 */ /* 0x080fe2000000005f */
[-C--:B------:R-:W-:Y:S01]  /*c4b0*/  FFMA R99, R196, R30.reuse, R99 ;  /* 0x0000001ec4637223 */ /* 0x080fe20000000063 */
[----:B------:R-:W-:Y:S01]  /*c4c0*/  FFMA R30, R4, R30, R83 ;  /* 0x0000001e041e7223 */ /* 0x000fe20000000053 */
[----:B------:R-:W-:Y:S02]  /*c4d0*/  FFMA R79, R79, R61, R28 ;  /* 0x0000003d4f4f7223 */ /* 0x000fe4000000001c */
[----:B------:R-:W3:Y:S01]  /*c4e0*/  LDS.64 R28, [R0+0x1f30] ;  /* 0x001f3000001c7984 */ /* 0x000ee20000000a00 */
[-C--:B------:R-:W-:Y:S01]  /*c4f0*/  FFMA R34, R78, R31.reuse, R35 ;  /* 0x0000001f4e227223 */ /* 0x080fe20000000023 */
[-C--:B------:R-:W-:Y:S01]  /*c500*/  FFMA R39, R66, R31.reuse, R39 ;  /* 0x0000001f42277223 */ /* 0x080fe20000000027 */
[-C--:B------:R-:W-:Y:S01]  /*c510*/  FFMA R38, R102, R31.reuse, R43 ;  /* 0x0000001f66267223 */ /* 0x080fe2000000002b */
[-C--:B------:R-:W-:Y:S01]  /*c520*/  FFMA R47, R133, R31.reuse, R42 ;  /* 0x0000001f852f7223 */ /* 0x080fe2000000002a */
[-C--:B------:R-:W-:Y:S01]  /*c530*/  FFMA R81, R167, R31.reuse, R46 ;  /* 0x0000001fa7517223 */ /* 0x080fe2000000002e */
[-C--:B------:R-:W-:Y:S01]  /*c540*/  FFMA R99, R198, R31.reuse, R99 ;  /* 0x0000001fc6637223 */ /* 0x080fe20000000063 */
[----:B------:R-:W-:-:S02]  /*c550*/  FFMA R83, R5, R31, R30 ;  /* 0x0000001f05537223 */ /* 0x000fc4000000001e */
[----:B------:R-:W4:Y:S01]  /*c560*/  LDS.64 R30, [R0+0x1ab0] ;  /* 0x001ab000001e7984 */ /* 0x000f220000000a00 */
        /* <DEDUP_REMOVED lines=14> */
[----:B------:R-:W5:Y:S01]  /*c650*/  LDS.64 R32, [R0+0x1f38] ;  /* 0x001f380000207984 */ /* 0x000f620000000a00 */
[----:B0-----:R-:W-:Y:S01]  /*c660*/  FFMA R78, R78, R70, R79 ;  /* 0x000000464e4e7223 */ /* 0x001fe2000000004f */
[-C--:B------:R-:W-:Y:S01]  /*c670*/  FFMA R39, R77, R36.reuse, R42 ;  /* 0x000000244d277223 */ /* 0x080fe2000000002a */
[-C--:B------:R-:W-:Y:S01]  /*c680*/  FFMA R38, R69, R36.reuse, R34 ;  /* 0x0000002445267223 */ /* 0x080fe20000000022 */
[-C--:B------:R-:W-:Y:S02]  /*c690*/  FFMA R42, R8, R36.reuse, R35 ;  /* 0x00000024082a7223 */ /* 0x080fe40000000023 */
[----:B------:R-:W0:Y:S01]  /*c6a0*/  LDS.64 R34, [R0+0x1ab8] ;  /* 0x001ab80000227984 */ /* 0x000e220000000a00 */
[----:B------:R-:W-:Y:S01]  /*c6b0*/  FFMA R75, R75, R71, R78 ;  /* 0x000000474b4b7223 */ /* 0x000fe2000000004e */
[-C--:B------:R-:W-:Y:S01]  /*c6c0*/  FFMA R43, R106, R36.reuse, R43 ;  /* 0x000000246a2b7223 */ /* 0x080fe2000000002b */
[-C--:B------:R-:W-:Y:S01]  /*c6d0*/  FFMA R47, R138, R36.reuse, R47 ;  /* 0x000000248a2f7223 */ /* 0x080fe2000000002f */
[----:B------:R-:W-:Y:S01]  /*c6e0*/  FFMA R81, R170, R36, R81 ;  /* 0x00000024aa517223 */ /* 0x000fe20000000051 */
[----:B-1----:R-:W-:Y:S01]  /*c6f0*/  FFMA R74, R74, R24, R75 ;  /* 0x000000184a4a7223 */ /* 0x002fe2000000004b */
[----:B------:R-:W-:Y:S01]  /*c700*/  FFMA R99, R204, R36, R99 ;  /* 0x00000024cc637223 */ /* 0x000fe20000000063 */
[----:B--2---:R-:W-:Y:S01]  /*c710*/  FFMA R36, R69, R26, R163 ;  /* 0x0000001a45247223 */ /* 0x004fe200000000a3 */
        /* <DEDUP_REMOVED lines=8> */
[C---:B------:R-:W-:Y:S01]  /*c7a0*/  FFMA R42, R73.reuse, R27, R36 ;  /* 0x0000001b492a7223 */ /* 0x040fe20000000024 */
[----:B---3--:R-:W-:Y:S01]  /*c7b0*/  FFMA R46, R73, R28, R69 ;  /* 0x0000001c492e7223 */ /* 0x008fe20000000045 */
[----:B------:R-:W1:Y:S01]  /*c7c0*/  LDS.64 R36, [R0+0x1f40] ;  /* 0x001f400000247984 */ /* 0x000e620000000a00 */
[CC--:B------:R-:W-:Y:S01]  /*c7d0*/  FFMA R47, R67.reuse, R40.reuse, R38 ;  /* 0x00000028432f7223 */ /* 0x0c0fe20000000026 */
[-C--:B------:R-:W-:Y:S01]  /*c7e0*/  FFMA R69, R82, R40.reuse, R39 ;  /* 0x0000002852457223 */ /* 0x080fe20000000027 */
[-C--:B------:R-:W-:Y:S01]  /*c7f0*/  FFMA R73, R110, R40.reuse, R43 ;  /* 0x000000286e497223 */ /* 0x080fe2000000002b */
[-C--:B------:R-:W-:Y:S01]  /*c800*/  FFMA R75, R142, R40.reuse, R75 ;  /* 0x000000288e4b7223 */ /* 0x080fe2000000004b */
[-C--:B------:R-:W-:Y:S01]  /*c810*/  FFMA R81, R174, R40.reuse, R81 ;  /* 0x00000028ae517223 */ /* 0x080fe20000000051 */
[-C--:B------:R-:W-:Y:S01]  /*c820*/  FFMA R99, R208, R40.reuse, R99 ;  /* 0x00000028d0637223 */ /* 0x080fe20000000063 */
[----:B------:R-:W-:Y:S01]  /*c830*/  FFMA R40, R10, R40, R79 ;  /* 0x000000280a287223 */ /* 0x000fe2000000004f */
[----:B------:R-:W2:Y:S01]  /*c840*/  LDS.64 R38, [R0+0x1ac0] ;  /* 0x001ac00000267984 */ /* 0x000ea20000000a00 */
[----:B----4-:R-:W-:Y:S01]  /*c850*/  FFMA R43, R67, R30, R42 ;  /* 0x0000001e432b7223 */ /* 0x010fe2000000002a */
        /* <DEDUP_REMOVED lines=8> */
[----:B------:R-:W-:Y:S01]  /*c8e0*/  FFMA R67, R67, R29, R46 ;  /* 0x0000001d43437223 */ /* 0x000fe2000000002e */
[----:B------:R-:W-:Y:S01]  /*c8f0*/  FFMA R46, R68, R31, R43 ;  /* 0x0000001f442e7223 */ /* 0x000fe2000000002b */
[-C--:B------:R-:W-:Y:S01]  /*c900*/  FFMA R69, R86, R44.reuse, R69 ;  /* 0x0000002c56457223 */ /* 0x080fe20000000045 */
[----:B------:R-:W-:Y:S01]  /*c910*/  FFMA R73, R114, R44, R73 ;  /* 0x0000002c72497223 */ /* 0x000fe20000000049 */
[----:B-----5:R-:W-:Y:S01]  /*c920*/  FFMA R68, R68, R32, R67 ;  /* 0x0000002044447223 */ /* 0x020fe20000000043 */
[CC--:B------:R-:W-:Y:S01]  /*c930*/  FFMA R67, R65.reuse, R44.reuse, R42 ;  /* 0x0000002c41437223 */ /* 0x0c0fe2000000002a */
[-C--:B------:R-:W-:Y:S01]  /*c940*/  FFMA R75, R146, R44.reuse, R75 ;  /* 0x0000002c924b7223 */ /* 0x080fe2000000004b */
[-C--:B------:R-:W-:Y:S01]  /*c950*/  FFMA R81, R178, R44.reuse, R81 ;  /* 0x0000002cb2517223 */ /* 0x080fe20000000051 */
[-C--:B------:R-:W-:Y:S01]  /*c960*/  FFMA R99, R212, R44.reuse, R99 ;  /* 0x0000002cd4637223 */ /* 0x080fe20000000063 */
[----:B------:R-:W-:Y:S01]  /*c970*/  FFMA R44, R12, R44, R47 ;  /* 0x0000002c0c2c7223 */ /* 0x000fe2000000002f */
[----:B------:R-:W4:Y:S01]  /*c980*/  LDS.64 R42, [R0+0x1ac8] ;  /* 0x001ac800002a7984 */ /* 0x000f220000000a00 */
[----:B0-----:R-:W-:Y:S01]  /*c990*/  FFMA R47, R65, R34, R46 ;  /* 0x00000022412f7223 */ /* 0x001fe2000000002e */
[-C--:B------:R-:W-:Y:S01]  /*c9a0*/  FFMA R46, R64, R45.reuse, R67 ;  /* 0x0000002d402e7223 */ /* 0x080fe20000000043 */
[-C--:B------:R-:W-:Y:S01]  /*c9b0*/  FFMA R69, R88, R45.reuse, R69 ;  /* 0x0000002d58457223 */ /* 0x080fe20000000045 */
[-C--:B------:R-:W-:Y:S01]  /*c9c0*/  FFMA R73, R116, R45.reuse, R73 ;  /* 0x0000002d74497223 */ /* 0x080fe20000000049 */
[-C--:B------:R-:W-:Y:S01]  /*c9d0*/  FFMA R75, R148, R45.reuse, R75 ;  /* 0x0000002d944b7223 */ /* 0x080fe2000000004b */
[-C--:B------:R-:W-:Y:S01]  /*c9e0*/  FFMA R81, R180, R45.reuse, R81 ;  /* 0x0000002db4517223 */ /* 0x080fe20000000051 */
[-C--:B------:R-:W-:Y:S01]  /*c9f0*/  FFMA R99, R214, R45.reuse, R99 ;  /* 0x0000002dd6637223 */ /* 0x080fe20000000063 */
[----:B------:R-:W-:-:S02]  /*ca00*/  FFMA R79, R13, R45, R44 ;  /* 0x0000002d0d4f7223 */ /* 0x000fc4000000002c */
[----:B------:R-:W0:Y:S01]  /*ca10*/  LDS.64 R44, [R0+0x1f50] ;  /* 0x001f5000002c7984 */ /* 0x000e220000000a00 */
[----:B------:R-:W-:Y:S01]  /*ca20*/  FFMA R65, R65, R33, R68 ;  /* 0x0000002141417223 */ /* 0x000fe20000000044 */
[----:B------:R-:W-:Y:S01]  /*ca30*/  FFMA R68, R64, R35, R47 ;  /* 0x0000002340447223 */ /* 0x000fe2000000002f */
[CC--:B------:R-:W-:Y:S02]  /*ca40*/  FFMA R67, R51.reuse, R48.reuse, R46 ;  /* 0x0000003033437223 */ /* 0x0c0fe4000000002e */
[----:B------:R-:W5:Y:S01]  /*ca50*/  LDS.64 R46, [R0+0x1ad0] ;  /* 0x001ad000002e7984 */ /* 0x000f620000000a00 */
[-C--:B------:R-:W-:Y:S01]  /*ca60*/  FFMA R69, R90, R48.reuse, R69 ;  /* 0x000000305a457223 */ /* 0x080fe20000000045 */
[-C--:B------:R-:W-:Y:S01]  /*ca70*/  FFMA R73, R118, R48.reuse, R73 ;  /* 0x0000003076497223 */ /* 0x080fe20000000049 */
[-C--:B------:R-:W-:Y:S01]  /*ca80*/  FFMA R75, R150, R48.reuse, R75 ;  /* 0x00000030964b7223 */ /* 0x080fe2000000004b */
[-C--:B------:R-:W-:Y:S01]  /*ca90*/  FFMA R81, R182, R48.reuse, R81 ;  /* 0x00000030b6517223 */ /* 0x080fe20000000051 */
[----:B------:R-:W-:Y:S01]  /*caa0*/  FFMA R99, R216, R48, R99 ;  /* 0x00000030d8637223 */ /* 0x000fe20000000063 */
[----:B-1----:R-:W-:Y:S01]  /*cab0*/  FFMA R64, R64, R36, R65 ;  /* 0x0000002440407223 */ /* 0x002fe20000000041 */
[----:B------:R-:W-:Y:S01]  /*cac0*/  FFMA R48, R14, R48, R79 ;  /* 0x000000300e307223 */ /* 0x000fe2000000004f */
[C---:B--2---:R-:W-:Y:S01]  /*cad0*/  FFMA R65, R51.reuse, R38, R68 ;  /* 0x0000002633417223 */ /* 0x044fe20000000044 */
[----:B------:R-:W-:Y:S01]  /*cae0*/  FFMA R74, R50, R49, R67 ;  /* 0x00000031324a7223 */ /* 0x000fe20000000043 */
[----:B------:R-:W-:Y:S01]  /*caf0*/  FFMA R51, R51, R37, R64 ;  /* 0x0000002533337223 */ /* 0x000fe20000000040 */
[-C--:B------:R-:W-:Y:S01]  /*cb00*/  FFMA R69, R92, R49.reuse, R69 ;  /* 0x000000315c457223 */ /* 0x080fe20000000045 */
[-C--:B------:R-:W-:Y:S01]  /*cb10*/  FFMA R78, R120, R49.reuse, R73 ;  /* 0x00000031784e7223 */ /* 0x080fe20000000049 */
[-C--:B------:R-:W-:Y:S01]  /*cb20*/  FFMA R75, R152, R49.reuse, R75 ;  /* 0x00000031984b7223 */ /* 0x080fe2000000004b */
[-C--:B------:R-:W-:Y:S01]  /*cb30*/  FFMA R81, R184, R49.reuse, R81 ;  /* 0x00000031b8517223 */ /* 0x080fe20000000051 */
[-C--:B------:R-:W-:Y:S01]  /*cb40*/  FFMA R99, R218, R49.reuse, R99 ;  /* 0x00000031da637223 */ /* 0x080fe20000000063 */
[----:B------:R-:W-:-:S02]  /*cb50*/  FFMA R67, R15, R49, R48 ;  /* 0x000000310f437223 */ /* 0x000fc40000000030 */
[----:B------:R-:W1:Y:S01]  /*cb60*/  LDS.64 R48, [R0+0x1f58] ;  /* 0x001f580000307984 */ /* 0x000e620000000a00 */
[C---:B------:R-:W-:Y:S01]  /*cb70*/  FFMA R64, R50.reuse, R39, R65 ;  /* 0x0000002732407223 */ /* 0x040fe20000000041 */
[----:B---3--:R-:W-:Y:S02]  /*cb80*/  FFMA R68, R50, R40, R51 ;  /* 0x0000002832447223 */ /* 0x008fe40000000033 */
        /* <DEDUP_REMOVED lines=15> */
[C---:B----4-:R-:W-:Y:S01]  /*cc80*/  FFMA R64, R63.reuse, R42, R64 ;  /* 0x0000002a3f407223 */ /* 0x050fe20000000040 */
[----:B------:R-:W3:Y:S01]  /*cc90*/  LDS.64 R52, [R0+0x1f60] ;  /* 0x001f600000347984 */ /* 0x000ee20000000a00 */
[----:B------:R-:W-:-:S02]  /*cca0*/  FFMA R65, R63, R41, R68 ;  /* 0x000000293f417223 */ /* 0x000fc40000000044 */
[C---:B------:R-:W-:Y:S02]  /*ccb0*/  FFMA R63, R55.reuse, R43, R64 ;  /* 0x0000002b373f7223 */ /* 0x040fe40000000040 */
        /* <DEDUP_REMOVED lines=8> */
[C---:B-----5:R-:W-:Y:S01]  /*cd40*/  FFMA R56, R54.reuse, R46, R63 ;  /* 0x0000002e36387223 */ /* 0x060fe2000000003f */
[----:B------:R-:W-:-:S02]  /*cd50*/  FFMA R65, R54, R45, R64 ;  /* 0x0000002d36417223 */ /* 0x000fc40000000040 */
        /* <DEDUP_REMOVED lines=9> */
[----:B-1----:R-:W-:Y:S01]  /*cdf0*/  FFMA R64, R59, R48, R65 ;  /* 0x000000303b407223 */ /* 0x002fe20000000041 */
        /* <DEDUP_REMOVED lines=8> */
[C---:B--2---:R-:W-:Y:S01]  /*ce80*/  FFMA R63, R58.reuse, R50, R63 ;  /* 0x000000323a3f7223 */ /* 0x044fe2000000003f */
[----:B------:R-:W-:-:S02]  /*ce90*/  FFMA R65, R58, R49, R64 ;  /* 0x000000313a417223 */ /* 0x000fc40000000040 */
[----:B------:R-:W2:Y:S01]  /*cea0*/  LDS.64 R58, [R0+0x1ae8] ;  /* 0x001ae800003a7984 */ /* 0x000ea20000000a00 */
[-C--:B------:R-:W-:Y:S01]  /*ceb0*/  FFMA R64, R132, R61.reuse, R75 ;  /* 0x0000003d84407223 */ /* 0x080fe2000000004b */
[-C--:B------:R-:W-:Y:S01]  /*cec0*/  FFMA R69, R62, R61.reuse, R67 ;  /* 0x0000003d3e457223 */ /* 0x080fe20000000043 */
[-C--:B------:R-:W-:Y:S01]  /*ced0*/  FFMA R73, R100, R61.reuse, R73 ;  /* 0x0000003d64497223 */ /* 0x080fe20000000049 */
[-C--:B------:R-:W-:Y:S01]  /*cee0*/  FFMA R78, R164, R61.reuse, R79 ;  /* 0x0000003da44e7223 */ /* 0x080fe2000000004f */
[-C--:B------:R-:W-:Y:S01]  /*cef0*/  FFMA R81, R196, R61.reuse, R81 ;  /* 0x0000003dc4517223 */ /* 0x080fe20000000051 */
[-C--:B------:R-:W-:Y:S01]  /*cf00*/  FFMA R122, R4, R61.reuse, R83 ;  /* 0x0000003d047a7223 */ /* 0x080fe20000000053 */
[----:B------:R-:W-:Y:S02]  /*cf10*/  FFMA R75, R21, R61, R60 ;  /* 0x0000003d154b7223 */ /* 0x000fe4000000003c */
[----:B------:R-:W4:Y:S01]  /*cf20*/  LDS.64 R60, [R0+0x1f70] ;  /* 0x001f7000003c7984 */ /* 0x000f220000000a00 */
[C---:B------:R-:W-:Y:S01]  /*cf30*/  FFMA R67, R62.reuse, R51, R63 ;  /* 0x000000333e437223 */ /* 0x040fe2000000003f */
[----:B---3--:R-:W-:-:S02]  /*cf40*/  FFMA R68, R62, R52, R65 ;  /* 0x000000343e447223 */ /* 0x008fc40000000041 */
[----:B------:R-:W3:Y:S01]  /*cf50*/  LDS.64 R62, [R0+0x1af0] ;  /* 0x001af000003e7984 */ /* 0x000ee20000000a00 */
[-C--:B------:R-:W-:Y:S01]  /*cf60*/  FFMA R83, R133, R70.reuse, R64 ;  /* 0x0000004685537223 */ /* 0x080fe20000000040 */
[-C--:B------:R-:W-:Y:S02]  /*cf70*/  FFMA R79, R66, R70.reuse, R69 ;  /* 0x00000046424f7223 */ /* 0x080fe40000000045 */
[----:B------:R-:W5:Y:S01]  /*cf80*/  LDS.64 R64, [R0+0x1f78] ;  /* 0x001f780000407984 */ /* 0x000f620000000a00 */
[-C--:B------:R-:W-:Y:S01]  /*cf90*/  FFMA R74, R102, R70.reuse, R73 ;  /* 0x00000046664a7223 */ /* 0x080fe20000000049 */
[-C--:B------:R-:W-:Y:S01]  /*cfa0*/  FFMA R85, R167, R70.reuse, R78 ;  /* 0x00000046a7557223 */ /* 0x080fe2000000004e */
[-C--:B------:R-:W-:Y:S01]  /*cfb0*/  FFMA R87, R198, R70.reuse, R81 ;  /* 0x00000046c6577223 */ /* 0x080fe20000000051 */
[-C--:B------:R-:W-:Y:S01]  /*cfc0*/  FFMA R89, R5, R70.reuse, R122 ;  /* 0x0000004605597223 */ /* 0x080fe2000000007a */
[----:B------:R-:W-:Y:S01]  /*cfd0*/  FFMA R70, R22, R70, R75 ;  /* 0x0000004616467223 */ /* 0x000fe2000000004b */
[C---:B0-----:R-:W-:Y:S01]  /*cfe0*/  FFMA R73, R66.reuse, R54, R67 ;  /* 0x0000003642497223 */ /* 0x041fe20000000043 */
[----:B------:R-:W-:-:S02]  /*cff0*/  FFMA R75, R66, R53, R68 ;  /* 0x00000035424b7223 */ /* 0x000fc40000000044 */
[----:B------:R-:W0:Y:S01]  /*d000*/  LDS.64 R66, [R0+0x1af8] ;  /* 0x001af80000427984 */ /* 0x000e220000000a00 */
[----:B------:R-:W-:-:S03]  /*d010*/  FFMA R248, R6, R71, R89 ;  /* 0x0000004706f87223 */ /* 0x000fc60000000059 */
[----:B------:R-:W0:Y:S01]  /*d020*/  LDS.64 R68, [R0+0x1f80] ;  /* 0x001f800000447984 */ /* 0x000e220000000a00 */
[-C--:B------:R-:W-:Y:S01]  /*d030*/  FFMA R81, R72, R71.reuse, R79 ;  /* 0x0000004748517223 */ /* 0x080fe2000000004f */
[-C--:B------:R-:W-:Y:S01]  /*d040*/  FFMA R107, R105, R71.reuse, R74 ;  /* 0x00000047696b7223 */ /* 0x080fe2000000004a */
[-C--:B------:R-:W-:Y:S01]  /*d050*/  FFMA R83, R134, R71.reuse, R83 ;  /* 0x0000004786537223 */ /* 0x080fe20000000053 */
[-C--:B------:R-:W-:Y:S01]  /*d060*/  FFMA R85, R166, R71.reuse, R85 ;  /* 0x00000047a6557223 */ /* 0x080fe20000000055 */
[-C--:B------:R-:W-:Y:S01]  /*d070*/  FFMA R87, R200, R71.reuse, R87 ;  /* 0x00000047c8577223 */ /* 0x080fe20000000057 */
[----:B------:R-:W-:Y:S02]  /*d080*/  FFMA R89, R23, R71, R70 ;  /* 0x0000004717597223 */ /* 0x000fe40000000046 */
[----:B------:R-:W0:Y:S01]  /*d090*/  LDS.64 R70, [R0+0x1b00] ;  /* 0x001b000000467984 */ /* 0x000e220000000a00 */
[C---:B------:R-:W-:Y:S01]  /*d0a0*/  FFMA R79, R72.reuse, R55, R73 ;  /* 0x00000037484f7223 */ /* 0x040fe20000000049 */
[----:B-1----:R-:W-:-:S02]  /*d0b0*/  FFMA R78, R72, R56, R75 ;  /* 0x00000038484e7223 */ /* 0x002fc4000000004b */
        /* <DEDUP_REMOVED lines=9> */
[----:B------:R-:W-:Y:S01]  /*d150*/  FFMA R79, R76, R57, R78 ;  /* 0x000000394c4f7223 */ /* 0x000fe2000000004e */
[----:B------:R-:W2:Y:S01]  /*d160*/  LDS.64 R74, [R0+0x1b08] ;  /* 0x001b0800004a7984 */ /* 0x000ea20000000a00 */
[C---:B------:R-:W-:Y:S01]  /*d170*/  FFMA R83, R77.reuse, R25, R122 ;  /* 0x000000194d537223 */ /* 0x040fe2000000007a */
[----:B------:R-:W-:Y:S01]  /*d180*/  FFMA R181, R26, R77, R181 ;  /* 0x0000004d1ab57223 */ /* 0x000fe200000000b5 */
[C---:B------:R-:W-:Y:S01]  /*d190*/  FFMA R81, R77.reuse, R59, R24 ;  /* 0x0000003b4d517223 */ /* 0x040fe20000000018 */
[----:B----4-:R-:W-:-:S02]  /*d1a0*/  FFMA R122, R77, R60, R79 ;  /* 0x0000003c4d7a7223 */ /* 0x010fc4000000004f */
[----:B------:R-:W4:Y:S01]  /*d1b0*/  LDS.64 R76, [R0+0x1f90] ;  /* 0x001f9000004c7984 */ /* 0x000f220000000a00 */
[----:B------:R-:W-:-:S03]  /*d1c0*/  FFMA R85, R80, R28, R83 ;  /* 0x0000001c50557223 */ /* 0x000fc60000000053 */
[----:B------:R-:W4:Y:S01]  /*d1d0*/  LDS.64 R78, [R0+0x1b10] ;  /* 0x001b1000004e7984 */ /* 0x000f220000000a00 */
[C---:B------:R-:W-:Y:S01]  /*d1e0*/  FFMA R181, R80.reuse, R27, R181 ;  /* 0x0000001b50b57223 */ /* 0x040fe200000000b5 */
[C---:B---3--:R-:W-:Y:S01]  /*d1f0*/  FFMA R24, R80.reuse, R62, R81 ;  /* 0x0000003e50187223 */ /* 0x048fe20000000051 */
[----:B------:R-:W-:Y:S02]  /*d200*/  FFMA R83, R80, R61, R122 ;  /* 0x0000003d50537223 */ /* 0x000fe4000000007a */
[----:B------:R-:W3:Y:S01]  /*d210*/  LDS.64 R80, [R0+0x1f98] ;  /* 0x001f980000507984 */ /* 0x000ee20000000a00 */
[C---:B------:R-:W-:Y:S01]  /*d220*/  FFMA R87, R82.reuse, R29, R85 ;  /* 0x0000001d52577223 */ /* 0x040fe20000000055 */
[----:B-----5:R-:W-:Y:S01]  /*d230*/  FFMA R122, R82, R64, R83 ;  /* 0x00000040527a7223 */ /* 0x020fe20000000053 */
[----:B------:R-:W-:Y:S01]  /*d240*/  FFMA R181, R30, R82, R181 ;  /* 0x000000521eb57223 */ /* 0x000fe200000000b5 */
[----:B------:R-:W-:Y:S01]  /*d250*/  FFMA R85, R82, R63, R24 ;  /* 0x0000003f52557223 */ /* 0x000fe20000000018 */
[C---:B------:R-:W-:Y:S01]  /*d260*/  FFMA R89, R84.reuse, R32, R87 ;  /* 0x0000002054597223 */ /* 0x040fe20000000057 */
[----:B------:R-:W5:Y:S01]  /*d270*/  LDS.64 R82, [R0+0x1b18] ;  /* 0x001b180000527984 */ /* 0x000f620000000a00 */
[C---:B------:R-:W-:Y:S01]  /*d280*/  FFMA R87, R84.reuse, R65, R122 ;  /* 0x0000004154577223 */ /* 0x040fe2000000007a */
[C---:B------:R-:W-:Y:S01]  /*d290*/  FFMA R181, R84.reuse, R31, R181 ;  /* 0x0000001f54b57223 */ /* 0x040fe200000000b5 */
[----:B0-----:R-:W-:Y:S01]  /*d2a0*/  FFMA R24, R84, R66, R85 ;  /* 0x0000004254187223 */ /* 0x001fe20000000055 */
[C---:B------:R-:W-:Y:S01]  /*d2b0*/  FFMA R91, R86.reuse, R33, R89 ;  /* 0x00000021565b7223 */ /* 0x040fe20000000059 */
[----:B------:R-:W0:Y:S01]  /*d2c0*/  LDS.64 R84, [R0+0x1fa0] ;  /* 0x001fa00000547984 */ /* 0x000e220000000a00 */
[----:B------:R-:W-:Y:S01]  /*d2d0*/  FFMA R122, R86, R68, R87 ;  /* 0x00000044567a7223 */ /* 0x000fe20000000057 */
[----:B------:R-:W-:Y:S01]  /*d2e0*/  FFMA R181, R34, R86, R181 ;  /* 0x0000005622b57223 */ /* 0x000fe200000000b5 */
[----:B------:R-:W-:Y:S01]  /*d2f0*/  FFMA R89, R86, R67, R24 ;  /* 0x0000004356597223 */ /* 0x000fe20000000018 */
[C---:B------:R-:W-:Y:S01]  /*d300*/  FFMA R93, R88.reuse, R36, R91 ;  /* 0x00000024585d7223 */ /* 0x040fe2000000005b */
[----:B------:R-:W0:Y:S01]  /*d310*/  LDS.64 R86, [R0+0x1b20] ;  /* 0x001b200000567984 */ /* 0x000e220000000a00 */
[C---:B------:R-:W-:Y:S01]  /*d320*/  FFMA R91, R88.reuse, R69, R122 ;  /* 0x00000045585b7223 */ /* 0x040fe2000000007a */
[C---:B------:R-:W-:Y:S01]  /*d330*/  FFMA R181, R88.reuse, R35, R181 ;  /* 0x0000002358b57223 */ /* 0x040fe200000000b5 */
[----:B------:R-:W-:Y:S01]  /*d340*/  FFMA R24, R88, R70, R89 ;  /* 0x0000004658187223 */ /* 0x000fe20000000059 */
[----:B------:R-:W-:Y:S01]  /*d350*/  FFMA R95, R90, R37, R93 ;  /* 0x000000255a5f7223 */ /* 0x000fe2000000005d */
[----:B------:R-:W0:Y:S01]  /*d360*/  LDS.64 R88, [R0+0x1fa8] ;  /* 0x001fa80000587984 */ /* 0x000e220000000a00 */
[----:B------:R-:W-:Y:S01]  /*d370*/  FFMA R181, R38, R90, R181 ;  /* 0x0000005a26b57223 */ /* 0x000fe200000000b5 */
[C---:B------:R-:W-:Y:S01]  /*d380*/  FFMA R93, R90.reuse, R71, R24 ;  /* 0x000000475a5d7223 */ /* 0x040fe20000000018 */
[----:B-1----:R-:W-:-:S02]  /*d390*/  FFMA R122, R90, R72, R91 ;  /* 0x000000485a7a7223 */ /* 0x002fc4000000005b */
[----:B------:R-:W1:Y:S01]  /*d3a0*/  LDS.64 R90, [R0+0x1b28] ;  /* 0x001b2800005a7984 */ /* 0x000e620000000a00 */
[C---:B------:R-:W-:Y:S01]  /*d3b0*/  FFMA R99, R92.reuse, R40, R95 ;  /* 0x000000285c637223 */ /* 0x040fe2000000005f */
[C---:B------:R-:W-:Y:S01]  /*d3c0*/  FFMA R95, R92.reuse, R73, R122 ;  /* 0x000000495c5f7223 */ /* 0x040fe2000000007a */
[C---:B------:R-:W-:Y:S01]  /*d3d0*/  FFMA R181, R92.reuse, R39, R181 ;  /* 0x000000275cb57223 */ /* 0x040fe200000000b5 */
[----:B--2---:R-:W-:Y:S01]  /*d3e0*/  FFMA R24, R92, R74, R93 ;  /* 0x0000004a5c187223 */ /* 0x004fe2000000005d */
[----:B------:R-:W-:Y:S01]  /*d3f0*/  FFMA R103, R94, R41, R99 ;  /* 0x000000295e677223 */ /* 0x000fe20000000063 */
[----:B------:R-:W2:Y:S01]  /*d400*/  LDS.64 R92, [R0+0x1fb0] ;  /* 0x001fb000005c7984 */ /* 0x000ea20000000a00 */
[----:B------:R-:W-:Y:S01]  /*d410*/  FFMA R181, R42, R94, R181 ;  /* 0x0000005e2ab57223 */ /* 0x000fe200000000b5 */
[C---:B------:R-:W-:Y:S01]  /*d420*/  FFMA R99, R94.reuse, R75, R24 ;  /* 0x0000004b5e637223 */ /* 0x040fe20000000018 */
[----:B----4-:R-:W-:Y:S02]  /*d430*/  FFMA R122, R94, R76, R95 ;  /* 0x0000004c5e7a7223 */ /* 0x010fe4000000005f */
[----:B------:R-:W4:Y:S01]  /*d440*/  LDS.64 R94, [R0+0x1b30] ;  /* 0x001b3000005e7984 */ /* 0x000f220000000a00 */
[C---:B------:R-:W-:Y:S01]  /*d450*/  FFMA R126, R96.reuse, R44, R103 ;  /* 0x0000002c607e7223 */ /* 0x040fe20000000067 */
[C---:B------:R-:W-:Y:S01]  /*d460*/  FFMA R181, R96.reuse, R43, R181 ;  /* 0x0000002b60b57223 */ /* 0x040fe200000000b5 */
[C---:B------:R-:W-:Y:S01]  /*d470*/  FFMA R24, R96.reuse, R78, R99 ;  /* 0x0000004e60187223 */ /* 0x040fe20000000063 */
[----:B------:R-:W-:Y:S01]  /*d480*/  FFMA R103, R96, R77, R122 ;  /* 0x0000004d60677223 */ /* 0x000fe2000000007a */
[C---:B------:R-:W-:Y:S01]  /*d490*/  FFMA R109, R97.reuse, R45, R126 ;  /* 0x0000002d616d7223 */ /* 0x040fe2000000007e */
[----:B------:R-:W-:Y:S01]  /*d4a0*/  FFMA R181, R46, R97, R181 ;  /* 0x000000612eb57223 */ /* 0x000fe200000000b5 */
[C---:B------:R-:W-:Y:S01]  /*d4b0*/  FFMA R99, R97.reuse, R79, R24 ;  /* 0x0000004f61637223 */ /* 0x040fe20000000018 */
[----:B---3--:R-:W-:-:S02]  /*d4c0*/  FFMA R122, R97, R80, R103 ;  /* 0x00000050617a7223 */ /* 0x008fc40000000067 */
[----:B------:R-:W3:Y:S01]  /*d4d0*/  LDS.64 R96, [R0+0x1fb8] ;  /* 0x001fb80000607984 */ /* 0x000ee20000000a00 */
[C---:B------:R-:W-:Y:S01]  /*d4e0*/  FFMA R181, R98.reuse, R47, R181 ;  /* 0x0000002f62b57223 */ /* 0x040fe200000000b5 */
[C---:B------:R-:W-:Y:S01]  /*d4f0*/  FFMA R126, R98.reuse, R48, R109 ;  /* 0x00000030627e7223 */ /* 0x040fe2000000006d */
[C---:B-----5:R-:W-:Y:S01]  /*d500*/  FFMA R24, R98.reuse, R82, R99 ;  /* 0x0000005262187223 */ /* 0x060fe20000000063 */
[----:B------:R-:W-:Y:S01]  /*d510*/  FFMA R109, R98, R81, R122 ;  /* 0x00000051626d7223 */ /* 0x000fe2000000007a */
[----:B------:R-:W-:Y:S01]  /*d520*/  FFMA R181, R50, R101, R181 ;  /* 0x0000006532b57223 */ /* 0x000fe200000000b5 */
[C---:B------:R-:W-:Y:S01]  /*d530*/  FFMA R111, R101.reuse, R49, R126 ;  /* 0x00000031656f7223 */ /* 0x040fe2000000007e */
[C---:B------:R-:W-:Y:S01]  /*d540*/  FFMA R103, R101.reuse, R83, R24 ;  /* 0x0000005365677223 */ /* 0x040fe20000000018 */
[----:B0-----:R-:W-:Y:S01]  /*d550*/  FFMA R122, R101, R84, R109 ;  /* 0x00000054657a7223 */ /* 0x001fe2000000006d */
[C---:B------:R-:W-:Y:S01]  /*d560*/  FFMA R181, R100.reuse, R51, R181 ;  /* 0x0000003364b57223 */ /* 0x040fe200000000b5 */
[C---:B------:R-:W-:Y:S01]  /*d570*/  FFMA R111, R100.reuse, R52, R111 ;  /* 0x00000034646f7223 */ /* 0x040fe2000000006f */
[C---:B------:R-:W-:Y:S01]  /*d580*/  FFMA R24, R100.reuse, R86, R103 ;  /* 0x0000005664187223 */ /* 0x040fe20000000067 */
[----:B------:R-:W-:Y:S01]  /*d590*/  FFMA R103, R100, R85, R122 ;  /* 0x0000005564677223 */ /* 0x000fe2000000007a */
[----:B------:R-:W0:Y:S01]  /*d5a0*/  LDS.64 R98, [R0+0x1b38] ;  /* 0x001b380000627984 */ /* 0x000e220000000a00 */
[----:B------:R-:W-:Y:S01]  /*d5b0*/  FFMA R126, R54, R102, R181 ;  /* 0x00000066367e7223 */ /* 0x000fe200000000b5 */
[C---:B------:R-:W-:Y:S01]  /*d5c0*/  FFMA R113, R102.reuse, R53, R111 ;  /* 0x0000003566717223 */ /* 0x040fe2000000006f */
[C---:B------:R-:W-:Y:S01]  /*d5d0*/  FFMA R109, R102.reuse, R87, R24 ;  /* 0x00000057666d7223 */ /* 0x040fe20000000018 */
[----:B------:R-:W-:Y:S01]  /*d5e0*/  FFMA R122, R102, R88, R103 ;  /* 0x00000058667a7223 */ /* 0x000fe20000000067 */
[----:B------:R-:W5:Y:S01]  /*d5f0*/  LDS.64 R100, [R0+0x1fc0] ;  /* 0x001fc00000647984 */ /* 0x000f620000000a00 */
[C---:B------:R-:W-:Y:S01]  /*d600*/  FFMA R111, R105.reuse, R55, R126 ;  /* 0x00000037696f7223 */ /* 0x040fe2000000007e */
[C---:B------:R-:W-:Y:S01]  /*d610*/  FFMA R113, R105.reuse, R56, R113 ;  /* 0x0000003869717223 */ /* 0x040fe20000000071 */
[C---:B-1----:R-:W-:Y:S01]  /*d620*/  FFMA R24, R105.reuse, R90, R109 ;  /* 0x0000005a69187223 */ /* 0x042fe2000000006d */
[----:B------:R-:W-:Y:S01]  /*d630*/  FFMA R105, R105, R89, R122 ;  /* 0x0000005969697223 */ /* 0x000fe2000000007a */
[----:B------:R-:W1:Y:S01]  /*d640*/  LDS.64 R102, [R0+0x1b40] ;  /* 0x001b400000667984 */ /* 0x000e620000000a00 */
[----:B------:R-:W-:Y:S01]  /*d650*/  FFMA R126, R58, R104, R111 ;  /* 0x000000683a7e7223 */ /* 0x000fe2000000006f */
[C---:B------:R-:W-:Y:S01]  /*d660*/  FFMA R109, R104.reuse, R91, R24 ;  /* 0x0000005b686d7223 */ /* 0x040fe20000000018 */
[C---:B------:R-:W-:Y:S01]  /*d670*/  FFMA R113, R104.reuse, R57, R113 ;  /* 0x0000003968717223 */ /* 0x040fe20000000071 */
[----:B--2---:R-:W-:-:S02]  /*d680*/  FFMA R122, R104, R92, R105 ;  /* 0x0000005c687a7223 */ /* 0x004fc40000000069 */
[----:B------:R-:W2:Y:S01]  /*d690*/  LDS.64 R104, [R0+0x1fc8] ;  /* 0x001fc80000687984 */ /* 0x000ea20000000a00 */
[----:B----4-:R-:W-:Y:S01]  /*d6a0*/  FFMA R24, R106, R94, R109 ;  /* 0x0000005e6a187223 */ /* 0x010fe2000000006d */
[----:B------:R-:W-:Y:S01]  /*d6b0*/  FFMA R183, R26, R106, R183 ;  /* 0x0000006a1ab77223 */ /* 0x000fe200000000b7 */
[C---:B------:R-:W-:Y:S01]  /*d6c0*/  FFMA R115, R106.reuse, R25, R107 ;  /* 0x000000196a737223 */ /* 0x040fe2000000006b */
[C---:B------:R-:W-:Y:S01]  /*d6d0*/  FFMA R111, R106.reuse, R59, R126 ;  /* 0x0000003b6a6f7223 */ /* 0x040fe2000000007e */
[C---:B------:R-:W-:Y:S01]  /*d6e0*/  FFMA R230, R106.reuse, R60, R113 ;  /* 0x0000003c6ae67223 */ /* 0x040fe20000000071 */
[----:B------:R-:W-:Y:S02]  /*d6f0*/  FFMA R109, R106, R93, R122 ;  /* 0x0000005d6a6d7223 */ /* 0x000fe4000000007a */
[----:B------:R-:W4:Y:S01]  /*d700*/  LDS.64 R106, [R0+0x1b48] ;  /* 0x001b4800006a7984 */ /* 0x000f220000000a00 */
[----:B------:R-:W-:Y:S01]  /*d710*/  FFMA R126, R62, R108, R111 ;  /* 0x0000006c3e7e7223 */ /* 0x000fe2000000006f */
[C---:B------:R-:W-:Y:S01]  /*d720*/  FFMA R183, R108.reuse, R27, R183 ;  /* 0x0000001b6cb77223 */ /* 0x040fe200000000b7 */
[C---:B------:R-:W-:Y:S01]  /*d730*/  FFMA R115, R108.reuse, R28, R115 ;  /* 0x0000001c6c737223 */ /* 0x040fe20000000073 */
[C---:B------:R-:W-:Y:S01]  /*d740*/  FFMA R113, R108.reuse, R61, R230 ;  /* 0x0000003d6c717223 */ /* 0x040fe200000000e6 */
[C---:B------:R-:W-:Y:S01]  /*d750*/  FFMA R111, R108.reuse, R95, R24 ;  /* 0x0000005f6c6f7223 */ /* 0x040fe20000000018 */
[----:B---3--:R-:W-:-:S02]  /*d760*/  FFMA R122, R108, R96, R109 ;  /* 0x000000606c7a7223 */ /* 0x008fc4000000006d */
[----:B------:R-:W3:Y:S01]  /*d770*/  LDS.64 R108, [R0+0x1fd0] ;  /* 0x001fd000006c7984 */ /* 0x000ee20000000a00 */
[C---:B------:R-:W-:Y:S01]  /*d780*/  FFMA R117, R110.reuse, R29, R115 ;  /* 0x0000001d6e757223 */ /* 0x040fe20000000073 */
[C---:B------:R-:W-:Y:S01]  /*d790*/  FFMA R115, R110.reuse, R63, R126 ;  /* 0x0000003f6e737223 */ /* 0x040fe2000000007e */
[----:B------:R-:W-:Y:S01]  /*d7a0*/  FFMA R230, R110, R64, R113 ;  /* 0x000000406ee67223 */ /* 0x000fe20000000071 */
[----:B------:R-:W-:Y:S01]  /*d7b0*/  FFMA R183, R30, R110, R183 ;  /* 0x0000006e1eb77223 */ /* 0x000fe200000000b7 */
[----:B------:R-:W-:Y:S01]  /*d7c0*/  FFMA R113, R110, R97, R122 ;  /* 0x000000616e717223 */ /* 0x000fe2000000007a */
[----:B------:R-:W-:Y:S01]  /*d7d0*/  FFMA R119, R112, R32, R117 ;  /* 0x0000002070777223 */ /* 0x000fe20000000075 */
[----:B0-----:R-:W-:Y:S02]  /*d7e0*/  FFMA R24, R110, R98, R111 ;  /* 0x000000626e187223 */ /* 0x001fe4000000006f */
[----:B------:R-:W0:Y:S01]  /*d7f0*/  LDS.64 R110, [R0+0x1b50] ;  /* 0x001b5000006e7984 */ /* 0x000e220000000a00 */
[----:B------:R-:W-:Y:S01]  /*d800*/  FFMA R126, R66, R112, R115 ;  /* 0x00000070427e7223 */ /* 0x000fe20000000073 */
[C---:B------:R-:W-:Y:S01]  /*d810*/  FFMA R117, R112.reuse, R65, R230 ;  /* 0x0000004170757223 */ /* 0x040fe200000000e6 */
[C---:B------:R-:W-:Y:S01]  /*d820*/  FFMA R115, R112.reuse, R99, R24 ;  /* 0x0000006370737223 */ /* 0x040fe20000000018 */
[C---:B------:R-:W-:Y:S01]  /*d830*/  FFMA R183, R112.reuse, R31, R183 ;  /* 0x0000001f70b77223 */ /* 0x040fe200000000b7 */
[----:B-----5:R-:W-:Y:S01]  /*d840*/  FFMA R122, R112, R100, R113 ;  /* 0x00000064707a7223 */ /* 0x020fe20000000071 */
[C---:B------:R-:W-:Y:S01]  /*d850*/  FFMA R121, R114.reuse, R33, R119 ;  /* 0x0000002172797223 */ /* 0x040fe20000000077 */
[----:B------:R-:W5:Y:S01]  /*d860*/  LDS.64 R112, [R0+0x1fd8] ;  /* 0x001fd80000707984 */ /* 0x000f620000000a00 */
[C---:B------:R-:W-:Y:S01]  /*d870*/  FFMA R119, R114.reuse, R67, R126 ;  /* 0x0000004372777223 */ /* 0x040fe2000000007e */
[C---:B------:R-:W-:Y:S01]  /*d880*/  FFMA R230, R114.reuse, R68, R117 ;  /* 0x0000004472e67223 */ /* 0x040fe20000000075 */
[----:B-1----:R-:W-:Y:S01]  /*d890*/  FFMA R24, R114, R102, R115 ;  /* 0x0000006672187223 */ /* 0x002fe20000000073 */
[----:B------:R-:W-:Y:S01]  /*d8a0*/  FFMA R183, R34, R114, R183 ;  /* 0x0000007222b77223 */ /* 0x000fe200000000b7 */
[----:B------:R-:W-:Y:S01]  /*d8b0*/  FFMA R117, R114, R101, R122 ;  /* 0x0000006572757223 */ /* 0x000fe2000000007a */
[----:B------:R-:W-:Y:S01]  /*d8c0*/  FFMA R123, R116, R36, R121 ;  /* 0x00000024747b7223 */ /* 0x000fe20000000079 */
[----:B------:R-:W1:Y:S01]  /*d8d0*/  LDS.64 R114, [R0+0x1b58] ;  /* 0x001b580000727984 */ /* 0x000e620000000a00 */
[----:B------:R-:W-:Y:S01]  /*d8e0*/  FFMA R126, R70, R116, R119 ;  /* 0x00000074467e7223 */ /* 0x000fe20000000077 */
[C---:B------:R-:W-:Y:S01]  /*d8f0*/  FFMA R121, R116.reuse, R69, R230 ;  /* 0x0000004574797223 */ /* 0x040fe200000000e6 */
[C---:B------:R-:W-:Y:S01]  /*d900*/  FFMA R119, R116.reuse, R103, R24 ;  /* 0x0000006774777223 */ /* 0x040fe20000000018 */
[C---:B------:R-:W-:Y:S01]  /*d910*/  FFMA R183, R116.reuse, R35, R183 ;  /* 0x0000002374b77223 */ /* 0x040fe200000000b7 */
[----:B--2---:R-:W-:Y:S01]  /*d920*/  FFMA R122, R116, R104, R117 ;  /* 0x00000068747a7223 */ /* 0x004fe20000000075 */
[C---:B------:R-:W-:Y:S01]  /*d930*/  FFMA R127, R118.reuse, R37, R123 ;  /* 0x00000025767f7223 */ /* 0x040fe2000000007b */
[----:B------:R-:W2:Y:S01]  /*d940*/  LDS.64 R116, [R0+0x1fe0] ;  /* 0x001fe00000747984 */ /* 0x000ea20000000a00 */
[C---:B------:R-:W-:Y:S01]  /*d950*/  FFMA R123, R118.reuse, R71, R126 ;  /* 0x00000047767b7223 */ /* 0x040fe2000000007e */
[----:B------:R-:W-:Y:S01]  /*d960*/  FFMA R126, R118, R72, R121 ;  /* 0x00000048767e7223 */ /* 0x000fe20000000079 */
[----:B------:R-:W-:Y:S01]  /*d970*/  FFMA R183, R38, R118, R183 ;  /* 0x0000007626b77223 */ /* 0x000fe200000000b7 */
[C---:B----4-:R-:W-:Y:S01]  /*d980*/  FFMA R24, R118.reuse, R106, R119 ;  /* 0x0000006a76187223 */ /* 0x050fe20000000077 */
[----:B------:R-:W-:-:S02]  /*d990*/  FFMA R121, R118, R105, R122 ;  /* 0x0000006976797223 */ /* 0x000fc4000000007a */
[----:B------:R-:W4:Y:S01]  /*d9a0*/  LDS.64 R118, [R0+0x1b60] ;  /* 0x001b600000767984 */ /* 0x000f220000000a00 */
[----:B------:R-:W-:Y:S01]  /*d9b0*/  FFMA R230, R74, R120, R123 ;  /* 0x000000784ae67223 */ /* 0x000fe2000000007b */
[C---:B------:R-:W-:Y:S02]  /*d9c0*/  FFMA R232, R120.reuse, R40, R127 ;  /* 0x0000002878e87223 */ /* 0x040fe4000000007f */
[----:B------:R-:W4:Y:S01]  /*d9d0*/  LDS.64 R122, [R0+0x1fe8] ;  /* 0x001fe800007a7984 */ /* 0x000f220000000a00 */
[C---:B------:R-:W-:Y:S01]  /*d9e0*/  FFMA R135, R120.reuse, R73, R126 ;  /* 0x0000004978877223 */ /* 0x040fe2000000007e */
[C---:B------:R-:W-:Y:S01]  /*d9f0*/  FFMA R183, R120.reuse, R39, R183 ;  /* 0x0000002778b77223 */ /* 0x040fe200000000b7 */
[C---:B------:R-:W-:Y:S01]  /*da00*/  FFMA R127, R120.reuse, R107, R24 ;  /* 0x0000006b787f7223 */ /* 0x040fe20000000018 */
[----:B---3--:R-:W-:Y:S02]  /*da10*/  FFMA R126, R120, R108, R121 ;  /* 0x0000006c787e7223 */ /* 0x008fe40000000079 */
[----:B------:R-:W3:Y:S01]  /*da20*/  LDS.64 R120, [R0+0x1b68] ;  /* 0x001b680000787984 */ /* 0x000ee20000000a00 */
[C---:B------:R-:W-:Y:S01]  /*da30*/  FFMA R137, R125.reuse, R41, R232 ;  /* 0x000000297d897223 */ /* 0x040fe200000000e8 */
[C---:B------:R-:W-:Y:S01]  /*da40*/  FFMA R131, R125.reuse, R75, R230 ;  /* 0x0000004b7d837223 */ /* 0x040fe200000000e6 */
[----:B------:R-:W-:Y:S01]  /*da50*/  FFMA R183, R42, R125, R183 ;  /* 0x0000007d2ab77223 */ /* 0x000fe200000000b7 */
[C---:B------:R-:W-:Y:S01]  /*da60*/  FFMA R230, R125.reuse, R76, R135 ;  /* 0x0000004c7de67223 */ /* 0x040fe20000000087 */
[C---:B0-----:R-:W-:Y:S01]  /*da70*/  FFMA R24, R125.reuse, R110, R127 ;  /* 0x0000006e7d187223 */ /* 0x041fe2000000007f */
[----:B------:R-:W-:Y:S01]  /*da80*/  FFMA R125, R125, R109, R126 ;  /* 0x0000006d7d7d7223 */ /* 0x000fe2000000007e */
[C---:B------:R-:W-:Y:S01]  /*da90*/  FFMA R137, R124.reuse, R44, R137 ;  /* 0x0000002c7c897223 */ /* 0x040fe20000000089 */
[----:B------:R-:W-:Y:S01]  /*daa0*/  FFMA R183, R124, R43, R183 ;  /* 0x0000002b7cb77223 */ /* 0x000fe200000000b7 */
[----:B------:R-:W-:Y:S01]  /*dab0*/  FFMA R232, R78, R124, R131 ;  /* 0x0000007c4ee87223 */ /* 0x000fe20000000083 */
[C---:B------:R-:W-:Y:S01]  /*dac0*/  FFMA R135, R124.reuse, R77, R230 ;  /* 0x0000004d7c877223 */ /* 0x040fe200000000e6 */
[C---:B------:R-:W-:Y:S01]  /*dad0*/  FFMA R131, R124.reuse, R111, R24 ;  /* 0x0000006f7c837223 */ /* 0x040fe20000000018 */
[----:B-----5:R-:W-:Y:S01]  /*dae0*/  FFMA R230, R124, R112, R125 ;  /* 0x000000707ce67223 */ /* 0x020fe2000000007d */
[----:B------:R-:W-:Y:S01]  /*daf0*/  FFMA R143, R128, R45, R137 ;  /* 0x0000002d808f7223 */ /* 0x000fe20000000089 */
[----:B------:R-:W0:Y:S01]  /*db00*/  LDS.64 R124, [R0+0x1ff0] ;  /* 0x001ff000007c7984 */ /* 0x000e220000000a00 */
[----:B------:R-:W-:Y:S01]  /*db10*/  FFMA R236, R46, R128, R183 ;  /* 0x000000802eec7223 */ /* 0x000fe200000000b7 */
[C---:B------:R-:W-:Y:S01]  /*db20*/  FFMA R137, R128.reuse, R79, R232 ;  /* 0x0000004f80897223 */ /* 0x040fe200000000e8 */
[C---:B------:R-:W-:Y:S01]  /*db30*/  FFMA R234, R128.reuse, R80, R135 ;  /* 0x0000005080ea7223 */ /* 0x040fe20000000087 */
[C---:B-1----:R-:W-:Y:S01]  /*db40*/  FFMA R24, R128.reuse, R114, R131 ;  /* 0x0000007280187223 */ /* 0x042fe20000000083 */
[----:B------:R-:W-:Y:S01]  /*db50*/  FFMA R135, R128, R113, R230 ;  /* 0x0000007180877223 */ /* 0x000fe200000000e6 */
[----:B------:R-:W1:Y:S01]  /*db60*/  LDS.64 R126, [R0+0x1b70] ;  /* 0x001b7000007e7984 */ /* 0x000e620000000a00 */
[C---:B------:R-:W-:Y:S01]  /*db70*/  FFMA R141, R129.reuse, R47, R236 ;  /* 0x0000002f818d7223 */ /* 0x040fe200000000ec */
[----:B------:R-:W-:Y:S01]  /*db80*/  FFMA R232, R82, R129, R137 ;  /* 0x0000008152e87223 */ /* 0x000fe20000000089 */
[C---:B------:R-:W-:Y:S01]  /*db90*/  FFMA R143, R129.reuse, R48, R143 ;  /* 0x00000030818f7223 */ /* 0x040fe2000000008f */
[C---:B------:R-:W-:Y:S01]  /*dba0*/  FFMA R137, R129.reuse, R81, R234 ;  /* 0x0000005181897223 */ /* 0x040fe200000000ea */
[C---:B------:R-:W-:Y:S01]  /*dbb0*/  FFMA R131, R129.reuse, R115, R24 ;  /* 0x0000007381837223 */ /* 0x040fe20000000018 */
[----:B--2---:R-:W-:Y:S01]  /*dbc0*/  FFMA R230, R129, R116, R135 ;  /* 0x0000007481e67223 */ /* 0x004fe20000000087 */
[----:B------:R-:W-:Y:S01]  /*dbd0*/  FFMA R141, R50, R130, R141 ;  /* 0x00000082328d7223 */ /* 0x000fe2000000008d */
[----:B------:R-:W2:Y:S01]  /*dbe0*/  LDS.64 R128, [R0+0x1ff8] ;  /* 0x001ff80000807984 */ /* 0x000ea20000000a00 */
[C---:B------:R-:W-:Y:S01]  /*dbf0*/  FFMA R135, R130.reuse, R83, R232 ;  /* 0x0000005382877223 */ /* 0x040fe200000000e8 */
[C---:B------:R-:W-:Y:S01]  /*dc00*/  FFMA R145, R130.reuse, R49, R143 ;  /* 0x0000003182917223 */ /* 0x040fe2000000008f */
[C---:B------:R-:W-:Y:S01]  /*dc10*/  FFMA R232, R130.reuse, R84, R137 ;  /* 0x0000005482e87223 */ /* 0x040fe20000000089 */
[C---:B----4-:R-:W-:Y:S01]  /*dc20*/  FFMA R24, R130.reuse, R118, R131 ;  /* 0x0000007682187223 */ /* 0x050fe20000000083 */
[----:B------:R-:W-:Y:S01]  /*dc30*/  FFMA R137, R130, R117, R230 ;  /* 0x0000007582897223 */ /* 0x000fe200000000e6 */
[----:B------:R-:W-:Y:S01]  /*dc40*/  FFMA R143, R132, R51, R141 ;  /* 0x00000033848f7223 */ /* 0x000fe2000000008d */
[----:B------:R-:W-:Y:S01]  /*dc50*/  FFMA R230, R86, R132, R135 ;  /* 0x0000008456e67223 */ /* 0x000fe20000000087 */
[C---:B------:R-:W-:Y:S01]  /*dc60*/  FFMA R234, R132.reuse, R52, R145 ;  /* 0x0000003484ea7223 */ /* 0x040fe20000000091 */
[C---:B------:R-:W-:Y:S01]  /*dc70*/  FFMA R141, R132.reuse, R85, R232 ;  /* 0x00000055848d7223 */ /* 0x040fe200000000e8 */
[C---:B------:R-:W-:Y:S01]  /*dc80*/  FFMA R135, R132.reuse, R119, R24 ;  /* 0x0000007784877223 */ /* 0x040fe20000000018 */
[----:B------:R-:W4:Y:S01]  /*dc90*/  LDS.64 R130, [R0+0x1b78] ;  /* 0x001b780000827984 */ /* 0x000f220000000a00 */
[----:B------:R-:W-:Y:S01]  /*dca0*/  FFMA R132, R132, R122, R137 ;  /* 0x0000007a84847223 */ /* 0x000fe20000000089 */
[C---:B------:R-:W-:Y:S01]  /*dcb0*/  FFMA R137, R133.reuse, R87, R230 ;  /* 0x0000005785897223 */ /* 0x040fe200000000e6 */
[C---:B---3--:R-:W-:Y:S01]  /*dcc0*/  FFMA R24, R133.reuse, R120, R135 ;  /* 0x0000007885187223 */ /* 0x048fe20000000087 */
[----:B------:R-:W-:Y:S01]  /*dcd0*/  FFMA R143, R54, R133, R143 ;  /* 0x00000085368f7223 */ /* 0x000fe2000000008f */
[C---:B------:R-:W-:Y:S01]  /*dce0*/  FFMA R145, R133.reuse, R53, R234 ;  /* 0x0000003585917223 */ /* 0x040fe200000000ea */
[C---:B------:R-:W-:Y:S01]  /*dcf0*/  FFMA R230, R133.reuse, R88, R141 ;  /* 0x0000005885e67223 */ /* 0x040fe2000000008d */
[----:B------:R-:W-:-:S02]  /*dd00*/  FFMA R135, R133, R123, R132 ;  /* 0x0000007b85877223 */ /* 0x000fc40000000084 */
[----:B------:R-:W3:Y:S01]  /*dd10*/  LDS.64 R132, [R0+0x2000] ;  /* 0x0020000000847984 */ /* 0x000ee20000000a00 */
[----:B------:R-:W-:Y:S01]  /*dd20*/  FFMA R141, R134, R55, R143 ;  /* 0x00000037868d7223 */ /* 0x000fe2000000008f */
[----:B------:R-:W-:Y:S01]  /*dd30*/  FFMA R232, R90, R134, R137 ;  /* 0x000000865ae87223 */ /* 0x000fe20000000089 */
[C---:B------:R-:W-:Y:S01]  /*dd40*/  FFMA R143, R134.reuse, R89, R230 ;  /* 0x00000059868f7223 */ /* 0x040fe200000000e6 */
[C---:B------:R-:W-:Y:S01]  /*dd50*/  FFMA R145, R134.reuse, R56, R145 ;  /* 0x0000003886917223 */ /* 0x040fe20000000091 */
[C---:B------:R-:W-:Y:S01]  /*dd60*/  FFMA R137, R134.reuse, R121, R24 ;  /* 0x0000007986897223 */ /* 0x040fe20000000018 */
[----:B0-----:R-:W-:Y:S02]  /*dd70*/  FFMA R230, R134, R124, R135 ;  /* 0x0000007c86e67223 */ /* 0x001fe40000000087 */
[----:B------:R-:W0:Y:S01]  /*dd80*/  LDS.64 R134, [R0+0x1b80] ;  /* 0x001b800000867984 */ /* 0x000e220000000a00 */
[----:B------:R-:W-:Y:S01]  /*dd90*/  FFMA R236, R58, R136, R141 ;  /* 0x000000883aec7223 */ /* 0x000fe2000000008d */
[C---:B------:R-:W-:Y:S01]  /*dda0*/  FFMA R147, R136.reuse, R57, R145 ;  /* 0x0000003988937223 */ /* 0x040fe20000000091 */
[C---:B------:R-:W-:Y:S01]  /*ddb0*/  FFMA R141, R136.reuse, R91, R232 ;  /* 0x0000005b888d7223 */ /* 0x040fe200000000e8 */
[C---:B------:R-:W-:Y:S01]  /*ddc0*/  FFMA R234, R136.reuse, R92, R143 ;  /* 0x0000005c88ea7223 */ /* 0x040fe2000000008f */
[C---:B-1----:R-:W-:Y:S01]  /*ddd0*/  FFMA R24, R136.reuse, R126, R137 ;  /* 0x0000007e88187223 */ /* 0x042fe20000000089 */
[----:B------:R-:W-:-:S02]  /*dde0*/  FFMA R143, R136, R125, R230 ;  /* 0x0000007d888f7223 */ /* 0x000fc400000000e6 */
[----:B------:R-:W1:Y:S01]  /*ddf0*/  LDS.64 R136, [R0+0x2008] ;  /* 0x0020080000887984 */ /* 0x000e620000000a00 */
[----:B------:R-:W-:Y:S01]  /*de00*/  FFMA R238, R138, R60, R147 ;  /* 0x0000003c8aee7223 */ /* 0x000fe20000000093 */
[-C--:B------:R-:W-:Y:S01]  /*de10*/  FFMA R232, R94, R138.reuse, R141 ;  /* 0x0000008a5ee87223 */ /* 0x080fe2000000008d */
[----:B------:R-:W-:Y:S01]  /*de20*/  FFMA R185, R26, R138, R185 ;  /* 0x0000008a1ab97223 */ /* 0x000fe200000000b9 */
[C---:B------:R-:W-:Y:S01]  /*de30*/  FFMA R149, R138.reuse, R25, R139 ;  /* 0x000000198a957223 */ /* 0x040fe2000000008b */
[C---:B------:R-:W-:Y:S01]  /*de40*/  FFMA R145, R138.reuse, R59, R236 ;  /* 0x0000003b8a917223 */ /* 0x040fe200000000ec */
[C---:B------:R-:W-:Y:S01]  /*de50*/  FFMA R147, R138.reuse, R93, R234 ;  /* 0x0000005d8a937223 */ /* 0x040fe200000000ea */
[C---:B------:R-:W-:Y:S01]  /*de60*/  FFMA R141, R138.reuse, R127, R24 ;  /* 0x0000007f8a8d7223 */ /* 0x040fe20000000018 */
[----:B--2---:R-:W-:Y:S02]  /*de70*/  FFMA R230, R138, R128, R143 ;  /* 0x000000808ae67223 */ /* 0x004fe4000000008f */
[----:B------:R-:W2:Y:S01]  /*de80*/  LDS.64 R138, [R0+0x1b88] ;  /* 0x001b8800008a7984 */ /* 0x000ea20000000a00 */
[----:B------:R-:W-:Y:S01]  /*de90*/  FFMA R236, R62, R140, R145 ;  /* 0x0000008c3eec7223 */ /* 0x000fe20000000091 */
[C---:B------:R-:W-:Y:S01]  /*dea0*/  FFMA R185, R140.reuse, R27, R185 ;  /* 0x0000001b8cb97223 */ /* 0x040fe200000000b9 */
[C---:B------:R-:W-:Y:S01]  /*deb0*/  FFMA R149, R140.reuse, R28, R149 ;  /* 0x0000001c8c957223 */ /* 0x040fe20000000095 */
[C---:B------:R-:W-:Y:S01]  /*dec0*/  FFMA R151, R140.reuse, R61, R238 ;  /* 0x0000003d8c977223 */ /* 0x040fe200000000ee */
[C---:B------:R-:W-:Y:S01]  /*ded0*/  FFMA R145, R140.reuse, R95, R232 ;  /* 0x0000005f8c917223 */ /* 0x040fe200000000e8 */
[C---:B------:R-:W-:Y:S01]  /*dee0*/  FFMA R234, R140.reuse, R96, R147 ;  /* 0x000000608cea7223 */ /* 0x040fe20000000093 */
[C---:B----4-:R-:W-:Y:S01]  /*def0*/  FFMA R24, R140.reuse, R130, R141 ;  /* 0x000000828c187223 */ /* 0x050fe2000000008d */
[----:B------:R-:W-:-:S02]  /*df00*/  FFMA R143, R140, R129, R230 ;  /* 0x000000818c8f7223 */ /* 0x000fc400000000e6 */
[----:B------:R-:W4:Y:S01]  /*df10*/  LDS.64 R140, [R0+0x2010] ;  /* 0x00201000008c7984 */ /* 0x000f220000000a00 */
[----:B------:R-:W-:Y:S01]  /*df20*/  FFMA R153, R142, R29, R149 ;  /* 0x0000001d8e997223 */ /* 0x000fe20000000095 */
[-C--:B------:R-:W-:Y:S01]  /*df30*/  FFMA R232, R98, R142.reuse, R145 ;  /* 0x0000008e62e87223 */ /* 0x080fe20000000091 */
[----:B------:R-:W-:Y:S01]  /*df40*/  FFMA R185, R30, R142, R185 ;  /* 0x0000008e1eb97223 */ /* 0x000fe200000000b9 */
[C---:B------:R-:W-:Y:S01]  /*df50*/  FFMA R149, R142.reuse, R63, R236 ;  /* 0x0000003f8e957223 */ /* 0x040fe200000000ec */
[C---:B------:R-:W-:Y:S01]  /*df60*/  FFMA R238, R142.reuse, R64, R151 ;  /* 0x000000408eee7223 */ /* 0x040fe20000000097 */
[C---:B------:R-:W-:Y:S01]  /*df70*/  FFMA R147, R142.reuse, R97, R234 ;  /* 0x000000618e937223 */ /* 0x040fe200000000ea */
[C---:B------:R-:W-:Y:S01]  /*df80*/  FFMA R145, R142.reuse, R131, R24 ;  /* 0x000000838e917223 */ /* 0x040fe20000000018 */
[----:B---3--:R-:W-:Y:S02]  /*df90*/  FFMA R230, R142, R132, R143 ;  /* 0x000000848ee67223 */ /* 0x008fe4000000008f */
[----:B------:R-:W3:Y:S01]  /*dfa0*/  LDS.64 R142, [R0+0x1b90] ;  /* 0x001b9000008e7984 */ /* 0x000ee20000000a00 */
[----:B------:R-:W-:Y:S01]  /*dfb0*/  FFMA R236, R66, R144, R149 ;  /* 0x0000009042ec7223 */ /* 0x000fe20000000095 */
[C---:B------:R-:W-:Y:S01]  /*dfc0*/  FFMA R153, R144.reuse, R32, R153 ;  /* 0x0000002090997223 */ /* 0x040fe20000000099 */
[C---:B------:R-:W-:Y:S01]  /*dfd0*/  FFMA R151, R144.reuse, R65, R238 ;  /* 0x0000004190977223 */ /* 0x040fe200000000ee */
[C---:B------:R-:W-:Y:S01]  /*dfe0*/  FFMA R149, R144.reuse, R99, R232 ;  /* 0x0000006390957223 */ /* 0x040fe200000000e8 */
[C---:B------:R-:W-:Y:S01]  /*dff0*/  FFMA R234, R144.reuse, R100, R147 ;  /* 0x0000006490ea7223 */ /* 0x040fe20000000093 */
[C---:B------:R-:W-:Y:S01]  /*e000*/  FFMA R185, R144.reuse, R31, R185 ;  /* 0x0000001f90b97223 */ /* 0x040fe200000000b9 */
[C---:B0-----:R-:W-:Y:S01]  /*e010*/  FFMA R24, R144.reuse, R134, R145 ;  /* 0x0000008690187223 */ /* 0x041fe20000000091 */
[----:B------:R-:W-:-:S02]  /*e020*/  FFMA R147, R144, R133, R230 ;  /* 0x0000008590937223 */ /* 0x000fc400000000e6 */
[----:B------:R-:W0:Y:S01]  /*e030*/  LDS.64 R144, [R0+0x2018] ;  /* 0x0020180000907984 */ /* 0x000e220000000a00 */
[C---:B------:R-:W-:Y:S01]  /*e040*/  FFMA R155, R146.reuse, R33, R153 ;  /* 0x00000021929b7223 */ /* 0x040fe20000000099 */
[----:B------:R-:W-:Y:S01]  /*e050*/  FFMA R238, R146, R68, R151 ;  /* 0x0000004492ee7223 */ /* 0x000fe20000000097 */
[-C--:B------:R-:W-:Y:S01]  /*e060*/  FFMA R232, R102, R146.reuse, R149 ;  /* 0x0000009266e87223 */ /* 0x080fe20000000095 */
[C---:B------:R-:W-:Y:S01]  /*e070*/  FFMA R153, R146.reuse, R67, R236 ;  /* 0x0000004392997223 */ /* 0x040fe200000000ec */
[C---:B------:R-:W-:Y:S01]  /*e080*/  FFMA R151, R146.reuse, R101, R234 ;  /* 0x0000006592977223 */ /* 0x040fe200000000ea */
[----:B------:R-:W-:Y:S01]  /*e090*/  FFMA R149, R146, R135, R24 ;  /* 0x0000008792957223 */ /* 0x000fe20000000018 */
[----:B------:R-:W-:Y:S01]  /*e0a0*/  FFMA R185, R34, R146, R185 ;  /* 0x0000009222b97223 */ /* 0x000fe200000000b9 */
[----:B-1----:R-:W-:Y:S02]  /*e0b0*/  FFMA R230, R146, R136, R147 ;  /* 0x0000008892e67223 */ /* 0x002fe40000000093 */
[----:B------:R-:W1:Y:S01]  /*e0c0*/  LDS.64 R146, [R0+0x1b98] ;  /* 0x001b980000927984 */ /* 0x000e620000000a00 */
[----:B------:R-:W-:Y:S01]  /*e0d0*/  FFMA R157, R148, R36, R155 ;  /* 0x00000024949d7223 */ /* 0x000fe2000000009b */
[----:B------:R-:W-:Y:S01]  /*e0e0*/  FFMA R236, R70, R148, R153 ;  /* 0x0000009446ec7223 */ /* 0x000fe20000000099 */
[C---:B------:R-:W-:Y:S01]  /*e0f0*/  FFMA R234, R148.reuse, R104, R151 ;  /* 0x0000006894ea7223 */ /* 0x040fe20000000097 */
[C---:B------:R-:W-:Y:S01]  /*e100*/  FFMA R185, R148.reuse, R35, R185 ;  /* 0x0000002394b97223 */ /* 0x040fe200000000b9 */
[C---:B------:R-:W-:Y:S01]  /*e110*/  FFMA R155, R148.reuse, R69, R238 ;  /* 0x00000045949b7223 */ /* 0x040fe200000000ee */
[C---:B------:R-:W-:Y:S01]  /*e120*/  FFMA R153, R148.reuse, R103, R232 ;  /* 0x0000006794997223 */ /* 0x040fe200000000e8 */
[C---:B--2---:R-:W-:Y:S01]  /*e130*/  FFMA R24, R148.reuse, R138, R149 ;  /* 0x0000008a94187223 */ /* 0x044fe20000000095 */
[----:B------:R-:W-:-:S02]  /*e140*/  FFMA R151, R148, R137, R230 ;  /* 0x0000008994977223 */ /* 0x000fc400000000e6 */
[----:B------:R-:W2:Y:S01]  /*e150*/  LDS.64 R148, [R0+0x2020] ;  /* 0x0020200000947984 */ /* 0x000ea20000000a00 */
[C---:B------:R-:W-:Y:S01]  /*e160*/  FFMA R159, R150.reuse, R37, R157 ;  /* 0x00000025969f7223 */ /* 0x040fe2000000009d */
[----:B------:R-:W-:Y:S01]  /*e170*/  FFMA R238, R150, R72, R155 ;  /* 0x0000004896ee7223 */ /* 0x000fe2000000009b */
[-C--:B------:R-:W-:Y:S01]  /*e180*/  FFMA R232, R106, R150.reuse, R153 ;  /* 0x000000966ae87223 */ /* 0x080fe20000000099 */
[----:B------:R-:W-:Y:S01]  /*e190*/  FFMA R185, R38, R150, R185 ;  /* 0x0000009626b97223 */ /* 0x000fe200000000b9 */
[C---:B------:R-:W-:Y:S01]  /*e1a0*/  FFMA R157, R150.reuse, R71, R236 ;  /* 0x00000047969d7223 */ /* 0x040fe200000000ec */
[C---:B------:R-:W-:Y:S01]  /*e1b0*/  FFMA R155, R150.reuse, R105, R234 ;  /* 0x00000069969b7223 */ /* 0x040fe200000000ea */
[C---:B------:R-:W-:Y:S01]  /*e1c0*/  FFMA R153, R150.reuse, R139, R24 ;  /* 0x0000008b96997223 */ /* 0x040fe20000000018 */
[----:B----4-:R-:W-:Y:S02]  /*e1d0*/  FFMA R230, R150, R140, R151 ;  /* 0x0000008c96e67223 */ /* 0x010fe40000000097 */
[----:B------:R-:W4:Y:S01]  /*e1e0*/  LDS.64 R150, [R0+0x1ba0] ;  /* 0x001ba00000967984 */ /* 0x000f220000000a00 */
[----:B------:R-:W-:Y:S01]  /*e1f0*/  FFMA R161, R152, R40, R159 ;  /* 0x0000002898a17223 */ /* 0x000fe2000000009f */
[----:B------:R-:W-:Y:S01]  /*e200*/  FFMA R236, R74, R152, R157 ;  /* 0x000000984aec7223 */ /* 0x000fe2000000009d */
[C---:B------:R-:W-:Y:S01]  /*e210*/  FFMA R234, R152.reuse, R108, R155 ;  /* 0x0000006c98ea7223 */ /* 0x040fe2000000009b */
[C---:B------:R-:W-:Y:S01]  /*e220*/  FFMA R185, R152.reuse, R39, R185 ;  /* 0x0000002798b97223 */ /* 0x040fe200000000b9 */
[C---:B------:R-:W-:Y:S01]  /*e230*/  FFMA R159, R152.reuse, R73, R238 ;  /* 0x00000049989f7223 */ /* 0x040fe200000000ee */
[C---:B------:R-:W-:Y:S01]  /*e240*/  FFMA R157, R152.reuse, R107, R232 ;  /* 0x0000006b989d7223 */ /* 0x040fe200000000e8 */
[C---:B---3--:R-:W-:Y:S01]  /*e250*/  FFMA R24, R152.reuse, R142, R153 ;  /* 0x0000008e98187223 */ /* 0x048fe20000000099 */
[----:B------:R-:W-:-:S02]  /*e260*/  FFMA R155, R152, R141, R230 ;  /* 0x0000008d989b7223 */ /* 0x000fc400000000e6 */
[----:B------:R-:W3:Y:S01]  /*e270*/  LDS.64 R152, [R0+0x2028] ;  /* 0x0020280000987984 */ /* 0x000ee20000000a00 */
[C---:B------:R-:W-:Y:S01]  /*e280*/  FFMA R163, R154.reuse, R41, R161 ;  /* 0x000000299aa37223 */ /* 0x040fe200000000a1 */
[C---:B------:R-:W-:Y:S01]  /*e290*/  FFMA R238, R154.reuse, R76, R159 ;  /* 0x0000004c9aee7223 */ /* 0x040fe2000000009f */
[C---:B------:R-:W-:Y:S01]  /*e2a0*/  FFMA R161, R154.reuse, R75, R236 ;  /* 0x0000004b9aa17223 */ /* 0x040fe200000000ec */
[----:B------:R-:W-:Y:S01]  /*e2b0*/  FFMA R159, R154, R109, R234 ;  /* 0x0000006d9a9f7223 */ /* 0x000fe200000000ea */
[----:B------:R-:W-:Y:S01]  /*e2c0*/  FFMA R232, R110, R154, R157 ;  /* 0x0000009a6ee87223 */ /* 0x000fe2000000009d */
[----:B0-----:R-:W-:Y:S01]  /*e2d0*/  FFMA R230, R154, R144, R155 ;  /* 0x000000909ae67223 */ /* 0x001fe2000000009b */
[----:B------:R-:W-:Y:S01]  /*e2e0*/  FFMA R185, R42, R154, R185 ;  /* 0x0000009a2ab97223 */ /* 0x000fe200000000b9 */
[----:B------:R-:W-:Y:S01]  /*e2f0*/  FFMA R157, R154, R143, R24 ;  /* 0x0000008f9a9d7223 */ /* 0x000fe20000000018 */
[----:B------:R-:W-:Y:S01]  /*e300*/  FFMA R165, R156, R44, R163 ;  /* 0x0000002c9ca57223 */ /* 0x000fe200000000a3 */
[----:B------:R-:W0:Y:S01]  /*e310*/  LDS.64 R154, [R0+0x1ba8] ;  /* 0x001ba800009a7984 */ /* 0x000e220000000a00 */
[----:B------:R-:W-:Y:S01]  /*e320*/  FFMA R236, R78, R156, R161 ;  /* 0x0000009c4eec7223 */ /* 0x000fe200000000a1 */
[C---:B------:R-:W-:Y:S01]  /*e330*/  FFMA R234, R156.reuse, R112, R159 ;  /* 0x000000709cea7223 */ /* 0x040fe2000000009f */
[C---:B------:R-:W-:Y:S01]  /*e340*/  FFMA R163, R156.reuse, R77, R238 ;  /* 0x0000004d9ca37223 */ /* 0x040fe200000000ee */
[C---:B------:R-:W-:Y:S01]  /*e350*/  FFMA R161, R156.reuse, R111, R232 ;  /* 0x0000006f9ca17223 */ /* 0x040fe200000000e8 */
[C---:B------:R-:W-:Y:S01]  /*e360*/  FFMA R159, R156.reuse, R145, R230 ;  /* 0x000000919c9f7223 */ /* 0x040fe200000000e6 */
[C---:B------:R-:W-:Y:S01]  /*e370*/  FFMA R185, R156.reuse, R43, R185 ;  /* 0x0000002b9cb97223 */ /* 0x040fe200000000b9 */
[----:B-1----:R-:W-:Y:S01]  /*e380*/  FFMA R24, R156, R146, R157 ;  /* 0x000000929c187223 */ /* 0x002fe2000000009d */
[C---:B------:R-:W-:Y:S01]  /*e390*/  FFMA R169, R158.reuse, R45, R165 ;  /* 0x0000002d9ea97223 */ /* 0x040fe200000000a5 */
[----:B------:R-:W1:Y:S01]  /*e3a0*/  LDS.64 R156, [R0+0x2030] ;  /* 0x00203000009c7984 */ /* 0x000e620000000a00 */
[----:B------:R-:W-:Y:S01]  /*e3b0*/  FFMA R238, R158, R80, R163 ;  /* 0x000000509eee7223 */ /* 0x000fe200000000a3 */
[-C--:B------:R-:W-:Y:S01]  /*e3c0*/  FFMA R232, R114, R158.reuse, R161 ;  /* 0x0000009e72e87223 */ /* 0x080fe200000000a1 */
[----:B------:R-:W-:Y:S01]  /*e3d0*/  FFMA R185, R46, R158, R185 ;  /* 0x0000009e2eb97223 */ /* 0x000fe200000000b9 */
[C---:B------:R-:W-:Y:S01]  /*e3e0*/  FFMA R165, R158.reuse, R79, R236 ;  /* 0x0000004f9ea57223 */ /* 0x040fe200000000ec */
[C---:B------:R-:W-:Y:S01]  /*e3f0*/  FFMA R163, R158.reuse, R113, R234 ;  /* 0x000000719ea37223 */ /* 0x040fe200000000ea */
[C---:B------:R-:W-:Y:S01]  /*e400*/  FFMA R161, R158.reuse, R147, R24 ;  /* 0x000000939ea17223 */ /* 0x040fe20000000018 */
[----:B--2---:R-:W-:-:S02]  /*e410*/  FFMA R230, R158, R148, R159 ;  /* 0x000000949ee67223 */ /* 0x004fc4000000009f */
        /* <DEDUP_REMOVED lines=8> */
[----:B------:R-:W-:Y:S02]  /*e4a0*/  FFMA R163, R160, R149, R230 ;  /* 0x00000095a0a37223 */ /* 0x000fe400000000e6 */
[----:B------:R-:W4:Y:S01]  /*e4b0*/  LDS.64 R160, [R0+0x2038] ;  /* 0x0020380000a07984 */ /* 0x000f220000000a00 */
[C---:B------:R-:W-:Y:S01]  /*e4c0*/  FFMA R175, R162.reuse, R49, R169 ;  /* 0x00000031a2af7223 */ /* 0x040fe200000000a9 */
[----:B------:R-:W-:Y:S01]  /*e4d0*/  FFMA R238, R162, R84, R173 ;  /* 0x00000054a2ee7223 */ /* 0x000fe200000000ad */
[-C--:B------:R-:W-:Y:S01]  /*e4e0*/  FFMA R232, R118, R162.reuse, R165 ;  /* 0x000000a276e87223 */ /* 0x080fe200000000a5 */
[----:B------:R-:W-:Y:S01]  /*e4f0*/  FFMA R185, R50, R162, R185 ;  /* 0x000000a232b97223 */ /* 0x000fe200000000b9 */
[C---:B------:R-:W-:Y:S01]  /*e500*/  FFMA R169, R162.reuse, R83, R236 ;  /* 0x00000053a2a97223 */ /* 0x040fe200000000ec */
[C---:B------:R-:W-:Y:S01]  /*e510*/  FFMA R173, R162.reuse, R117, R234 ;  /* 0x00000075a2ad7223 */ /* 0x040fe200000000ea */
[C---:B------:R-:W-:Y:S01]  /*e520*/  FFMA R165, R162.reuse, R151, R24 ;  /* 0x00000097a2a57223 */ /* 0x040fe20000000018 */
[----:B---3--:R-:W-:-:S02]  /*e530*/  FFMA R230, R162, R152, R163 ;  /* 0x00000098a2e67223 */ /* 0x008fc400000000a3 */
[----:B------:R-:W3:Y:S01]  /*e540*/  LDS.64 R162, [R0+0x1bb8] ;  /* 0x001bb80000a27984 */ /* 0x000ee20000000a00 */
[----:B------:R-:W-:Y:S01]  /*e550*/  FFMA R236, R86, R164, R169 ;  /* 0x000000a456ec7223 */ /* 0x000fe200000000a9 */
[C---:B------:R-:W-:Y:S01]  /*e560*/  FFMA R240, R164.reuse, R52, R175 ;  /* 0x00000034a4f07223 */ /* 0x040fe200000000af */
[C---:B------:R-:W-:Y:S01]  /*e570*/  FFMA R169, R164.reuse, R119, R232 ;  /* 0x00000077a4a97223 */ /* 0x040fe200000000e8 */
[C---:B------:R-:W-:Y:S01]  /*e580*/  FFMA R175, R164.reuse, R85, R238 ;  /* 0x00000055a4af7223 */ /* 0x040fe200000000ee */
[C---:B------:R-:W-:Y:S01]  /*e590*/  FFMA R234, R164.reuse, R122, R173 ;  /* 0x0000007aa4ea7223 */ /* 0x040fe200000000ad */
[C---:B0-----:R-:W-:Y:S01]  /*e5a0*/  FFMA R24, R164.reuse, R154, R165 ;  /* 0x0000009aa4187223 */ /* 0x041fe200000000a5 */
[C---:B------:R-:W-:Y:S01]  /*e5b0*/  FFMA R185, R164.reuse, R51, R185 ;  /* 0x00000033a4b97223 */ /* 0x040fe200000000b9 */
[----:B------:R-:W-:Y:S01]  /*e5c0*/  FFMA R173, R164, R153, R230 ;  /* 0x00000099a4ad7223 */ /* 0x000fe200000000e6 */
[----:B------:R-:W-:Y:S01]  /*e5d0*/  FFMA R232, R120, R167, R169 ;  /* 0x000000a778e87223 */ /* 0x000fe200000000a9 */
[C---:B------:R-:W-:Y:S01]  /*e5e0*/  FFMA R177, R167.reuse, R87, R236 ;  /* 0x00000057a7b17223 */ /* 0x040fe200000000ec */
[C---:B------:R-:W-:Y:S01]  /*e5f0*/  FFMA R238, R167.reuse, R88, R175 ;  /* 0x00000058a7ee7223 */ /* 0x040fe200000000af */
[C---:B------:R-:W-:Y:S01]  /*e600*/  FFMA R169, R167.reuse, R155, R24 ;  /* 0x0000009ba7a97223 */ /* 0x040fe20000000018 */
[----:B------:R-:W-:Y:S01]  /*e610*/  FFMA R185, R54, R167, R185 ;  /* 0x000000a736b97223 */ /* 0x000fe200000000b9 */
[C---:B------:R-:W-:Y:S01]  /*e620*/  FFMA R179, R167.reuse, R53, R240 ;  /* 0x00000035a7b37223 */ /* 0x040fe200000000f0 */
[C---:B------:R-:W-:Y:S01]  /*e630*/  FFMA R175, R167.reuse, R123, R234 ;  /* 0x0000007ba7af7223 */ /* 0x040fe200000000ea */
[----:B-1----:R-:W-:Y:S01]  /*e640*/  FFMA R230, R167, R156, R173 ;  /* 0x0000009ca7e67223 */ /* 0x002fe200000000ad */
[----:B------:R-:W0:Y:S01]  /*e650*/  LDS.64 R164, [R0+0x2040] ;  /* 0x0020400000a47984 */ /* 0x000e220000000a00 */
[----:B------:R-:W-:Y:S01]  /*e660*/  FFMA R236, R90, R166, R177 ;  /* 0x000000a65aec7223 */ /* 0x000fe200000000b1 */
[C---:B------:R-:W-:Y:S01]  /*e670*/  FFMA R185, R166.reuse, R55, R185 ;  /* 0x00000037a6b97223 */ /* 0x040fe200000000b9 */
[C---:B--2---:R-:W-:Y:S01]  /*e680*/  FFMA R24, R166.reuse, R158, R169 ;  /* 0x0000009ea6187223 */ /* 0x044fe200000000a9 */
[C---:B------:R-:W-:Y:S01]  /*e690*/  FFMA R179, R166.reuse, R56, R179 ;  /* 0x00000038a6b37223 */ /* 0x040fe200000000b3 */
[C---:B------:R-:W-:Y:S01]  /*e6a0*/  FFMA R177, R166.reuse, R89, R238 ;  /* 0x00000059a6b17223 */ /* 0x040fe200000000ee */
[C---:B------:R-:W-:Y:S01]  /*e6b0*/  FFMA R173, R166.reuse, R121, R232 ;  /* 0x00000079a6ad7223 */ /* 0x040fe200000000e8 */
[C---:B------:R-:W-:Y:S01]  /*e6c0*/  FFMA R234, R166.reuse, R124, R175 ;  /* 0x0000007ca6ea7223 */ /* 0x040fe200000000af */
        /* <DEDUP_REMOVED lines=9> */
[----:B----4-:R-:W-:Y:S02]  /*e760*/  FFMA R230, R168, R160, R169 ;  /* 0x000000a0a8e67223 */ /* 0x010fe400000000a9 */
[----:B------:R-:W2:Y:S01]  /*e770*/  LDS.64 R168, [R0+0x2048] ;  /* 0x0020480000a87984 */ /* 0x000ea20000000a00 */
[----:B------:R-:W-:Y:S01]  /*e780*/  FFMA R242, R170, R60, R181 ;  /* 0x0000003caaf27223 */ /* 0x000fe200000000b5 */
[----:B------:R-:W-:Y:S01]  /*e790*/  FFMA R236, R94, R170, R175 ;  /* 0x000000aa5eec7223 */ /* 0x000fe200000000af */
[----:B---3--:R-:W-:Y:S01]  /*e7a0*/  FFMA R24, R170, R162, R173 ;  /* 0x000000a2aa187223 */ /* 0x008fe200000000ad */
[----:B------:R-:W-:Y:S01]  /*e7b0*/  FFMA R187, R26, R170, R187 ;  /* 0x000000aa1abb7223 */ /* 0x000fe200000000bb */
[C---:B------:R-:W-:Y:S01]  /*e7c0*/  FFMA R183, R170.reuse, R25, R171 ;  /* 0x00000019aab77223 */ /* 0x040fe200000000ab */
[C---:B------:R-:W-:Y:S01]  /*e7d0*/  FFMA R179, R170.reuse, R59, R240 ;  /* 0x0000003baab37223 */ /* 0x040fe200000000f0 */
[C---:B------:R-:W-:Y:S01]  /*e7e0*/  FFMA R181, R170.reuse, R93, R238 ;  /* 0x0000005daab57223 */ /* 0x040fe200000000ee */
[C---:B------:R-:W-:Y:S01]  /*e7f0*/  FFMA R175, R170.reuse, R127, R232 ;  /* 0x0000007faaaf7223 */ /* 0x040fe200000000e8 */
[C---:B------:R-:W-:Y:S01]  /*e800*/  FFMA R234, R170.reuse, R128, R177 ;  /* 0x00000080aaea7223 */ /* 0x040fe200000000b1 */
[----:B------:R-:W-:-:S02]  /*e810*/  FFMA R173, R170, R161, R230 ;  /* 0x000000a1aaad7223 */ /* 0x000fc400000000e6 */
[----:B------:R-:W3:Y:S01]  /*e820*/  LDS.64 R170, [R0+0x1bc8] ;  /* 0x001bc80000aa7984 */ /* 0x000ee20000000a00 */
        /* <DEDUP_REMOVED lines=9> */
[----:B0-----:R-:W-:-:S02]  /*e8c0*/  FFMA R230, R172, R164, R173 ;  /* 0x000000a4ace67223 */ /* 0x001fc400000000ad */
[----:B------:R-:W0:Y:S01]  /*e8d0*/  LDS.64 R172, [R0+0x2050] ;  /* 0x0020500000ac7984 */ /* 0x000e220000000a00 */
[----:B------:R-:W-:Y:S01]  /*e8e0*/  FFMA R189, R174, R29, R183 ;  /* 0x0000001daebd7223 */ /* 0x000fe200000000b7 */
[----:B------:R-:W-:Y:S01]  /*e8f0*/  FFMA R236, R98, R174, R179 ;  /* 0x000000ae62ec7223 */ /* 0x000fe200000000b3 */
[----:B------:R-:W-:Y:S01]  /*e900*/  FFMA R234, R174, R132, R177 ;  /* 0x00000084aeea7223 */ /* 0x000fe200000000b1 */
[----:B------:R-:W-:Y:S01]  /*e910*/  FFMA R187, R30, R174, R187 ;  /* 0x000000ae1ebb7223 */ /* 0x000fe200000000bb */
[C---:B------:R-:W-:Y:S01]  /*e920*/  FFMA R183, R174.reuse, R63, R240 ;  /* 0x0000003faeb77223 */ /* 0x040fe200000000f0 */
[C---:B------:R-:W-:Y:S01]  /*e930*/  FFMA R242, R174.reuse, R64, R185 ;  /* 0x00000040aef27223 */ /* 0x040fe200000000b9 */
[C---:B------:R-:W-:Y:S01]  /*e940*/  FFMA R181, R174.reuse, R97, R238 ;  /* 0x00000061aeb57223 */ /* 0x040fe200000000ee */
[C---:B------:R-:W-:Y:S01]  /*e950*/  FFMA R179, R174.reuse, R131, R232 ;  /* 0x00000083aeb37223 */ /* 0x040fe200000000e8 */
[C---:B-1----:R-:W-:Y:S01]  /*e960*/  FFMA R24, R174.reuse, R166, R175 ;  /* 0x000000a6ae187223 */ /* 0x042fe200000000af */
[----:B------:R-:W-:-:S02]  /*e970*/  FFMA R177, R174, R165, R230 ;  /* 0x000000a5aeb17223 */ /* 0x000fc400000000e6 */
[----:B------:R-:W1:Y:S01]  /*e980*/  LDS.64 R174, [R0+0x1bd0] ;  /* 0x001bd00000ae7984 */ /* 0x000e620000000a00 */
        /* <DEDUP_REMOVED lines=9> */
[----:B--2---:R-:W-:-:S02]  /*ea20*/  FFMA R230, R176, R168, R177 ;  /* 0x000000a8b0e67223 */ /* 0x004fc400000000b1 */
[----:B------:R-:W2:Y:S01]  /*ea30*/  LDS.64 R176, [R0+0x2058] ;  /* 0x0020580000b07984 */ /* 0x000ea20000000a00 */
        /* <DEDUP_REMOVED lines=8> */
[C---:B---3--:R-:W-:Y:S01]  /*eac0*/  FFMA R24, R178.reuse, R170, R179 ;  /* 0x000000aab2187223 */ /* 0x048fe200000000b3 */
[----:B------:R-:W-:-:S02]  /*ead0*/  FFMA R181, R178, R169, R230 ;  /* 0x000000a9b2b57223 */ /* 0x000fc400000000e6 */
[----:B------:R-:W3:Y:S01]  /*eae0*/  LDS.64 R178, [R0+0x1bd8] ;  /* 0x001bd80000b27984 */ /* 0x000ee20000000a00 */
        /* <DEDUP_REMOVED lines=78> */
[C---:B------:R-:W-:Y:S01]  /*efd0*/  FFMA R203, R194.reuse, R83, R240 ;  /* 0x00000053c2cb7223 */ /* 0x040fe200000000f0 */
        /* <DEDUP_REMOVED lines=18> */
[----:B0-----:R-:W-:Y:S01]  /*f100*/  FFMA R230, R196, R188, R197 ;  /* 0x000000bcc4e67223 */ /* 0x001fe200000000c5 */
[-C--:B------:R-:W-:Y:S01]  /*f110*/  FFMA R234, R120, R198.reuse, R203 ;  /* 0x000000c678ea7223 */ /* 0x080fe200000000cb */
[----:B------:R-:W0:Y:S01]  /*f120*/  LDS.64 R196, [R0+0x2080] ;  /* 0x0020800000c47984 */ /* 0x000e220000000a00 */
[----:B------:R-:W-:Y:S01]  /*f130*/  FFMA R213, R54, R198, R209 ;  /* 0x000000c636d57223 */ /* 0x000fe200000000d1 */
[C---:B------:R-:W-:Y:S01]  /*f140*/  FFMA R203, R198.reuse, R155, R232 ;  /* 0x0000009bc6cb7223 */ /* 0x040fe200000000e8 */
        /* <DEDUP_REMOVED lines=31> */
[----:B------:R-:W-:Y:S01]  /*f340*/  FFMA R234, R204, R60, R211 ;  /* 0x0000003cccea7223 */ /* 0x000fe200000000d3 */
[-C--:B------:R-:W-:Y:S01]  /*f350*/  FFMA R24, R94, R204.reuse, R213 ;  /* 0x000000cc5e187223 */ /* 0x080fe200000000d5 */
[C---:B------:R-:W-:Y:S01]  /*f360*/  FFMA R213, R204.reuse, R93, R232 ;  /* 0x0000005dccd57223 */ /* 0x040fe200000000e8 */
[----:B------:R-:W-:Y:S01]  /*f370*/  FFMA R211, R204, R127, R238 ;  /* 0x0000007fccd37223 */ /* 0x000fe200000000ee */
[----:B------:R-:W-:Y:S01]  /*f380*/  FFMA R247, R26, R204, R207 ;  /* 0x000000cc1af77223 */ /* 0x000fe200000000cf */
[----:B------:R-:W-:Y:S01]  /*f390*/  FFMA R238, R204, R128, R209 ;  /* 0x00000080ccee7223 */ /* 0x000fe200000000d1 */
[----:B------:R-:W-:Y:S01]  /*f3a0*/  FFMA R232, R162, R204, R217 ;  /* 0x000000cca2e87223 */ /* 0x000fe200000000d9 */
[C---:B------:R-:W-:Y:S01]  /*f3b0*/  FFMA R209, R204.reuse, R161, R230 ;  /* 0x000000a1ccd17223 */ /* 0x040fe200000000e6 */
[C---:B------:R-:W-:Y:S01]  /*f3c0*/  FFMA R207, R204.reuse, R195, R236 ;  /* 0x000000c3cccf7223 */ /* 0x040fe200000000ec */
[C---:B------:R-:W-:Y:S01]  /*f3d0*/  FFMA R245, R204.reuse, R25, R205 ;  /* 0x00000019ccf57223 */ /* 0x040fe200000000cd */
[----:B0-----:R-:W-:Y:S01]  /*f3e0*/  FFMA R236, R204, R196, R219 ;  /* 0x000000c4ccec7223 */ /* 0x001fe200000000db */
[----:B------:R-:W-:Y:S01]  /*f3f0*/  FFMA R230, R62, R206, R215 ;  /* 0x000000ce3ee67223 */ /* 0x000fe200000000d7 */
[C---:B------:R-:W-:Y:S01]  /*f400*/  FFMA R217, R206.reuse, R61, R234 ;  /* 0x0000003dced97223 */ /* 0x040fe200000000ea */
[----:B------:R-:W0:Y:S01]  /*f410*/  LDS.64 R204, [R0+0x2090] ;  /* 0x0020900000cc7984 */ /* 0x000e220000000a00 */
        /* <DEDUP_REMOVED lines=9> */
[----:B------:R-:W-:Y:S01]  /*f4b0*/  FFMA R209, R206, R197, R236 ;  /* 0x000000c5ced17223 */ /* 0x000fe200000000ec */
[C---:B------:R-:W-:Y:S01]  /*f4c0*/  FFMA R219, R208.reuse, R63, R230 ;  /* 0x0000003fd0db7223 */ /* 0x040fe200000000e6 */
[----:B------:R-:W1:Y:S01]  /*f4d0*/  LDS.64 R206, [R0+0x1c10] ;  /* 0x001c100000ce7984 */ /* 0x000e620000000a00 */
[----:B------:R-:W-:Y:S01]  /*f4e0*/  FFMA R236, R208, R64, R217 ;  /* 0x00000040d0ec7223 */ /* 0x000fe200000000d9 */
[----:B------:R-:W-:Y:S01]  /*f4f0*/  FFMA R230, R98, R208, R215 ;  /* 0x000000d062e67223 */ /* 0x000fe200000000d7 */
[C---:B------:R-:W-:Y:S01]  /*f500*/  FFMA R217, R208.reuse, R97, R234 ;  /* 0x00000061d0d97223 */ /* 0x040fe200000000ea */
[C---:B------:R-:W-:Y:S01]  /*f510*/  FFMA R215, R208.reuse, R131, R24 ;  /* 0x00000083d0d77223 */ /* 0x040fe20000000018 */
[----:B------:R-:W-:Y:S01]  /*f520*/  FFMA R234, R208, R132, R213 ;  /* 0x00000084d0ea7223 */ /* 0x000fe200000000d5 */
[-C--:B------:R-:W-:Y:S01]  /*f530*/  FFMA R24, R166, R208.reuse, R211 ;  /* 0x000000d0a6187223 */ /* 0x080fe200000000d3 */
[----:B------:R-:W-:Y:S01]  /*f540*/  FFMA R213, R208, R165, R238 ;  /* 0x000000a5d0d57223 */ /* 0x000fe200000000ee */
[----:B------:R-:W-:Y:S01]  /*f550*/  FFMA R247, R30, R208, R247 ;  /* 0x000000d01ef77223 */ /* 0x000fe200000000f7 */
[C---:B------:R-:W-:Y:S01]  /*f560*/  FFMA R245, R208.reuse, R29, R245 ;  /* 0x0000001dd0f57223 */ /* 0x040fe200000000f5 */
[C---:B------:R-:W-:Y:S01]  /*f570*/  FFMA R211, R208.reuse, R199, R232 ;  /* 0x000000c7d0d37223 */ /* 0x040fe200000000e8 */
[----:B--2---:R-:W-:-:S02]  /*f580*/  FFMA R238, R208, R200, R209 ;  /* 0x000000c8d0ee7223 */ /* 0x004fc400000000d1 */
[----:B------:R-:W2:Y:S01]  /*f590*/  LDS.64 R208, [R0+0x2098] ;  /* 0x0020980000d07984 */ /* 0x000ea20000000a00 */
        /* <DEDUP_REMOVED lines=15> */
[----:B------:R-:W-:Y:S01]  /*f690*/  FFMA R232, R102, R212, R219 ;  /* 0x000000d466e87223 */ /* 0x000fe200000000db */
[C---:B------:R-:W-:Y:S01]  /*f6a0*/  FFMA R221, R212.reuse, R101, R236 ;  /* 0x00000065d4dd7223 */ /* 0x040fe200000000ec */
[C---:B------:R-:W-:Y:S01]  /*f6b0*/  FFMA R219, R212.reuse, R135, R230 ;  /* 0x00000087d4db7223 */ /* 0x040fe200000000e6 */
[----:B------:R-:W-:Y:S01]  /*f6c0*/  FFMA R236, R212, R136, R217 ;  /* 0x00000088d4ec7223 */ /* 0x000fe200000000d9 */
[-C--:B------:R-:W-:Y:S01]  /*f6d0*/  FFMA R230, R170, R212.reuse, R215 ;  /* 0x000000d4aae67223 */ /* 0x080fe200000000d7 */
[C---:B------:R-:W-:Y:S01]  /*f6e0*/  FFMA R217, R212.reuse, R169, R234 ;  /* 0x000000a9d4d97223 */ /* 0x040fe200000000ea */
[----:B------:R-:W-:Y:S01]  /*f6f0*/  FFMA R215, R212, R203, R24 ;  /* 0x000000cbd4d77223 */ /* 0x000fe20000000018 */
[----:B------:R-:W-:Y:S01]  /*f700*/  FFMA R247, R34, R212, R247 ;  /* 0x000000d422f77223 */ /* 0x000fe200000000f7 */
        /* <DEDUP_REMOVED lines=48> */
[----:B------:R-:W-:Y:S01]  /*fa10*/  FFMA R24, R178, R220, R223 ;  /* 0x000000dcb2187223 */ /* 0x000fe200000000df */
[C---:B------:R-:W-:Y:S01]  /*fa20*/  FFMA R225, R220.reuse, R177, R238 ;  /* 0x000000b1dce17223 */ /* 0x040fe200000000ee */
[C---:B------:R-:W-:Y:S01]  /*fa30*/  FFMA R223, R220.reuse, R211, R232 ;  /* 0x000000d3dcdf7223 */ /* 0x040fe200000000e8 */
[----:B0-----:R-:W-:Y:S01]  /*fa40*/  FFMA R232, R220, R212, R221 ;  /* 0x000000d4dce87223 */ /* 0x001fe200000000dd */
[----:B------:R-:W-:Y:S01]  /*fa50*/  FFMA R247, R42, R220, R247 ;  /* 0x000000dc2af77223 */ /* 0x000fe200000000f7 */
[----:B------:R-:W-:Y:S01]  /*fa60*/  FFMA R245, R220, R41, R245 ;  /* 0x00000029dcf57223 */ /* 0x000fe200000000f5 */
[----:B------:R-:W-:Y:S01]  /*fa70*/  FFMA R243, R222, R77, R236 ;  /* 0x0000004ddef37223 */ /* 0x000fe200000000ec */
[----:B------:R-:W0:Y:S01]  /*fa80*/  LDS.64 R220, [R0+0x20b0] ;  /* 0x0020b00000dc7984 */ /* 0x000e220000000a00 */
[-C--:B------:R-:W-:Y:S01]  /*fa90*/  FFMA R240, R146, R222.reuse, R227 ;  /* 0x000000de92f07223 */ /* 0x080fe200000000e3 */
[----:B------:R-:W-:Y:S01]  /*faa0*/  FFMA R244, R78, R222, R229 ;  /* 0x000000de4ef47223 */ /* 0x000fe200000000e5 */
[C---:B------:R-:W-:Y:S01]  /*fab0*/  FFMA R227, R222.reuse, R179, R24 ;  /* 0x000000b3dee37223 */ /* 0x040fe20000000018 */
[C---:B------:R-:W-:Y:S01]  /*fac0*/  FFMA R236, R222.reuse, R180, R225 ;  /* 0x000000b4deec7223 */ /* 0x040fe200000000e1 */
[C---:B------:R-:W-:Y:S01]  /*fad0*/  FFMA R229, R222.reuse, R111, R230 ;  /* 0x0000006fdee57223 */ /* 0x040fe200000000e6 */
[C---:B-1----:R-:W-:Y:S01]  /*fae0*/  FFMA R24, R222.reuse, R214, R223 ;  /* 0x000000d6de187223 */ /* 0x042fe200000000df */
[C---:B------:R-:W-:Y:S01]  /*faf0*/  FFMA R225, R222.reuse, R213, R232 ;  /* 0x000000d5dee17223 */ /* 0x040fe200000000e8 */
[C---:B------:R-:W-:Y:S01]  /*fb00*/  FFMA R247, R222.reuse, R43, R247 ;  /* 0x0000002bdef77223 */ /* 0x040fe200000000f7 */
[C---:B------:R-:W-:Y:S01]  /*fb10*/  FFMA R245, R222.reuse, R44, R245 ;  /* 0x0000002cdef57223 */ /* 0x040fe200000000f5 */
[C---:B------:R-:W-:Y:S01]  /*fb20*/  FFMA R230, R222.reuse, R112, R231 ;  /* 0x00000070dee67223 */ /* 0x040fe200000000e7 */
[----:B------:R-:W-:Y:S01]  /*fb30*/  FFMA R239, R222, R145, R234 ;  /* 0x00000091deef7223 */ /* 0x000fe200000000ea */
[----:B------:R-:W-:Y:S01]  /*fb40*/  FFMA R237, R224, R215, R24 ;  /* 0x000000d7e0ed7223 */ /* 0x000fe20000000018 */
        /* <DEDUP_REMOVED lines=11> */
[----:B--2---:R-:W-:Y:S01]  /*fc00*/  FFMA R24, R224, R216, R225 ;  /* 0x000000d8e0187223 */ /* 0x004fe200000000e1 */
[C---:B------:R-:W-:Y:S01]  /*fc10*/  FFMA R247, R226.reuse, R47, R247 ;  /* 0x0000002fe2f77223 */ /* 0x040fe200000000f7 */
[----:B------:R-:W2:Y:S01]  /*fc20*/  LDS.64 R224, [R0+0x20b8] ;  /* 0x0020b80000e07984 */ /* 0x000ea20000000a00 */
        /* <DEDUP_REMOVED lines=9> */
[C---:B---3--:R-:W-:Y:S01]  /*fcc0*/  FFMA R237, R226.reuse, R218, R237 ;  /* 0x000000dae2ed7223 */ /* 0x048fe200000000ed */
[----:B------:R-:W-:Y:S01]  /*fcd0*/  FFMA R24, R226, R217, R24 ;  /* 0x000000d9e2187223 */ /* 0x000fe20000000018 */
[----:B------:R-:W-:Y:S04]  /*fce0*/  LDS.64 R230, [R0+0x20c0] ;  /* 0x0020c00000e67984 */ /* 0x000fe80000000a00 */
[----:B------:R-:W3:Y:S01]  /*fcf0*/  LDS.64 R226, [R0+0x1c38] ;  /* 0x001c380000e27984 */ /* 0x000ee20000000a00 */
        /* <DEDUP_REMOVED lines=22> */
[C---:B-1----:R-:W-:Y:S01]  /*fe60*/  FFMA R237, R4.reuse, R222, R237 ;  /* 0x000000de04ed7223 */ /* 0x042fe200000000ed */
        /* <DEDUP_REMOVED lines=12> */
[----:B--2---:R-:W-:Y:S01]  /*ff30*/  FFMA R24, R5, R224, R24 ;  /* 0x000000e005187223 */ /* 0x004fe20000000018 */
[----:B------:R-:W-:Y:S04]  /*ff40*/  LDS R3, [R2+0xcc0] ;  /* 0x000cc00002037984 */ /* 0x000fe80000000800 */
[----:B------:R-:W0:Y:S01]  /*ff50*/  LDS.64 R4, [R0+0x1c40] ;  /* 0x001c400000047984 */ /* 0x000e220000000a00 */
        /* <DEDUP_REMOVED lines=12> */
[----:B------:R-:W1:Y:S01]  /*10020*/  LDS.64 R232, [R0+0x20c8] ;  /* 0x0020c80000e87984 */ /* 0x000e620000000a00 */
[----:B------:R-:W-:-:S03]  /*10030*/  FFMA R247, R58, R7, R247 ;  /* 0x000000073af77223 */ /* 0x000fc600000000f7 */
[----:B------:R-:W2:Y:S01]  /*10040*/  LDS R229, [R2+0xcc4] ;  /* 0x000cc40002e57984 */ /* 0x000ea20000000800 */
        /* <DEDUP_REMOVED lines=10> */
[----:B------:R-:W-:Y:S01]  /*100f0*/  FFMA R24, R7, R230, R24 ;  /* 0x000000e607187223 */ /* 0x000fe20000000018 */
[----:B------:R-:W-:Y:S04]  /*10100*/  LDS R234, [R2+0xcc8] ;  /* 0x000cc80002ea7984 */ /* 0x000fe80000000800 */
[----:B------:R-:W3:Y:S01]  /*10110*/  LDS.64 R6, [R0+0x1c48] ;  /* 0x001c480000067984 */ /* 0x000ee20000000a00 */
        /* <DEDUP_REMOVED lines=12> */
[C---:B0-----:R-:W-:Y:S01]  /*101e0*/  FFMA R237, R8.reuse, R4, R237 ;  /* 0x0000000408ed7223 */ /* 0x041fe200000000ed */
[----:B------:R-:W-:Y:S01]  /*101f0*/  FFMA R8, R8, R231, R24 ;  /* 0x000000e708087223 */ /* 0x000fe20000000018 */
[----:B------:R-:W-:Y:S01]  /*10200*/  FFMA R26, R26, R3, R235 ;  /* 0x000000031a1a7223 */ /* 0x000fe200000000eb */
[----:B------:R-:W-:Y:S01]  /*10210*/  FFMA R250, R3, R25, R250 ;  /* 0x0000001903fa7223 */ /* 0x000fe200000000fa */
[----:B------:R-:W-:Y:S01]  /*10220*/  LDS R235, [R2+0xccc] ;  /* 0x000ccc0002eb7984 */ /* 0x000fe20000000800 */
[----:B------:R-:W-:-:S03]  /*10230*/  FFMA R251, R198, R9, R238 ;  /* 0x00000009c6fb7223 */ /* 0x000fc600000000ee */
[----:B------:R-:W0:Y:S01]  /*10240*/  LDS.64 R24, [R0+0x20d0] ;  /* 0x0020d00000187984 */ /* 0x000e220000000a00 */
        /* <DEDUP_REMOVED lines=10> */
[C---:B------:R-:W-:Y:S01]  /*102f0*/  FFMA R236, R9.reuse, R197, R236 ;  /* 0x000000c509ec7223 */ /* 0x040fe200000000ec */
[C---:B------:R-:W-:Y:S01]  /*10300*/  FFMA R252, R9.reuse, R5, R237 ;  /* 0x0000000509fc7223 */ /* 0x040fe200000000ed */
[----:B-1----:R-:W-:Y:S01]  /*10310*/  FFMA R238, R9, R232, R8 ;  /* 0x000000e809ee7223 */ /* 0x002fe20000000008 */
[----:B--2---:R-:W-:Y:S01]  /*10320*/  FFMA R26, R229, R27, R26 ;  /* 0x0000001be51a7223 */ /* 0x004fe2000000001a */
[----:B------:R-:W1:Y:S01]  /*10330*/  LDS.64 R8, [R0+0x1c50] ;  /* 0x001c500000087984 */ /* 0x000e620000000a00 */
[----:B------:R-:W-:-:S03]  /*10340*/  FFMA R250, R28, R229, R250 ;  /* 0x000000e51cfa7223 */ /* 0x000fc600000000fa */
[----:B------:R-:W2:Y:S01]  /*10350*/  LDS R237, [R2+0xcd0] ;  /* 0x000cd00002ed7984 */ /* 0x000ea20000000800 */
        /* <DEDUP_REMOVED lines=14> */
[----:B------:R-:W-:-:S02]  /*10440*/  FFMA R10, R30, R234, R26 ;  /* 0x000000ea1e0a7223 */ /* 0x000fc4000000001a */
[----:B------:R-:W-:Y:S04]  /*10450*/  LDS R30, [R2+0xcd4] ;  /* 0x000cd400021e7984 */ /* 0x000fe80000000800 */
[----:B------:R-:W3:Y:S01]  /*10460*/  LDS.64 R26, [R0+0x20d8] ;  /* 0x0020d800001a7984 */ /* 0x000ee20000000a00 */
[----:B------:R-:W-:Y:S01]  /*10470*/  FFMA R250, R234, R29, R250 ;  /* 0x0000001deafa7223 */ /* 0x000fe200000000fa */
        /* <DEDUP_REMOVED lines=14> */
[----:B------:R-:W-:-:S02]  /*10560*/  FFMA R29, R235, R31, R10 ;  /* 0x0000001feb1d7223 */ /* 0x000fc4000000000a */
[----:B------:R-:W0:Y:S01]  /*10570*/  LDS.64 R10, [R0+0x1c58] ;  /* 0x001c5800000a7984 */ /* 0x000e220000000a00 */
[----:B------:R-:W-:-:S03]  /*10580*/  FFMA R250, R32, R235, R250 ;  /* 0x000000eb20fa7223 */ /* 0x000fc600000000fa */
[----:B------:R-:W4:Y:S01]  /*10590*/  LDS R31, [R2+0xcd8] ;  /* 0x000cd800021f7984 */ /* 0x000f220000000800 */
        /* <DEDUP_REMOVED lines=14> */
[----:B--2---:R-:W-:-:S02]  /*10680*/  FFMA R12, R34, R237, R29 ;  /* 0x000000ed220c7223 */ /* 0x004fc4000000001d */
[----:B------:R-:W-:Y:S01]  /*10690*/  LDS R34, [R2+0xcdc] ;  /* 0x000cdc0002227984 */ /* 0x000fe20000000800 */
[----:B------:R-:W-:-:S03]  /*106a0*/  FFMA R250, R237, R33, R250 ;  /* 0x00000021edfa7223 */ /* 0x000fc600000000fa */
[----:B------:R-:W1:Y:S01]  /*106b0*/  LDS.64 R28, [R0+0x20e0] ;  /* 0x0020e000001c7984 */ /* 0x000e620000000a00 */
        /* <DEDUP_REMOVED lines=13> */
[----:B---3--:R-:W-:Y:S01]  /*10790*/  FFMA R238, R13, R26, R238 ;  /* 0x0000001a0dee7223 */ /* 0x008fe200000000ee */
[----:B------:R-:W-:-:S02]  /*107a0*/  FFMA R33, R30, R35, R12 ;  /* 0x000000231e217223 */ /* 0x000fc4000000000c */
[----:B------:R-:W2:Y:S04]  /*107b0*/  LDS.64 R12, [R0+0x1c60] ;  /* 0x001c6000000c7984 */ /* 0x000ea80000000a00 */
[----:B------:R-:W3:Y:S01]  /*107c0*/  LDS R35, [R2+0xce0] ;  /* 0x000ce00002237984 */ /* 0x000ee20000000800 */
        /* <DEDUP_REMOVED lines=15> */
[----:B----4-:R-:W-:-:S02]  /*108c0*/  FFMA R14, R38, R31, R33 ;  /* 0x0000001f260e7223 */ /* 0x010fc40000000021 */
        /* <DEDUP_REMOVED lines=17> */
[----:B------:R-:W-:-:S02]  /*109e0*/  FFMA R37, R34, R39, R14 ;  /* 0x0000002722257223 */ /* 0x000fc4000000000e */
[----:B------:R-:W1:Y:S01]  /*109f0*/  LDS.64 R14, [R0+0x1c68] ;  /* 0x001c6800000e7984 */ /* 0x000e620000000a00 */
        /* <DEDUP_REMOVED lines=14> */
[C---:B--2---:R-:W-:Y:S01]  /*10ae0*/  FFMA R238, R16.reuse, R12, R252 ;  /* 0x0000000c10ee7223 */ /* 0x044fe200000000fc */
[----:B------:R-:W-:Y:S01]  /*10af0*/  FFMA R251, R16, R29, R251 ;  /* 0x0000001d10fb7223 */ /* 0x000fe200000000fb */
[----:B---3--:R-:W-:-:S02]  /*10b00*/  FFMA R16, R42, R35, R37 ;  /* 0x000000232a107223 */ /* 0x008fc40000000025 */
[----:B------:R-:W-:Y:S04]  /*10b10*/  LDS R42, [R2+0xcec] ;  /* 0x000cec00022a7984 */ /* 0x000fe80000000800 */
[----:B------:R-:W2:Y:S01]  /*10b20*/  LDS.64 R36, [R0+0x20f0] ;  /* 0x0020f00000247984 */ /* 0x000ea20000000a00 */
        /* <DEDUP_REMOVED lines=17> */
[----:B------:R-:W-:Y:S01]  /*10c40*/  FFMA R250, R44, R38, R250 ;  /* 0x000000262cfa7223 */ /* 0x000fe200000000fa */
[----:B------:R-:W-:Y:S02]  /*10c50*/  FFMA R249, R46, R18, R249 ;  /* 0x000000122ef97223 */ /* 0x000fe400000000f9 */
[----:B------:R-:W3:Y:S01]  /*10c60*/  LDS R43, [R2+0xcf0] ;  /* 0x000cf000022b7984 */ /* 0x000ee20000000800 */
        /* <DEDUP_REMOVED lines=13> */
[----:B----4-:R-:W-:-:S02]  /*10d40*/  FFMA R18, R46, R39, R41 ;  /* 0x000000272e127223 */ /* 0x010fc40000000029 */
[----:B------:R-:W1:Y:S01]  /*10d50*/  LDS.64 R40, [R0+0x20f8] ;  /* 0x0020f80000287984 */ /* 0x000e620000000a00 */
        /* <DEDUP_REMOVED lines=15> */
[----:B------:R-:W-:Y:S01]  /*10e50*/  FFMA R45, R42, R47, R18 ;  /* 0x0000002f2a2d7223 */ /* 0x000fe20000000012 */
[----:B------:R-:W-:Y:S04]  /*10e60*/  LDS R46, [R2+0xcf4] ;  /* 0x000cf400022e7984 */ /* 0x000fe80000000800 */
[----:B------:R-:W2:Y:S01]  /*10e70*/  LDS.64 R18, [R0+0x1c78] ;  /* 0x001c780000127984 */ /* 0x000ea20000000a00 */
        /* <DEDUP_REMOVED lines=16> */
[----:B---3--:R-:W-:Y:S01]  /*10f80*/  FFMA R50, R50, R43, R45 ;  /* 0x0000002b32327223 */ /* 0x008fe2000000002d */
[----:B------:R-:W0:Y:S04]  /*10f90*/  LDS R20, [R2+0xcfc] ;  /* 0x000cfc0002147984 */ /* 0x000e280000000800 */
[----:B------:R-:W3:Y:S01]  /*10fa0*/  LDS.64 R44, [R0+0x2100] ;  /* 0x00210000002c7984 */ /* 0x000ee20000000a00 */
        /* <DEDUP_REMOVED lines=14> */
[----:B------:R-:W1:Y:S01]  /*11090*/  LDS R0, [R2+0xd00] ;  /* 0x000d000002007984 */ /* 0x000e620000000800 */
        /* <DEDUP_REMOVED lines=13> */
[----:B------:R-:W-:-:S02]  /*11170*/  FFMA R251, R22, R41, R251 ;  /* 0x0000002916fb7223 */ /* 0x000fc400000000fb */
[----:B------:R-:W2:Y:S01]  /*11180*/  LDS R22, [R2+0xd80] ;  /* 0x000d800002167984 */ /* 0x000ea20000000800 */
[----:B------:R-:W-:Y:S01]  /*11190*/  FFMA R250, R43, R49, R250 ;  /* 0x000000312bfa7223 */ /* 0x000fe200000000fa */
[----:B------:R-:W-:-:S03]  /*111a0*/  FFMA R50, R46, R51, R50 ;  /* 0x000000332e327223 */ /* 0x000fc60000000032 */
[----:B------:R-:W-:Y:S01]  /*111b0*/  FFMA R250, R52, R46, R250 ;  /* 0x0000002e34fa7223 */ /* 0x000fe200000000fa */
[----:B----4-:R-:W-:Y:S01]  /*111c0*/  FFMA R50, R54, R47, R50 ;  /* 0x0000002f36327223 */ /* 0x010fe20000000032 */
[----:B------:R-:W-:Y:S01]  /*111d0*/  FFMA R248, R23, R56, R248 ;  /* 0x0000003817f87223 */ /* 0x000fe200000000f8 */
[----:B------:R-:W-:Y:S01]  /*111e0*/  FFMA R247, R90, R23, R247 ;  /* 0x000000175af77223 */ /* 0x000fe200000000f7 */
[----:B------:R-:W-:Y:S01]  /*111f0*/  FFMA R250, R47, R53, R250 ;  /* 0x000000352ffa7223 */ /* 0x000fe200000000fa */
[C---:B------:R-:W-:Y:S01]  /*11200*/  FFMA R244, R23.reuse, R121, R244 ;  /* 0x0000007917f47223 */ /* 0x040fe200000000f4 */
[C---:B------:R-:W-:Y:S01]  /*11210*/  FFMA R245, R23.reuse, R89, R245 ;  /* 0x0000005917f57223 */ /* 0x040fe200000000f5 */
[C---:B------:R-:W-:Y:S01]  /*11220*/  FFMA R243, R23.reuse, R124, R243 ;  /* 0x0000007c17f37223 */ /* 0x040fe200000000f3 */
[-C--:B0-----:R-:W-:Y:S01]  /*11230*/  FFMA R50, R20, R55.reuse, R50 ;  /* 0x0000003714327223 */ /* 0x081fe20000000032 */
        /* <DEDUP_REMOVED lines=9> */
[----:B------:R-:W-:Y:S01]  /*112d0*/  FFMA R250, R56, R20, R250 ;  /* 0x0000001438fa7223 */ /* 0x000fe200000000fa */
[----:B------:R-:W0:Y:S01]  /*112e0*/  LDS R23, [R2+0xd84] ;  /* 0x000d840002177984 */ /* 0x000e220000000800 */
[C---:B------:R-:W-:Y:S01]  /*112f0*/  FFMA R248, R228.reuse, R57, R248 ;  /* 0x00000039e4f87223 */ /* 0x040fe200000000f8 */
[----:B------:R-:W-:Y:S01]  /*11300*/  FFMA R247, R228, R91, R247 ;  /* 0x0000005be4f77223 */ /* 0x000fe200000000f7 */
[----:B------:R-:W-:Y:S01]  /*11310*/  FFMA R244, R126, R228, R244 ;  /* 0x000000e47ef47223 */ /* 0x000fe200000000f4 */
[C---:B------:R-:W-:Y:S01]  /*11320*/  FFMA R245, R228.reuse, R92, R245 ;  /* 0x0000005ce4f57223 */ /* 0x040fe200000000f5 */
[C---:B------:R-:W-:Y:S01]  /*11330*/  FFMA R243, R228.reuse, R125, R243 ;  /* 0x0000007de4f37223 */ /* 0x040fe200000000f3 */
[----:B------:R-:W-:Y:S01]  /*11340*/  FFMA R241, R228, R160, R241 ;  /* 0x000000a0e4f17223 */ /* 0x000fe200000000f1 */
[----:B------:R-:W-:Y:S01]  /*11350*/  FFMA R240, R194, R228, R240 ;  /* 0x000000e4c2f07223 */ /* 0x000fe200000000f0 */
[C---:B-1----:R-:W-:Y:S01]  /*11360*/  FFMA R49, R58.reuse, R0, R50 ;  /* 0x000000003a317223 */ /* 0x042fe20000000032 */
[----:B------:R-:W-:Y:S01]  /*11370*/  FFMA R249, R58, R228, R249 ;  /* 0x000000e43af97223 */ /* 0x000fe200000000f9 */
[C---:B------:R-:W-:Y:S01]  /*11380*/  FFMA R242, R228.reuse, R159, R242 ;  /* 0x0000009fe4f27223 */ /* 0x040fe200000000f2 */
[C---:B------:R-:W-:Y:S01]  /*11390*/  FFMA R239, R228.reuse, R193, R239 ;  /* 0x000000c1e4ef7223 */ /* 0x040fe200000000ef */
[----:B------:R-:W-:Y:S01]  /*113a0*/  FFMA R48, R228, R227, R48 ;  /* 0x000000e3e4307223 */ /* 0x000fe20000000030 */
[----:B------:R-:W-:Y:S01]  /*113b0*/  FFMA R57, R0, R57, R250 ;  /* 0x0000003900397223 */ /* 0x000fe200000000fa */
[----:B------:R-:W1:Y:S01]  /*113c0*/  LDS R50, [R2+0xd88] ;  /* 0x000d880002327984 */ /* 0x000e620000000800 */
[----:B------:R-:W-:Y:S01]  /*113d0*/  FFMA R236, R228, R230, R236 ;  /* 0x000000e6e4ec7223 */ /* 0x000fe200000000ec */
[-C--:B------:R-:W-:Y:S01]  /*113e0*/  FFMA R248, R60, R3.reuse, R248 ;  /* 0x000000033cf87223 */ /* 0x080fe200000000f8 */
[----:B------:R-:W-:Y:S01]  /*113f0*/  FFMA R52, R94, R3, R247 ;  /* 0x000000035e347223 */ /* 0x000fe200000000f7 */
[C---:B------:R-:W-:Y:S01]  /*11400*/  FFMA R51, R3.reuse, R127, R244 ;  /* 0x0000007f03337223 */ /* 0x040fe200000000f4 */
[C---:B------:R-:W-:Y:S01]  /*11410*/  FFMA R245, R3.reuse, R93, R245 ;  /* 0x0000005d03f57223 */ /* 0x040fe200000000f5 */
[----:B------:R-:W-:Y:S01]  /*11420*/  FFMA R54, R128, R3, R243 ;  /* 0x0000000380367223 */ /* 0x000fe200000000f3 */
[C---:B------:R-:W-:Y:S01]  /*11430*/  FFMA R241, R3.reuse, R161, R241 ;  /* 0x000000a103f17223 */ /* 0x040fe200000000f1 */
[C---:B------:R-:W-:Y:S01]  /*11440*/  FFMA R53, R3.reuse, R195, R240 ;  /* 0x000000c303357223 */ /* 0x040fe200000000f0 */
[C---:B------:R-:W-:Y:S01]  /*11450*/  FFMA R249, R3.reuse, R59, R249 ;  /* 0x0000003b03f97223 */ /* 0x040fe200000000f9 */
[-C--:B------:R-:W-:Y:S01]  /*11460*/  FFMA R242, R162, R3.reuse, R242 ;  /* 0x00000003a2f27223 */ /* 0x080fe200000000f2 */
[-C--:B------:R-:W-:Y:S01]  /*11470*/  FFMA R56, R196, R3.reuse, R239 ;  /* 0x00000003c4387223 */ /* 0x080fe200000000ef */
[----:B------:R-:W-:Y:S01]  /*11480*/  FFMA R48, R4, R3, R48 ;  /* 0x0000000304307223 */ /* 0x000fe20000000030 */
[----:B--2---:R-:W-:Y:S01]  /*11490*/  FFMA R49, R22, R59, R49 ;  /* 0x0000003b16317223 */ /* 0x004fe20000000031 */
[----:B------:R-:W-:Y:S01]  /*114a0*/  FFMA R60, R60, R22, R57 ;  /* 0x000000163c3c7223 */ /* 0x000fe20000000039 */
[----:B------:R-:W-:Y:S01]  /*114b0*/  FFMA R3, R3, R231, R236 ;  /* 0x000000e703037223 */ /* 0x000fe200000000ec */
[C---:B------:R-:W-:Y:S01]  /*114c0*/  FFMA R57, R229.reuse, R61, R248 ;  /* 0x0000003de5397223 */ /* 0x040fe200000000f8 */
[C---:B------:R-:W-:Y:S01]  /*114d0*/  FFMA R59, R229.reuse, R95, R52 ;  /* 0x0000005fe53b7223 */ /* 0x040fe20000000034 */
[-C--:B------:R-:W-:Y:S01]  /*114e0*/  FFMA R58, R130, R229.reuse, R51 ;  /* 0x000000e5823a7223 */ /* 0x080fe20000000033 */
[----:B------:R-:W-:Y:S01]  /*114f0*/  FFMA R52, R96, R229, R245 ;  /* 0x000000e560347223 */ /* 0x000fe200000000f5 */
[C---:B------:R-:W-:Y:S01]  /*11500*/  FFMA R51, R229.reuse, R129, R54 ;  /* 0x00000081e5337223 */ /* 0x040fe20000000036 */
[----:B------:R-:W2:Y:S01]  /*11510*/  LDS R55, [R2+0xd8c] ;  /* 0x000d8c0002377984 */ /* 0x000ea20000000800 */
[-C--:B------:R-:W-:Y:S01]  /*11520*/  FFMA R54, R164, R229.reuse, R241 ;  /* 0x000000e5a4367223 */ /* 0x080fe200000000f1 */
[----:B------:R-:W-:Y:S01]  /*11530*/  FFMA R236, R198, R229, R53 ;  /* 0x000000e5c6ec7223 */ /* 0x000fe20000000035 */
[C---:B------:R-:W-:Y:S01]  /*11540*/  FFMA R53, R229.reuse, R197, R56 ;  /* 0x000000c5e5357223 */ /* 0x040fe20000000038 */
[----:B------:R-:W-:Y:S01]  /*11550*/  FFMA R241, R229, R5, R48 ;  /* 0x00000005e5f17223 */ /* 0x000fe20000000030 */
[----:B------:R-:W-:Y:S01]  /*11560*/  FFMA R48, R232, R229, R3 ;  /* 0x000000e5e8307223 */ /* 0x000fe20000000003 */
[-C--:B------:R-:W-:Y:S01]  /*11570*/  FFMA R56, R64, R234.reuse, R57 ;  /* 0x000000ea40387223 */ /* 0x080fe20000000039 */
[----:B------:R-:W-:Y:S01]  /*11580*/  FFMA R57, R234, R97, R52 ;  /* 0x00000061ea397223 */ /* 0x000fe20000000034 */
[----:B------:R-:W3:Y:S01]  /*11590*/  LDS R3, [R2+0xd90] ;  /* 0x000d900002037984 */ /* 0x000ee20000000800 */
[-C--:B------:R-:W-:Y:S01]  /*115a0*/  FFMA R52, R132, R234.reuse, R51 ;  /* 0x000000ea84347223 */ /* 0x080fe20000000033 */
[----:B------:R-:W-:Y:S01]  /*115b0*/  FFMA R51, R234, R165, R54 ;  /* 0x000000a5ea337223 */ /* 0x000fe20000000036 */
[----:B------:R-:W-:Y:S01]  /*115c0*/  FFMA R54, R200, R234, R53 ;  /* 0x000000eac8367223 */ /* 0x000fe20000000035 */
[----:B------:R-:W-:-:S02]  /*115d0*/  FFMA R53, R234, R233, R48 ;  /* 0x000000e9ea357223 */ /* 0x000fc40000000030 */
[----:B------:R-:W4:Y:S01]  /*115e0*/  LDS R48, [R2+0xd94] ;  /* 0x000d940002307984 */ /* 0x000f220000000800 */
[----:B------:R-:W-:Y:S01]  /*115f0*/  FFMA R239, R229, R163, R242 ;  /* 0x000000a3e5ef7223 */ /* 0x000fe200000000f2 */
[C---:B------:R-:W-:Y:S01]  /*11600*/  FFMA R249, R62.reuse, R229, R249 ;  /* 0x000000e53ef97223 */ /* 0x040fe200000000f9 */
[----:B0-----:R-:W-:Y:S01]  /*11610*/  FFMA R49, R62, R23, R49 ;  /* 0x000000173e317223 */ /* 0x001fe20000000031 */
[----:B------:R-:W-:Y:S01]  /*11620*/  FFMA R61, R23, R61, R60 ;  /* 0x0000003d173d7223 */ /* 0x000fe2000000003c */
[-C--:B------:R-:W-:Y:S01]  /*11630*/  FFMA R60, R98, R234.reuse, R59 ;  /* 0x000000ea623c7223 */ /* 0x080fe2000000003b */
[----:B------:R-:W-:Y:S01]  /*11640*/  FFMA R59, R234, R131, R58 ;  /* 0x00000083ea3b7223 */ /* 0x000fe2000000003a */
[-C--:B------:R-:W-:Y:S01]  /*11650*/  FFMA R58, R166, R234.reuse, R239 ;  /* 0x000000eaa63a7223 */ /* 0x080fe200000000ef */
[C---:B------:R-:W-:Y:S01]  /*11660*/  FFMA R249, R234.reuse, R63, R249 ;  /* 0x0000003feaf97223 */ /* 0x040fe200000000f9 */
[----:B------:R-:W-:Y:S01]  /*11670*/  FFMA R229, R234, R199, R236 ;  /* 0x000000c7eae57223 */ /* 0x000fe200000000ec */
[----:B-1----:R-:W-:Y:S01]  /*11680*/  FFMA R49, R50, R63, R49 ;  /* 0x0000003f32317223 */ /* 0x002fe20000000031 */
[----:B------:R-:W-:Y:S01]  /*11690*/  FFMA R62, R6, R234, R241 ;  /* 0x000000ea063e7223 */ /* 0x000fe200000000f1 */
[----:B------:R-:W-:Y:S01]  /*116a0*/  FFMA R64, R64, R50, R61 ;  /* 0x0000003240407223 */ /* 0x000fe2000000003d */
[C---:B------:R-:W-:Y:S01]  /*116b0*/  FFMA R63, R235.reuse, R99, R60 ;  /* 0x00000063eb3f7223 */ /* 0x040fe2000000003c */
[C---:B------:R-:W-:Y:S01]  /*116c0*/  FFMA R61, R235.reuse, R65, R56 ;  /* 0x00000041eb3d7223 */ /* 0x040fe20000000038 */
[-C--:B------:R-:W-:Y:S01]  /*116d0*/  FFMA R60, R134, R235.reuse, R59 ;  /* 0x000000eb863c7223 */ /* 0x080fe2000000003b */
[----:B------:R-:W-:Y:S01]  /*116e0*/  FFMA R56, R100, R235, R57 ;  /* 0x000000eb64387223 */ /* 0x000fe20000000039 */
[C---:B------:R-:W-:Y:S01]  /*116f0*/  FFMA R59, R235.reuse, R167, R58 ;  /* 0x000000a7eb3b7223 */ /* 0x040fe2000000003a */
[----:B------:R-:W-:Y:S01]  /*11700*/  FFMA R234, R66, R235, R249 ;  /* 0x000000eb42ea7223 */ /* 0x000fe200000000f9 */
[C---:B------:R-:W-:Y:S01]  /*11710*/  FFMA R57, R235.reuse, R133, R52 ;  /* 0x00000085eb397223 */ /* 0x040fe20000000034 */
[-C--:B------:R-:W-:Y:S01]  /*11720*/  FFMA R58, R202, R235.reuse, R229 ;  /* 0x000000ebca3a7223 */ /* 0x080fe200000000e5 */
[----:B------:R-:W-:Y:S01]  /*11730*/  FFMA R52, R168, R235, R51 ;  /* 0x000000eba8347223 */ /* 0x000fe20000000033 */
[C---:B------:R-:W-:Y:S01]  /*11740*/  FFMA R229, R235.reuse, R7, R62 ;  /* 0x00000007ebe57223 */ /* 0x040fe2000000003e */
[----:B------:R-:W-:Y:S01]  /*11750*/  FFMA R51, R235, R201, R54 ;  /* 0x000000c9eb337223 */ /* 0x000fe20000000036 */
[----:B------:R-:W-:Y:S01]  /*11760*/  FFMA R62, R102, R237, R63 ;  /* 0x000000ed663e7223 */ /* 0x000fe2000000003f */
[----:B------:R-:W-:Y:S01]  /*11770*/  FFMA R54, R24, R235, R53 ;  /* 0x000000eb18367223 */ /* 0x000fe20000000035 */
[----:B--2---:R-:W-:Y:S01]  /*11780*/  FFMA R66, R66, R55, R49 ;  /* 0x0000003742427223 */ /* 0x004fe20000000031 */
[----:B------:R-:W-:Y:S01]  /*11790*/  FFMA R65, R55, R65, R64 ;  /* 0x0000004137417223 */ /* 0x000fe20000000040 */
[C---:B------:R-:W-:Y:S01]  /*117a0*/  FFMA R63, R237.reuse, R135, R60 ;  /* 0x00000087ed3f7223 */ /* 0x040fe2000000003c */
[C---:B------:R-:W-:Y:S01]  /*117b0*/  FFMA R53, R237.reuse, R67, R234 ;  /* 0x00000043ed357223 */ /* 0x040fe200000000ea */
[----:B------:R-:W-:Y:S01]  /*117c0*/  FFMA R60, R170, R237, R59 ;  /* 0x000000edaa3c7223 */ /* 0x000fe2000000003b */
[----:B------:R-:W0:Y:S01]  /*117d0*/  LDS R49, [R2+0xd98] ;  /* 0x000d980002317984 */ /* 0x000e220000000800 */
[C---:B------:R-:W-:Y:S01]  /*117e0*/  FFMA R235, R237.reuse, R101, R56 ;  /* 0x00000065edeb7223 */ /* 0x040fe20000000038 */
[----:B------:R-:W-:Y:S01]  /*117f0*/  FFMA R64, R136, R237, R57 ;  /* 0x000000ed88407223 */ /* 0x000fe20000000039 */
[C---:B------:R-:W-:Y:S01]  /*11800*/  FFMA R59, R237.reuse, R169, R52 ;  /* 0x000000a9ed3b7223 */ /* 0x040fe20000000034 */
[----:B------:R-:W-:Y:S01]  /*11810*/  FFMA R61, R68, R237, R61 ;  /* 0x000000ed443d7223 */ /* 0x000fe2000000003d */
[C---:B------:R-:W-:Y:S01]  /*11820*/  FFMA R57, R237.reuse, R203, R58 ;  /* 0x000000cbed397223 */ /* 0x040fe2000000003a */
[-C--:B------:R-:W-:Y:S01]  /*11830*/  FFMA R52, R204, R237.reuse, R51 ;  /* 0x000000edcc347223 */ /* 0x080fe20000000033 */
[----:B------:R-:W-:Y:S01]  /*11840*/  FFMA R56, R8, R237, R229 ;  /* 0x000000ed08387223 */ /* 0x000fe200000000e5 */
[----:B------:R-:W-:Y:S01]  /*11850*/  FFMA R237, R237, R25, R54 ;  /* 0x00000019eded7223 */ /* 0x000fe20000000036 */
[----:B---3--:R-:W-:Y:S01]  /*11860*/  FFMA R67, R3, R67, R66 ;  /* 0x0000004303437223 */ /* 0x008fe20000000042 */
[----:B------:R-:W-:Y:S01]  /*11870*/  FFMA R239, R68, R3, R65 ;  /* 0x0000000344ef7223 */ /* 0x000fe20000000041 */
[-C--:B------:R-:W-:Y:S01]  /*11880*/  FFMA R68, R70, R30.reuse, R53 ;  /* 0x0000001e46447223 */ /* 0x080fe20000000035 */
[----:B------:R-:W1:Y:S01]  /*11890*/  LDS R51, [R2+0xd9c] ;  /* 0x000d9c0002337984 */ /* 0x000e620000000800 */
[----:B------:R-:W-:Y:S01]  /*118a0*/  FFMA R65, R30, R103, R62 ;  /* 0x000000671e417223 */ /* 0x000fe2000000003e */
[-C--:B------:R-:W-:Y:S01]  /*118b0*/  FFMA R54, R172, R30.reuse, R59 ;  /* 0x0000001eac367223 */ /* 0x080fe2000000003b */
[----:B------:R-:W-:Y:S01]  /*118c0*/  FFMA R229, R30, R69, R61 ;  /* 0x000000451ee57223 */ /* 0x000fe2000000003d */
[-C--:B------:R-:W-:Y:S01]  /*118d0*/  FFMA R62, R138, R30.reuse, R63 ;  /* 0x0000001e8a3e7223 */ /* 0x080fe2000000003f */
[C---:B------:R-:W-:Y:S01]  /*118e0*/  FFMA R53, R30.reuse, R171, R60 ;  /* 0x000000ab1e357223 */ /* 0x040fe2000000003c */
[C---:B------:R-:W-:Y:S01]  /*118f0*/  FFMA R59, R30.reuse, R205, R52 ;  /* 0x000000cd1e3b7223 */ /* 0x040fe20000000034 */
[----:B------:R-:W-:Y:S01]  /*11900*/  FFMA R61, R30, R137, R64 ;  /* 0x000000891e3d7223 */ /* 0x000fe20000000040 */
[-C--:B------:R-:W-:Y:S01]  /*11910*/  FFMA R58, R206, R30.reuse, R57 ;  /* 0x0000001ece3a7223 */ /* 0x080fe20000000039 */
[----:B------:R-:W-:Y:S01]  /*11920*/  FFMA R52, R26, R30, R237 ;  /* 0x0000001e1a347223 */ /* 0x000fe200000000ed */
[----:B----4-:R-:W-:Y:S01]  /*11930*/  FFMA R70, R70, R48, R67 ;  /* 0x0000003046467223 */ /* 0x010fe20000000043 */
[----:B------:R-:W-:Y:S01]  /*11940*/  FFMA R66, R104, R30, R235 ;  /* 0x0000001e68427223 */ /* 0x000fe200000000eb */
[----:B------:R-:W-:Y:S01]  /*11950*/  FFMA R57, R30, R9, R56 ;  /* 0x000000091e397223 */ /* 0x000fe20000000038 */
[C---:B------:R-:W-:Y:S01]  /*11960*/  FFMA R67, R31.reuse, R71, R68 ;  /* 0x000000471f437223 */ /* 0x040fe20000000044 */
[----:B------:R-:W2:Y:S01]  /*11970*/  LDS R30, [R2+0xda0] ;  /* 0x000da000021e7984 */ /* 0x000ea20000000800 */
[----:B------:R-:W-:Y:S01]  /*11980*/  FFMA R68, R106, R31, R65 ;  /* 0x0000001f6a447223 */ /* 0x000fe20000000041 */
[C---:B------:R-:W-:Y:S01]  /*11990*/  FFMA R65, R31.reuse, R139, R62 ;  /* 0x0000008b1f417223 */ /* 0x040fe2000000003e */
[----:B------:R-:W-:Y:S01]  /*119a0*/  FFMA R60, R174, R31, R53 ;  /* 0x0000001fae3c7223 */ /* 0x000fe20000000035 */
[----:B------:R-:W-:Y:S01]  /*119b0*/  FFMA R239, R48, R69, R239 ;  /* 0x0000004530ef7223 */ /* 0x000fe200000000ef */
[----:B------:R-:W-:Y:S01]  /*119c0*/  FFMA R64, R140, R31, R61 ;  /* 0x0000001f8c407223 */ /* 0x000fe2000000003d */
[C---:B------:R-:W-:Y:S01]  /*119d0*/  FFMA R63, R31.reuse, R173, R54 ;  /* 0x000000ad1f3f7223 */ /* 0x040fe20000000036 */
[-C--:B------:R-:W-:Y:S01]  /*119e0*/  FFMA R56, R208, R31.reuse, R59 ;  /* 0x0000001fd0387223 */ /* 0x080fe2000000003b */
[----:B------:R-:W-:Y:S01]  /*119f0*/  FFMA R229, R72, R31, R229 ;  /* 0x0000001f48e57223 */ /* 0x000fe200000000e5 */
[C---:B------:R-:W-:Y:S01]  /*11a00*/  FFMA R69, R31.reuse, R105, R66 ;  /* 0x000000691f457223 */ /* 0x040fe20000000042 */
[C---:B------:R-:W-:Y:S01]  /*11a10*/  FFMA R61, R31.reuse, R207, R58 ;  /* 0x000000cf1f3d7223 */ /* 0x040fe2000000003a */
[----:B------:R-:W-:Y:S01]  /*11a20*/  FFMA R54, R10, R31, R57 ;  /* 0x0000001f0a367223 */ /* 0x000fe20000000039 */
[----:B------:R-:W-:Y:S01]  /*11a30*/  FFMA R53, R31, R27, R52 ;  /* 0x0000001b1f357223 */ /* 0x000fe20000000034 */
[-C--:B------:R-:W-:Y:S01]  /*11a40*/  FFMA R66, R74, R34.reuse, R67 ;  /* 0x000000224a427223 */ /* 0x080fe20000000043 */
[----:B------:R-:W3:Y:S01]  /*11a50*/  LDS R52, [R2+0xda4] ;  /* 0x000da40002347984 */ /* 0x000ee20000000800 */
[-C--:B------:R-:W-:Y:S01]  /*11a60*/  FFMA R62, R142, R34.reuse, R65 ;  /* 0x000000228e3e7223 */ /* 0x080fe20000000041 */
[C---:B------:R-:W-:Y:S01]  /*11a70*/  FFMA R57, R34.reuse, R175, R60 ;  /* 0x000000af22397223 */ /* 0x040fe2000000003c */
[----:B------:R-:W-:Y:S01]  /*11a80*/  FFMA R67, R34, R107, R68 ;  /* 0x0000006b22437223 */ /* 0x000fe20000000044 */
[-C--:B------:R-:W-:Y:S01]  /*11a90*/  FFMA R60, R176, R34.reuse, R63 ;  /* 0x00000022b03c7223 */ /* 0x080fe2000000003f */
[C---:B------:R-:W-:Y:S01]  /*11aa0*/  FFMA R59, R34.reuse, R209, R56 ;  /* 0x000000d1223b7223 */ /* 0x040fe20000000038 */
[----:B------:R-:W-:Y:S01]  /*11ab0*/  FFMA R229, R34, R73, R229 ;  /* 0x0000004922e57223 */ /* 0x000fe200000000e5 */
[-C--:B------:R-:W-:Y:S01]  /*11ac0*/  FFMA R68, R108, R34.reuse, R69 ;  /* 0x000000226c447223 */ /* 0x080fe20000000045 */
[----:B------:R-:W-:Y:S01]  /*11ad0*/  FFMA R65, R34, R141, R64 ;  /* 0x0000008d22417223 */ /* 0x000fe20000000040 */
[-C--:B------:R-:W-:Y:S01]  /*11ae0*/  FFMA R58, R210, R34.reuse, R61 ;  /* 0x00000022d23a7223 */ /* 0x080fe2000000003d */
[----:B------:R-:W-:Y:S01]  /*11af0*/  FFMA R31, R34, R11, R54 ;  /* 0x0000000b221f7223 */ /* 0x000fe20000000036 */
[----:B------:R-:W-:Y:S01]  /*11b00*/  FFMA R56, R28, R34, R53 ;  /* 0x000000221c387223 */ /* 0x000fe20000000035 */
[C---:B------:R-:W-:Y:S01]  /*11b10*/  FFMA R69, R35.reuse, R75, R66 ;  /* 0x0000004b23457223 */ /* 0x040fe20000000042 */
[----:B------:R-:W4:Y:S01]  /*11b20*/  LDS R34, [R2+0xda8] ;  /* 0x000da80002227984 */ /* 0x000f220000000800 */
[C---:B------:R-:W-:Y:S01]  /*11b30*/  FFMA R61, R35.reuse, R143, R62 ;  /* 0x0000008f233d7223 */ /* 0x040fe2000000003e */
[-C--:B------:R-:W-:Y:S01]  /*11b40*/  FFMA R66, R110, R35.reuse, R67 ;  /* 0x000000236e427223 */ /* 0x080fe20000000043 */
[----:B------:R-:W-:Y:S01]  /*11b50*/  FFMA R62, R178, R35, R57 ;  /* 0x00000023b23e7223 */ /* 0x000fe20000000039 */
[C---:B------:R-:W-:Y:S01]  /*11b60*/  FFMA R63, R35.reuse, R177, R60 ;  /* 0x000000b1233f7223 */ /* 0x040fe2000000003c */
[----:B------:R-:W-:Y:S01]  /*11b70*/  FFMA R229, R76, R35, R229 ;  /* 0x000000234ce57223 */ /* 0x000fe200000000e5 */
[C---:B------:R-:W-:Y:S01]  /*11b80*/  FFMA R67, R35.reuse, R109, R68 ;  /* 0x0000006d23437223 */ /* 0x040fe20000000044 */
[----:B------:R-:W-:Y:S01]  /*11b90*/  FFMA R64, R144, R35, R65 ;  /* 0x0000002390407223 */ /* 0x000fe20000000041 */
[C---:B------:R-:W-:Y:S01]  /*11ba0*/  FFMA R57, R35.reuse, R211, R58 ;  /* 0x000000d323397223 */ /* 0x040fe2000000003a */
[-C--:B------:R-:W-:Y:S01]  /*11bb0*/  FFMA R60, R212, R35.reuse, R59 ;  /* 0x00000023d43c7223 */ /* 0x080fe2000000003b */
[----:B------:R-:W-:Y:S01]  /*11bc0*/  FFMA R54, R12, R35, R31 ;  /* 0x000000230c367223 */ /* 0x000fe2000000001f */
[----:B------:R-:W-:-:S02]  /*11bd0*/  FFMA R53, R35, R29, R56 ;  /* 0x0000001d23357223 */ /* 0x000fc40000000038 */
[----:B------:R-:W5:Y:S01]  /*11be0*/  LDS R35, [R2+0xdac] ;  /* 0x000dac0002237984 */ /* 0x000f620000000800 */
[----:B0-----:R-:W-:Y:S01]  /*11bf0*/  FFMA R71, R49, R71, R70 ;  /* 0x0000004731477223 */ /* 0x001fe20000000046 */
[----:B------:R-:W-:-:S03]  /*11c00*/  FFMA R72, R72, R49, R239 ;  /* 0x0000003148487223 */ /* 0x000fc600000000ef */
[----:B-1----:R-:W-:Y:S01]  /*11c10*/  FFMA R71, R74, R51, R71 ;  /* 0x000000334a477223 */ /* 0x002fe20000000047 */
[----:B------:R-:W-:Y:S01]  /*11c20*/  FFMA R73, R51, R73, R72 ;  /* 0x0000004933497223 */ /* 0x000fe20000000048 */
[-C--:B------:R-:W-:Y:S01]  /*11c30*/  FFMA R70, R78, R38.reuse, R69 ;  /* 0x000000264e467223 */ /* 0x080fe20000000045 */
[----:B------:R-:W-:Y:S01]  /*11c40*/  FFMA R65, R38, R111, R66 ;  /* 0x0000006f26417223 */ /* 0x000fe20000000042 */
[----:B--2---:R-:W-:Y:S01]  /*11c50*/  FFMA R71, R30, R75, R71 ;  /* 0x0000004b1e477223 */ /* 0x004fe20000000047 */
[-C--:B------:R-:W-:Y:S01]  /*11c60*/  FFMA R68, R112, R38.reuse, R67 ;  /* 0x0000002670447223 */ /* 0x080fe20000000043 */
[-C--:B------:R-:W-:Y:S01]  /*11c70*/  FFMA R66, R146, R38.reuse, R61 ;  /* 0x0000002692427223 */ /* 0x080fe2000000003d */
[C---:B------:R-:W-:Y:S01]  /*11c80*/  FFMA R67, R38.reuse, R145, R64 ;  /* 0x0000009126437223 */ /* 0x040fe20000000040 */
[----:B------:R-:W-:Y:S01]  /*11c90*/  FFMA R61, R38, R179, R62 ;  /* 0x000000b3263d7223 */ /* 0x000fe2000000003e */
[----:B------:R-:W-:Y:S01]  /*11ca0*/  FFMA R58, R214, R38, R57 ;  /* 0x00000026d63a7223 */ /* 0x000fe20000000039 */
[----:B------:R-:W-:Y:S01]  /*11cb0*/  FFMA R75, R76, R30, R73 ;  /* 0x0000001e4c4b7223 */ /* 0x000fe20000000049 */
[----:B------:R-:W-:Y:S01]  /*11cc0*/  FFMA R229, R38, R77, R229 ;  /* 0x0000004d26e57223 */ /* 0x000fe200000000e5 */
[-C--:B------:R-:W-:Y:S01]  /*11cd0*/  FFMA R64, R180, R38.reuse, R63 ;  /* 0x00000026b4407223 */ /* 0x080fe2000000003f */
[C---:B------:R-:W-:Y:S01]  /*11ce0*/  FFMA R59, R38.reuse, R213, R60 ;  /* 0x000000d5263b7223 */ /* 0x040fe2000000003c */
[C---:B------:R-:W-:Y:S01]  /*11cf0*/  FFMA R69, R39.reuse, R79, R70 ;  /* 0x0000004f27457223 */ /* 0x040fe20000000046 */
[----:B------:R-:W-:Y:S01]  /*11d00*/  FFMA R31, R38, R13, R54 ;  /* 0x0000000d261f7223 */ /* 0x000fe20000000036 */
[----:B------:R-:W-:Y:S01]  /*11d10*/  FFMA R56, R32, R38, R53 ;  /* 0x0000002620387223 */ /* 0x000fe20000000035 */
[----:B---3--:R-:W-:Y:S01]  /*11d20*/  FFMA R73, R78, R52, R71 ;  /* 0x000000344e497223 */ /* 0x008fe20000000047 */
[----:B------:R-:W-:Y:S01]  /*11d30*/  FFMA R70, R114, R39, R65 ;  /* 0x0000002772467223 */ /* 0x000fe20000000041 */
[C---:B------:R-:W-:Y:S01]  /*11d40*/  FFMA R65, R39.reuse, R147, R66 ;  /* 0x0000009327417223 */ /* 0x040fe20000000042 */
[----:B------:R-:W0:Y:S01]  /*11d50*/  LDS R38, [R2+0xdb0] ;  /* 0x000db00002267984 */ /* 0x000e220000000800 */
[C---:B------:R-:W-:Y:S01]  /*11d60*/  FFMA R71, R39.reuse, R113, R68 ;  /* 0x0000007127477223 */ /* 0x040fe20000000044 */
[----:B------:R-:W-:Y:S01]  /*11d70*/  FFMA R62, R182, R39, R61 ;  /* 0x00000027b63e7223 */ /* 0x000fe2000000003d */
[C---:B------:R-:W-:Y:S01]  /*11d80*/  FFMA R57, R39.reuse, R215, R58 ;  /* 0x000000d727397223 */ /* 0x040fe2000000003a */
[----:B------:R-:W-:Y:S01]  /*11d90*/  FFMA R75, R52, R77, R75 ;  /* 0x0000004d344b7223 */ /* 0x000fe2000000004b */
[-C--:B------:R-:W-:Y:S01]  /*11da0*/  FFMA R229, R80, R39.reuse, R229 ;  /* 0x0000002750e57223 */ /* 0x080fe200000000e5 */
[----:B------:R-:W-:Y:S01]  /*11db0*/  FFMA R68, R148, R39, R67 ;  /* 0x0000002794447223 */ /* 0x000fe20000000043 */
[C---:B------:R-:W-:Y:S01]  /*11dc0*/  FFMA R63, R39.reuse, R181, R64 ;  /* 0x000000b5273f7223 */ /* 0x040fe20000000040 */
[-C--:B------:R-:W-:Y:S01]  /*11dd0*/  FFMA R60, R216, R39.reuse, R59 ;  /* 0x00000027d83c7223 */ /* 0x080fe2000000003b */
[-C--:B------:R-:W-:Y:S01]  /*11de0*/  FFMA R72, R82, R42.reuse, R69 ;  /* 0x0000002a52487223 */ /* 0x080fe20000000045 */
[----:B------:R-:W-:Y:S01]  /*11df0*/  FFMA R54, R14, R39, R31 ;  /* 0x000000270e367223 */ /* 0x000fe2000000001f */
[----:B------:R-:W-:Y:S01]  /*11e00*/  FFMA R53, R39, R33, R56 ;  /* 0x0000002127357223 */ /* 0x000fe20000000038 */
[----:B----4-:R-:W-:Y:S01]  /*11e10*/  FFMA R73, R34, R79, R73 ;  /* 0x0000004f22497223 */ /* 0x010fe20000000049 */
[----:B------:R-:W-:Y:S01]  /*11e20*/  FFMA R69, R42, R115, R70 ;  /* 0x000000732a457223 */ /* 0x000fe20000000046 */
[-C--:B------:R-:W-:Y:S01]  /*11e30*/  FFMA R66, R150, R42.reuse, R65 ;  /* 0x0000002a96427223 */ /* 0x080fe20000000041 */
[----:B------:R-:W1:Y:S01]  /*11e40*/  LDS R39, [R2+0xdb4] ;  /* 0x000db40002277984 */ /* 0x000e620000000800 */
[----:B------:R-:W-:Y:S01]  /*11e50*/  FFMA R61, R42, R183, R62 ;  /* 0x000000b72a3d7223 */ /* 0x000fe2000000003e */
[----:B------:R-:W-:Y:S01]  /*11e60*/  FFMA R58, R218, R42, R57 ;  /* 0x0000002ada3a7223 */ /* 0x000fe20000000039 */
[----:B------:R-:W-:Y:S01]  /*11e70*/  FFMA R80, R80, R34, R75 ;  /* 0x0000002250507223 */ /* 0x000fe2000000004b */
[----:B------:R-:W-:Y:S01]  /*11e80*/  FFMA R229, R42, R81, R229 ;  /* 0x000000512ae57223 */ /* 0x000fe200000000e5 */
[-C--:B------:R-:W-:Y:S01]  /*11e90*/  FFMA R70, R116, R42.reuse, R71 ;  /* 0x0000002a74467223 */ /* 0x080fe20000000047 */
[----:B------:R-:W-:Y:S01]  /*11ea0*/  FFMA R67, R42, R149, R68 ;  /* 0x000000952a437223 */ /* 0x000fe20000000044 */
[-C--:B------:R-:W-:Y:S01]  /*11eb0*/  FFMA R64, R184, R42.reuse, R63 ;  /* 0x0000002ab8407223 */ /* 0x080fe2000000003f */
[C---:B------:R-:W-:Y:S01]  /*11ec0*/  FFMA R59, R42.reuse, R217, R60 ;  /* 0x000000d92a3b7223 */ /* 0x040fe2000000003c */
[----:B------:R-:W-:Y:S01]  /*11ed0*/  FFMA R31, R42, R15, R54 ;  /* 0x0000000f2a1f7223 */ /* 0x000fe20000000036 */
[----:B------:R-:W-:Y:S01]  /*11ee0*/  FFMA R56, R36, R42, R53 ;  /* 0x0000002a24387223 */ /* 0x000fe20000000035 */
[----:B-----5:R-:W-:Y:S01]  /*11ef0*/  FFMA R75, R82, R35, R73 ;  /* 0x00000023524b7223 */ /* 0x020fe20000000049 */
[----:B------:R-:W-:Y:S01]  /*11f00*/  FFMA R68, R118, R43, R69 ;  /* 0x0000002b76447223 */ /* 0x000fe20000000045 */
[C---:B------:R-:W-:Y:S01]  /*11f10*/  FFMA R73, R43.reuse, R83, R72 ;  /* 0x000000532b497223 */ /* 0x040fe20000000048 */
[C---:B------:R-:W-:Y:S01]  /*11f20*/  FFMA R65, R43.reuse, R151, R66 ;  /* 0x000000972b417223 */ /* 0x040fe20000000042 */
[----:B------:R-:W2:Y:S01]  /*11f30*/  LDS R42, [R2+0xdb8] ;  /* 0x000db800022a7984 */ /* 0x000ea20000000800 */
        /* <DEDUP_REMOVED lines=9> */
[----:B------:R-:W-:Y:S01]  /*11fd0*/  FFMA R69, R46, R119, R68 ;  /* 0x000000772e457223 */ /* 0x000fe20000000044 */
[-C--:B------:R-:W-:Y:S01]  /*11fe0*/  FFMA R70, R86, R46.reuse, R73 ;  /* 0x0000002e56467223 */ /* 0x080fe20000000049 */
[-C--:B------:R-:W-:Y:S01]  /*11ff0*/  FFMA R64, R154, R46.reuse, R65 ;  /* 0x0000002e9a407223 */ /* 0x080fe20000000041 */
[----:B------:R-:W3:Y:S01]  /*12000*/  LDS R43, [R2+0xdbc] ;  /* 0x000dbc00022b7984 */ /* 0x000ee20000000800 */
[----:B------:R-:W-:Y:S01]  /*12010*/  FFMA R61, R46, R187, R62 ;  /* 0x000000bb2e3d7223 */ /* 0x000fe2000000003e */
[-C--:B------:R-:W-:Y:S01]  /*12020*/  FFMA R58, R222, R46.reuse, R57 ;  /* 0x0000002ede3a7223 */ /* 0x080fe20000000039 */
[----:B------:R-:W-:Y:S01]  /*12030*/  FFMA R229, R46, R85, R229 ;  /* 0x000000552ee57223 */ /* 0x000fe200000000e5 */
[-C--:B------:R-:W-:Y:S01]  /*12040*/  FFMA R68, R122, R46.reuse, R71 ;  /* 0x0000002e7a447223 */ /* 0x080fe20000000047 */
[----:B------:R-:W-:Y:S01]  /*12050*/  FFMA R67, R46, R153, R66 ;  /* 0x000000992e437223 */ /* 0x000fe20000000042 */
[-C--:B------:R-:W-:Y:S01]  /*12060*/  FFMA R62, R188, R46.reuse, R63 ;  /* 0x0000002ebc3e7223 */ /* 0x080fe2000000003f */
[C---:B------:R-:W-:Y:S01]  /*12070*/  FFMA R59, R46.reuse, R221, R60 ;  /* 0x000000dd2e3b7223 */ /* 0x040fe2000000003c */
[----:B------:R-:W-:Y:S01]  /*12080*/  FFMA R31, R46, R17, R54 ;  /* 0x000000112e1f7223 */ /* 0x000fe20000000036 */
[----:B------:R-:W-:Y:S01]  /*12090*/  FFMA R56, R40, R46, R53 ;  /* 0x0000002e28387223 */ /* 0x000fe20000000035 */
[----:B------:R-:W-:Y:S01]  /*120a0*/  FFMA R66, R120, R47, R69 ;  /* 0x0000002f78427223 */ /* 0x000fe20000000045 */
[C---:B------:R-:W-:Y:S01]  /*120b0*/  FFMA R73, R47.reuse, R87, R70 ;  /* 0x000000572f497223 */ /* 0x040fe20000000046 */
[C---:B------:R-:W-:Y:S01]  /*120c0*/  FFMA R65, R47.reuse, R155, R64 ;  /* 0x0000009b2f417223 */ /* 0x040fe20000000040 */
[----:B------:R-:W4:Y:S01]  /*120d0*/  LDS R46, [R2+0xdc0] ;  /* 0x000dc000022e7984 */ /* 0x000f220000000800 */
[----:B------:R-:W-:Y:S01]  /*120e0*/  FFMA R60, R190, R47, R61 ;  /* 0x0000002fbe3c7223 */ /* 0x000fe2000000003d */
[C---:B------:R-:W-:Y:S01]  /*120f0*/  FFMA R57, R47.reuse, R223, R58 ;  /* 0x000000df2f397223 */ /* 0x040fe2000000003a */
[----:B------:R-:W-:Y:S01]  /*12100*/  FFMA R229, R88, R47, R229 ;  /* 0x0000002f58e57223 */ /* 0x000fe200000000e5 */
[C---:B------:R-:W-:Y:S01]  /*12110*/  FFMA R71, R47.reuse, R123, R68 ;  /* 0x0000007b2f477223 */ /* 0x040fe20000000044 */
[C---:B------:R-:W-:Y:S01]  /*12120*/  FFMA R63, R47.reuse, R189, R62 ;  /* 0x000000bd2f3f7223 */ /* 0x040fe2000000003e */
[-C--:B------:R-:W-:Y:S01]  /*12130*/  FFMA R58, R224, R47.reuse, R59 ;  /* 0x0000002fe03a7223 */ /* 0x080fe2000000003b */
[-C--:B------:R-:W-:Y:S01]  /*12140*/  FFMA R64, R156, R47.reuse, R67 ;  /* 0x0000002f9c407223 */ /* 0x080fe20000000043 */
[----:B------:R-:W-:Y:S01]  /*12150*/  FFMA R54, R18, R47, R31 ;  /* 0x0000002f12367223 */ /* 0x000fe2000000001f */
[----:B------:R-:W-:Y:S01]  /*12160*/  FFMA R53, R47, R41, R56 ;  /* 0x000000292f357223 */ /* 0x000fe20000000038 */
[----:B------:R-:W-:Y:S01]  /*12170*/  FFMA R69, R20, R121, R66 ;  /* 0x0000007914457223 */ /* 0x000fe20000000042 */
[-C--:B------:R-:W-:Y:S01]  /*12180*/  FFMA R73, R90, R20.reuse, R73 ;  /* 0x000000145a497223 */ /* 0x080fe20000000049 */
[-C--:B------:R-:W-:Y:S01]  /*12190*/  FFMA R62, R158, R20.reuse, R65 ;  /* 0x000000149e3e7223 */ /* 0x080fe20000000041 */
[----:B------:R-:W5:Y:S01]  /*121a0*/  LDS R47, [R2+0xe40] ;  /* 0x000e4000022f7984 */ /* 0x000f620000000800 */
[C---:B------:R-:W-:Y:S01]  /*121b0*/  FFMA R61, R20.reuse, R191, R60 ;  /* 0x000000bf143d7223 */ /* 0x040fe2000000003c */
[----:B------:R-:W-:Y:S01]  /*121c0*/  FFMA R229, R20, R89, R229 ;  /* 0x0000005914e57223 */ /* 0x000fe200000000e5 */
[-C--:B------:R-:W-:Y:S01]  /*121d0*/  FFMA R66, R124, R20.reuse, R71 ;  /* 0x000000147c427223 */ /* 0x080fe20000000047 */
[-C--:B------:R-:W-:Y:S01]  /*121e0*/  FFMA R60, R192, R20.reuse, R63 ;  /* 0x00000014c03c7223 */ /* 0x080fe2000000003f */
[----:B------:R-:W-:Y:S01]  /*121f0*/  FFMA R56, R226, R20, R57 ;  /* 0x00000014e2387223 */ /* 0x000fe20000000039 */
[C---:B------:R-:W-:Y:S01]  /*12200*/  FFMA R59, R20.reuse, R225, R58 ;  /* 0x000000e1143b7223 */ /* 0x040fe2000000003a */
[C---:B------:R-:W-:Y:S01]  /*12210*/  FFMA R67, R20.reuse, R157, R64 ;  /* 0x0000009d14437223 */ /* 0x040fe20000000040 */
[----:B------:R-:W-:Y:S01]  /*12220*/  FFMA R31, R20, R19, R54 ;  /* 0x00000013141f7223 */ /* 0x000fe20000000036 */
[----:B------:R-:W-:Y:S01]  /*12230*/  FFMA R58, R126, R0, R69 ;  /* 0x000000007e3a7223 */ /* 0x000fe20000000045 */
[----:B------:R-:W-:Y:S01]  /*12240*/  FFMA R20, R44, R20, R53 ;  /* 0x000000142c147223 */ /* 0x000fe20000000035 */
[C---:B------:R-:W-:Y:S01]  /*12250*/  FFMA R73, R0.reuse, R91, R73 ;  /* 0x0000005b00497223 */ /* 0x040fe20000000049 */
[----:B------:R-:W-:Y:S01]  /*12260*/  FFMA R65, R0, R159, R62 ;  /* 0x0000009f00417223 */ /* 0x000fe2000000003e */
[----:B------:R-:W5:Y:S01]  /*12270*/  LDS R53, [R2+0xe44] ;  /* 0x000e440002357984 */ /* 0x000f620000000800 */
[-C--:B------:R-:W-:Y:S01]  /*12280*/  FFMA R54, R194, R0.reuse, R61 ;  /* 0x00000000c2367223 */ /* 0x080fe2000000003d */
[-C--:B------:R-:W-:Y:S01]  /*12290*/  FFMA R229, R92, R0.reuse, R229 ;  /* 0x000000005ce57223 */ /* 0x080fe200000000e5 */
[C---:B------:R-:W-:Y:S01]  /*122a0*/  FFMA R71, R0.reuse, R125, R66 ;  /* 0x0000007d00477223 */ /* 0x040fe20000000042 */
[C---:B------:R-:W-:Y:S01]  /*122b0*/  FFMA R63, R0.reuse, R193, R60 ;  /* 0x000000c1003f7223 */ /* 0x040fe2000000003c */
[----:B------:R-:W-:Y:S01]  /*122c0*/  FFMA R57, R0, R227, R56 ;  /* 0x000000e300397223 */ /* 0x000fe20000000038 */
        /* <DEDUP_REMOVED lines=14> */
[----:B------:R-:W-:Y:S01]  /*123b0*/  FFMA R59, R22, R231, R56 ;  /* 0x000000e7163b7223 */ /* 0x000fe20000000038 */
[C---:B------:R-:W-:Y:S01]  /*123c0*/  FFMA R71, R23.reuse, R95, R64 ;  /* 0x0000005f17477223 */ /* 0x040fe20000000040 */
[C---:B------:R-:W-:Y:S01]  /*123d0*/  FFMA R65, R23.reuse, R163, R58 ;  /* 0x000000a317417223 */ /* 0x040fe2000000003a */
[----:B------:R-:W5:Y:S01]  /*123e0*/  LDS R22, [R2+0xe4c] ;  /* 0x000e4c0002167984 */ /* 0x000f620000000800 */
[-C--:B------:R-:W-:Y:S01]  /*123f0*/  FFMA R64, R130, R23.reuse, R69 ;  /* 0x0000001782407223 */ /* 0x080fe20000000045 */
        /* <DEDUP_REMOVED lines=8> */
[----:B------:R-:W5:Y:S01]  /*12480*/  LDS R23, [R2+0xe50] ;  /* 0x000e500002177984 */ /* 0x000f620000000800 */
[-C--:B------:R-:W-:Y:S01]  /*12490*/  FFMA R68, R98, R50.reuse, R71 ;  /* 0x0000003262447223 */ /* 0x080fe20000000047 */
[C---:B------:R-:W-:Y:S01]  /*124a0*/  FFMA R67, R50.reuse, R131, R64 ;  /* 0x0000008332437223 */ /* 0x040fe20000000040 */
        /* <DEDUP_REMOVED lines=8> */
[----:B0-----:R-:W-:Y:S01]  /*12530*/  FFMA R75, R38, R83, R75 ;  /* 0x00000053264b7223 */ /* 0x001fe2000000004b */
[----:B------:R-:W0:Y:S01]  /*12540*/  LDS R50, [R2+0xe54] ;  /* 0x000e540002327984 */ /* 0x000e220000000800 */
[C---:B------:R-:W-:Y:S01]  /*12550*/  FFMA R71, R55.reuse, R99, R68 ;  /* 0x0000006337477223 */ /* 0x040fe20000000044 */
        /* <DEDUP_REMOVED lines=8> */
[----:B------:R-:W-:Y:S01]  /*125e0*/  FFMA R81, R35, R81, R80 ;  /* 0x0000005123517223 */ /* 0x000fe20000000050 */
[----:B------:R-:W-:Y:S01]  /*125f0*/  FFMA R60, R170, R3, R63 ;  /* 0x00000003aa3c7223 */ /* 0x000fe2000000003f */
[----:B-1----:R-:W-:Y:S01]  /*12600*/  FFMA R75, R86, R39, R75 ;  /* 0x00000027564b7223 */ /* 0x002fe2000000004b */
[----:B------:R-:W1:Y:S01]  /*12610*/  LDS R54, [R2+0xe58] ;  /* 0x000e580002367984 */ /* 0x000e620000000800 */
[C---:B------:R-:W-:Y:S01]  /*12620*/  FFMA R67, R3.reuse, R135, R64 ;  /* 0x0000008703437223 */ /* 0x040fe20000000040 */
[C---:B------:R-:W-:Y:S01]  /*12630*/  FFMA R59, R3.reuse, R203, R56 ;  /* 0x000000cb033b7223 */ /* 0x040fe20000000038 */
[C---:B------:R-:W-:Y:S01]  /*12640*/  FFMA R73, R3.reuse, R101, R68 ;  /* 0x0000006503497223 */ /* 0x040fe20000000044 */
[-C--:B------:R-:W-:Y:S01]  /*12650*/  FFMA R64, R136, R3.reuse, R69 ;  /* 0x0000000388407223 */ /* 0x080fe20000000045 */
[----:B------:R-:W-:Y:S01]  /*12660*/  FFMA R56, R8, R3, R57 ;  /* 0x0000000308387223 */ /* 0x000fe20000000039 */
[C---:B------:R-:W-:Y:S01]  /*12670*/  FFMA R65, R3.reuse, R169, R62 ;  /* 0x000000a903417223 */ /* 0x040fe2000000003e */
[----:B------:R-:W-:Y:S01]  /*12680*/  FFMA R57, R3, R25, R58 ;  /* 0x0000001903397223 */ /* 0x000fe2000000003a */
[----:B------:R-:W-:Y:S01]  /*12690*/  FFMA R84, R84, R38, R81 ;  /* 0x0000002654547223 */ /* 0x000fe20000000051 */
[-C--:B------:R-:W-:Y:S01]  /*126a0*/  FFMA R71, R102, R3.reuse, R71 ;  /* 0x0000000366477223 */ /* 0x080fe20000000047 */
[----:B------:R-:W-:Y:S01]  /*126b0*/  FFMA R62, R204, R3, R61 ;  /* 0x00000003cc3e7223 */ /* 0x000fe2000000003d */
[----:B------:R-:W-:Y:S01]  /*126c0*/  FFMA R63, R48, R171, R60 ;  /* 0x000000ab303f7223 */ /* 0x000fe2000000003c */
[----:B--2---:R-:W-:Y:S01]  /*126d0*/  FFMA R75, R42, R87, R75 ;  /* 0x000000572a4b7223 */ /* 0x004fe2000000004b */
[----:B------:R-:W2:Y:S01]  /*126e0*/  LDS R55, [R2+0xe5c] ;  /* 0x000e5c0002377984 */ /* 0x000ea20000000800 */
[-C--:B------:R-:W-:Y:S01]  /*126f0*/  FFMA R60, R206, R48.reuse, R59 ;  /* 0x00000030ce3c7223 */ /* 0x080fe2000000003b */
[-C--:B------:R-:W-:Y:S01]  /*12700*/  FFMA R68, R104, R48.reuse, R73 ;  /* 0x0000003068447223 */ /* 0x080fe20000000049 */
[-C--:B------:R-:W-:Y:S01]  /*12710*/  FFMA R66, R138, R48.reuse, R67 ;  /* 0x000000308a427223 */ /* 0x080fe20000000043 */
[C---:B------:R-:W-:Y:S01]  /*12720*/  FFMA R69, R48.reuse, R137, R64 ;  /* 0x0000008930457223 */ /* 0x040fe20000000040 */
[----:B------:R-:W-:Y:S01]  /*12730*/  FFMA R3, R48, R9, R56 ;  /* 0x0000000930037223 */ /* 0x000fe20000000038 */
[-C--:B------:R-:W-:Y:S01]  /*12740*/  FFMA R64, R172, R48.reuse, R65 ;  /* 0x00000030ac407223 */ /* 0x080fe20000000041 */
[----:B------:R-:W-:Y:S01]  /*12750*/  FFMA R58, R26, R48, R57 ;  /* 0x000000301a3a7223 */ /* 0x000fe20000000039 */
[----:B------:R-:W-:Y:S01]  /*12760*/  FFMA R85, R39, R85, R84 ;  /* 0x0000005527557223 */ /* 0x000fe20000000054 */
[C---:B------:R-:W-:Y:S01]  /*12770*/  FFMA R71, R48.reuse, R103, R71 ;  /* 0x0000006730477223 */ /* 0x040fe20000000047 */
[----:B------:R-:W-:Y:S01]  /*12780*/  FFMA R61, R48, R205, R62 ;  /* 0x000000cd303d7223 */ /* 0x000fe2000000003e */
[----:B---3--:R-:W-:Y:S01]  /*12790*/  FFMA R75, R90, R43, R75 ;  /* 0x0000002b5a4b7223 */ /* 0x008fe2000000004b */
[----:B------:R-:W3:Y:S01]  /*127a0*/  LDS R48, [R2+0xe60] ;  /* 0x000e600002307984 */ /* 0x000ee20000000800 */
[C---:B------:R-:W-:Y:S01]  /*127b0*/  FFMA R59, R49.reuse, R207, R60 ;  /* 0x000000cf313b7223 */ /* 0x040fe2000000003c */
[C---:B------:R-:W-:Y:S01]  /*127c0*/  FFMA R73, R49.reuse, R105, R68 ;  /* 0x0000006931497223 */ /* 0x040fe20000000044 */
[C---:B------:R-:W-:Y:S01]  /*127d0*/  FFMA R67, R49.reuse, R139, R66 ;  /* 0x0000008b31437223 */ /* 0x040fe20000000042 */
[-C--:B------:R-:W-:Y:S01]  /*127e0*/  FFMA R62, R174, R49.reuse, R63 ;  /* 0x00000031ae3e7223 */ /* 0x080fe2000000003f */
[-C--:B------:R-:W-:Y:S01]  /*127f0*/  FFMA R56, R10, R49.reuse, R3 ;  /* 0x000000310a387223 */ /* 0x080fe20000000003 */
[----:B------:R-:W-:Y:S01]  /*12800*/  FFMA R68, R140, R49, R69 ;  /* 0x000000318c447223 */ /* 0x000fe20000000045 */
[C---:B------:R-:W-:Y:S01]  /*12810*/  FFMA R65, R49.reuse, R173, R64 ;  /* 0x000000ad31417223 */ /* 0x040fe20000000040 */
[----:B------:R-:W-:Y:S01]  /*12820*/  FFMA R57, R49, R27, R58 ;  /* 0x0000001b31397223 */ /* 0x000fe2000000003a */
[----:B------:R-:W-:Y:S01]  /*12830*/  FFMA R88, R88, R42, R85 ;  /* 0x0000002a58587223 */ /* 0x000fe20000000055 */
[-C--:B------:R-:W-:Y:S01]  /*12840*/  FFMA R70, R106, R49.reuse, R71 ;  /* 0x000000316a467223 */ /* 0x080fe20000000047 */
[----:B------:R-:W-:Y:S01]  /*12850*/  FFMA R60, R208, R49, R61 ;  /* 0x00000031d03c7223 */ /* 0x000fe2000000003d */
[----:B----4-:R-:W-:Y:S01]  /*12860*/  FFMA R75, R46, R91, R75 ;  /* 0x0000005b2e4b7223 */ /* 0x010fe2000000004b */
[----:B------:R-:W4:Y:S01]  /*12870*/  LDS R49, [R2+0xe64] ;  /* 0x000e640002317984 */ /* 0x000f220000000800 */
        /* <DEDUP_REMOVED lines=9> */
[----:B------:R-:W-:Y:S01]  /*12910*/  FFMA R73, R108, R51, R73 ;  /* 0x000000336c497223 */ /* 0x000fe20000000049 */
[----:B------:R-:W-:Y:S01]  /*12920*/  FFMA R61, R51, R209, R60 ;  /* 0x000000d1333d7223 */ /* 0x000fe2000000003c */
[----:B-----5:R-:W-:Y:S01]  /*12930*/  FFMA R94, R94, R47, R75 ;  /* 0x0000002f5e5e7223 */ /* 0x020fe2000000004b */
        /* <DEDUP_REMOVED lines=12> */
[----:B------:R-:W-:Y:S01]  /*12a00*/  FFMA R95, R53, R95, R94 ;  /* 0x0000005f355f7223 */ /* 0x000fe2000000005e */
[----:B------:R-:W5:Y:S01]  /*12a10*/  LDS R56, [R2+0xe6c] ;  /* 0x000e6c0002387984 */ /* 0x000f620000000800 */
[-C--:B------:R-:W-:Y:S01]  /*12a20*/  FFMA R64, R146, R52.reuse, R67 ;  /* 0x0000003492407223 */ /* 0x080fe20000000043 */
[C---:B------:R-:W-:Y:S01]  /*12a30*/  FFMA R63, R52.reuse, R179, R62 ;  /* 0x000000b3343f7223 */ /* 0x040fe2000000003e */
[C---:B------:R-:W-:Y:S01]  /*12a40*/  FFMA R3, R52.reuse, R13, R58 ;  /* 0x0000000d34037223 */ /* 0x040fe2000000003a */
[----:B------:R-:W-:Y:S01]  /*12a50*/  FFMA R69, R52, R145, R66 ;  /* 0x0000009134457223 */ /* 0x000fe20000000042 */
[-C--:B------:R-:W-:Y:S01]  /*12a60*/  FFMA R62, R180, R52.reuse, R65 ;  /* 0x00000034b43e7223 */ /* 0x080fe20000000041 */
[-C--:B------:R-:W-:Y:S01]  /*12a70*/  FFMA R30, R214, R52.reuse, R59 ;  /* 0x00000034d61e7223 */ /* 0x080fe2000000003b */
[-C--:B------:R-:W-:Y:S01]  /*12a80*/  FFMA R58, R32, R52.reuse, R57 ;  /* 0x00000034203a7223 */ /* 0x080fe20000000039 */
[----:B------:R-:W-:Y:S01]  /*12a90*/  FFMA R93, R47, R93, R92 ;  /* 0x0000005d2f5d7223 */ /* 0x000fe2000000005c */
[----:B------:R-:W-:Y:S01]  /*12aa0*/  FFMA R71, R52, R111, R71 ;  /* 0x0000006f34477223 */ /* 0x000fe20000000047 */
[----:B------:R-:W-:Y:S01]  /*12ab0*/  FFMA R73, R112, R52, R73 ;  /* 0x0000003470497223 */ /* 0x000fe20000000049 */
[----:B------:R-:W-:Y:S01]  /*12ac0*/  FFMA R61, R52, R213, R60 ;  /* 0x000000d5343d7223 */ /* 0x000fe2000000003c */
[----:B------:R-:W-:Y:S01]  /*12ad0*/  FFMA R95, R98, R0, R95 ;  /* 0x00000000625f7223 */ /* 0x000fe2000000005f */
[----:B------:R-:W5:Y:S01]  /*12ae0*/  LDS R52, [R2+0xe70] ;  /* 0x000e700002347984 */ /* 0x000f620000000800 */
[----:B------:R-:W-:Y:S01]  /*12af0*/  FFMA R67, R34, R147, R64 ;  /* 0x0000009322437223 */ /* 0x000fe20000000040 */
[-C--:B------:R-:W-:Y:S01]  /*12b00*/  FFMA R66, R148, R34.reuse, R69 ;  /* 0x0000002294427223 */ /* 0x080fe20000000045 */
[-C--:B------:R-:W-:Y:S01]  /*12b10*/  FFMA R60, R182, R34.reuse, R63 ;  /* 0x00000022b63c7223 */ /* 0x080fe2000000003f */
[C---:B------:R-:W-:Y:S01]  /*12b20*/  FFMA R65, R34.reuse, R181, R62 ;  /* 0x000000b522417223 */ /* 0x040fe2000000003e */
[C---:B------:R-:W-:Y:S01]  /*12b30*/  FFMA R59, R34.reuse, R215, R30 ;  /* 0x000000d7223b7223 */ /* 0x040fe2000000001e */
[----:B------:R-:W-:Y:S01]  /*12b40*/  FFMA R57, R34, R33, R58 ;  /* 0x0000002122397223 */ /* 0x000fe2000000003a */
[----:B------:R-:W-:Y:S01]  /*12b50*/  FFMA R93, R96, R53, R93 ;  /* 0x00000035605d7223 */ /* 0x000fe2000000005d */
[-C--:B------:R-:W-:Y:S01]  /*12b60*/  FFMA R68, R114, R34.reuse, R71 ;  /* 0x0000002272447223 */ /* 0x080fe20000000047 */
[----:B------:R-:W-:Y:S01]  /*12b70*/  FFMA R73, R34, R113, R73 ;  /* 0x0000007122497223 */ /* 0x000fe20000000049 */
[-C--:B------:R-:W-:Y:S01]  /*12b80*/  FFMA R62, R216, R34.reuse, R61 ;  /* 0x00000022d83e7223 */ /* 0x080fe2000000003d */
[----:B------:R-:W-:Y:S01]  /*12b90*/  FFMA R30, R14, R34, R3 ;  /* 0x000000220e1e7223 */ /* 0x000fe20000000003 */
[----:B------:R-:W-:Y:S01]  /*12ba0*/  FFMA R95, R22, R99, R95 ;  /* 0x00000063165f7223 */ /* 0x000fe2000000005f */
[----:B------:R-:W5:Y:S01]  /*12bb0*/  LDS R34, [R2+0xe74] ;  /* 0x000e740002227984 */ /* 0x000f620000000800 */
[----:B------:R-:W-:Y:S01]  /*12bc0*/  FFMA R64, R150, R35, R67 ;  /* 0x0000002396407223 */ /* 0x000fe20000000043 */
[C---:B------:R-:W-:Y:S01]  /*12bd0*/  FFMA R67, R35.reuse, R149, R66 ;  /* 0x0000009523437223 */ /* 0x040fe20000000042 */
[C---:B------:R-:W-:Y:S01]  /*12be0*/  FFMA R63, R35.reuse, R183, R60 ;  /* 0x000000b7233f7223 */ /* 0x040fe2000000003c */
[----:B------:R-:W-:Y:S01]  /*12bf0*/  FFMA R58, R36, R35, R57 ;  /* 0x00000023243a7223 */ /* 0x000fe20000000039 */
[----:B------:R-:W-:Y:S01]  /*12c00*/  FFMA R93, R0, R97, R93 ;  /* 0x00000061005d7223 */ /* 0x000fe2000000005d */
[C---:B------:R-:W-:Y:S01]  /*12c10*/  FFMA R69, R35.reuse, R115, R68 ;  /* 0x0000007323457223 */ /* 0x040fe20000000044 */
[-C--:B------:R-:W-:Y:S01]  /*12c20*/  FFMA R73, R116, R35.reuse, R73 ;  /* 0x0000002374497223 */ /* 0x080fe20000000049 */
[-C--:B------:R-:W-:Y:S01]  /*12c30*/  FFMA R66, R184, R35.reuse, R65 ;  /* 0x00000023b8427223 */ /* 0x080fe20000000041 */
[----:B------:R-:W-:Y:S01]  /*12c40*/  FFMA R60, R218, R35, R59 ;  /* 0x00000023da3c7223 */ /* 0x000fe2000000003b */
[C---:B------:R-:W-:Y:S01]  /*12c50*/  FFMA R61, R35.reuse, R217, R62 ;  /* 0x000000d9233d7223 */ /* 0x040fe2000000003e */
[----:B------:R-:W-:Y:S01]  /*12c60*/  FFMA R3, R35, R15, R30 ;  /* 0x0000000f23037223 */ /* 0x000fe2000000001e */
[----:B------:R-:W-:Y:S01]  /*12c70*/  FFMA R95, R102, R23, R95 ;  /* 0x00000017665f7223 */ /* 0x000fe2000000005f */
[----:B------:R-:W5:Y:S01]  /*12c80*/  LDS R35, [R2+0xe78] ;  /* 0x000e780002237984 */ /* 0x000f620000000800 */
        /* <DEDUP_REMOVED lines=9> */
[-C--:B------:R-:W-:Y:S01]  /*12d20*/  FFMA R62, R220, R38.reuse, R61 ;  /* 0x00000026dc3e7223 */ /* 0x080fe2000000003d */
[----:B------:R-:W-:Y:S01]  /*12d30*/  FFMA R30, R16, R38, R3 ;  /* 0x00000026101e7223 */ /* 0x000fe20000000003 */
[----:B0-----:R-:W-:Y:S01]  /*12d40*/  FFMA R95, R50, R103, R95 ;  /* 0x00000067325f7223 */ /* 0x001fe2000000005f */
[----:B------:R-:W0:Y:S01]  /*12d50*/  LDS R38, [R2+0xe7c] ;  /* 0x000e7c0002267984 */ /* 0x000e220000000800 */
[----:B------:R-:W-:Y:S01]  /*12d60*/  FFMA R101, R23, R101, R100 ;  /* 0x0000006517657223 */ /* 0x000fe20000000064 */
[C---:B------:R-:W-:Y:S01]  /*12d70*/  FFMA R67, R39.reuse, R119, R70 ;  /* 0x0000007727437223 */ /* 0x040fe20000000046 */
[-C--:B------:R-:W-:Y:S01]  /*12d80*/  FFMA R66, R154, R39.reuse, R65 ;  /* 0x000000279a427223 */ /* 0x080fe20000000041 */
[----:B------:R-:W-:Y:S01]  /*12d90*/  FFMA R58, R40, R39, R57 ;  /* 0x00000027283a7223 */ /* 0x000fe20000000039 */
[----:B-1----:R-:W-:Y:S01]  /*12da0*/  FFMA R106, R106, R54, R95 ;  /* 0x000000366a6a7223 */ /* 0x002fe2000000005f */
[C---:B------:R-:W-:Y:S01]  /*12db0*/  FFMA R65, R39.reuse, R153, R68 ;  /* 0x0000009927417223 */ /* 0x040fe20000000044 */
[C---:B------:R-:W-:Y:S01]  /*12dc0*/  FFMA R61, R39.reuse, R187, R64 ;  /* 0x000000bb273d7223 */ /* 0x040fe20000000040 */
[----:B------:R-:W1:Y:S01]  /*12dd0*/  LDS R57, [R2+0xe80] ;  /* 0x000e800002397984 */ /* 0x000e620000000800 */
        /* <DEDUP_REMOVED lines=8> */
[----:B--2---:R-:W-:Y:S01]  /*12e60*/  FFMA R107, R55, R107, R106 ;  /* 0x0000006b376b7223 */ /* 0x004fe2000000006a */
[----:B------:R-:W2:Y:S01]  /*12e70*/  LDS R39, [R2+0xf00] ;  /* 0x000f000002277984 */ /* 0x000ea20000000800 */
[-C--:B------:R-:W-:Y:S01]  /*12e80*/  FFMA R68, R156, R42.reuse, R65 ;  /* 0x0000002a9c447223 */ /* 0x080fe20000000041 */
[-C--:B------:R-:W-:Y:S01]  /*12e90*/  FFMA R62, R190, R42.reuse, R61 ;  /* 0x0000002abe3e7223 */ /* 0x080fe2000000003d */
[C---:B------:R-:W-:Y:S01]  /*12ea0*/  FFMA R65, R42.reuse, R189, R64 ;  /* 0x000000bd2a417223 */ /* 0x040fe20000000040 */
[C---:B------:R-:W-:Y:S01]  /*12eb0*/  FFMA R61, R42.reuse, R223, R60 ;  /* 0x000000df2a3d7223 */ /* 0x040fe2000000003c */
[----:B------:R-:W-:Y:S01]  /*12ec0*/  FFMA R73, R42, R123, R73 ;  /* 0x0000007b2a497223 */ /* 0x000fe20000000049 */
[-C--:B------:R-:W-:Y:S01]  /*12ed0*/  FFMA R60, R224, R42.reuse, R59 ;  /* 0x0000002ae03c7223 */ /* 0x080fe2000000003b */
[----:B------:R-:W-:Y:S01]  /*12ee0*/  FFMA R30, R18, R42, R3 ;  /* 0x0000002a121e7223 */ /* 0x000fe20000000003 */
        /* <DEDUP_REMOVED lines=14> */
[----:B------:R-:W-:Y:S01]  /*12fd0*/  FFMA R30, R44, R43, R59 ;  /* 0x0000002b2c1e7223 */ /* 0x000fe2000000003b */
[-C--:B------:R-:W-:Y:S01]  /*12fe0*/  FFMA R70, R126, R46.reuse, R67 ;  /* 0x0000002e7e467223 */ /* 0x080fe20000000043 */
[----:B----4-:R-:W-:Y:S01]  /*12ff0*/  FFMA R111, R49, R111, R110 ;  /* 0x0000006f316f7223 */ /* 0x010fe2000000006e */
[----:B------:R-:W4:Y:S01]  /*13000*/  LDS R43, [R2+0xf08] ;  /* 0x000f0800022b7984 */ /* 0x000f220000000800 */
[----:B------:R-:W-:Y:S01]  /*13010*/  FFMA R67, R46, R159, R66 ;  /* 0x0000009f2e437223 */ /* 0x000fe20000000042 */
        /* <DEDUP_REMOVED lines=9> */
[----:B-----5:R-:W-:Y:S01]  /*130b0*/  FFMA R111, R114, R51, R111 ;  /* 0x00000033726f7223 */ /* 0x020fe2000000006f */
[----:B------:R-:W5:Y:S01]  /*130c0*/  LDS R46, [R2+0xf0c] ;  /* 0x000f0c00022e7984 */ /* 0x000f620000000800 */
[----:B------:R-:W-:Y:S01]  /*130d0*/  FFMA R66, R162, R47, R67 ;  /* 0x0000002fa2427223 */ /* 0x000fe20000000043 */
[C---:B------:R-:W-:Y:S01]  /*130e0*/  FFMA R63, R47.reuse, R195, R62 ;  /* 0x000000c32f3f7223 */ /* 0x040fe2000000003e */
[C---:B------:R-:W-:Y:S01]  /*130f0*/  FFMA R71, R47.reuse, R127, R70 ;  /* 0x0000007f2f477223 */ /* 0x040fe20000000046 */
[C---:B------:R-:W-:Y:S01]  /*13100*/  FFMA R69, R47.reuse, R161, R68 ;  /* 0x000000a12f457223 */ /* 0x040fe20000000044 */
[-C--:B------:R-:W-:Y:S01]  /*13110*/  FFMA R64, R196, R47.reuse, R65 ;  /* 0x0000002fc4407223 */ /* 0x080fe20000000041 */
[-C--:B------:R-:W-:Y:S01]  /*13120*/  FFMA R58, R4, R47.reuse, R59 ;  /* 0x0000002f043a7223 */ /* 0x080fe2000000003b */
[----:B------:R-:W-:Y:S01]  /*13130*/  FFMA R70, R128, R47, R73 ;  /* 0x0000002f80467223 */ /* 0x000fe20000000049 */
[----:B------:R-:W-:Y:S01]  /*13140*/  FFMA R61, R47, R231, R60 ;  /* 0x000000e72f3d7223 */ /* 0x000fe2000000003c */
[----:B------:R-:W-:Y:S01]  /*13150*/  FFMA R112, R112, R49, R101 ;  /* 0x0000003170707223 */ /* 0x000fe20000000065 */
[----:B------:R-:W-:Y:S01]  /*13160*/  FFMA R111, R56, R115, R111 ;  /* 0x00000073386f7223 */ /* 0x000fe2000000006f */
[----:B------:R-:W5:Y:S01]  /*13170*/  LDS R47, [R2+0xf10] ;  /* 0x000f1000022f7984 */ /* 0x000f620000000800 */
[C---:B------:R-:W-:Y:S01]  /*13180*/  FFMA R67, R53.reuse, R163, R66 ;  /* 0x000000a335437223 */ /* 0x040fe20000000042 */
[-C--:B------:R-:W-:Y:S01]  /*13190*/  FFMA R62, R198, R53.reuse, R63 ;  /* 0x00000035c63e7223 */ /* 0x080fe2000000003f */
[----:B------:R-:W-:Y:S01]  /*131a0*/  FFMA R66, R164, R53, R69 ;  /* 0x00000035a4427223 */ /* 0x000fe20000000045 */
[C---:B------:R-:W-:Y:S01]  /*131b0*/  FFMA R65, R53.reuse, R197, R64 ;  /* 0x000000c535417223 */ /* 0x040fe20000000040 */
[C---:B------:R-:W-:Y:S01]  /*131c0*/  FFMA R59, R53.reuse, R5, R58 ;  /* 0x00000005353b7223 */ /* 0x040fe2000000003a */
[----:B------:R-:W-:Y:S01]  /*131d0*/  FFMA R73, R53, R129, R70 ;  /* 0x0000008135497223 */ /* 0x000fe20000000046 */
[----:B------:R-:W-:Y:S01]  /*131e0*/  FFMA R60, R232, R53, R61 ;  /* 0x00000035e83c7223 */ /* 0x000fe2000000003d */
[----:B------:R-:W-:Y:S01]  /*131f0*/  FFMA R113, R51, R113, R112 ;  /* 0x0000007133717223 */ /* 0x000fe20000000070 */
[----:B------:R-:W-:Y:S01]  /*13200*/  FFMA R71, R130, R53, R71 ;  /* 0x0000003582477223 */ /* 0x000fe20000000047 */
[----:B------:R-:W-:Y:S01]  /*13210*/  FFMA R111, R118, R52, R111 ;  /* 0x00000034766f7223 */ /* 0x000fe2000000006f */
[----:B------:R-:W5:Y:S01]  /*13220*/  LDS R53, [R2+0xf14] ;  /* 0x000f140002357984 */ /* 0x000f620000000800 */
[-C--:B------:R-:W-:Y:S01]  /*13230*/  FFMA R64, R166, R0.reuse, R67 ;  /* 0x00000000a6407223 */ /* 0x080fe20000000043 */
[C---:B------:R-:W-:Y:S01]  /*13240*/  FFMA R63, R0.reuse, R199, R62 ;  /* 0x000000c7003f7223 */ /* 0x040fe2000000003e */
[----:B------:R-:W-:Y:S01]  /*13250*/  FFMA R67, R0, R165, R66 ;  /* 0x000000a500437223 */ /* 0x000fe20000000042 */
        /* <DEDUP_REMOVED lines=18> */
[----:B------:R-:W5:Y:S01]  /*13380*/  LDS R22, [R2+0xf1c] ;  /* 0x000f1c0002167984 */ /* 0x000f620000000800 */
[----:B------:R-:W-:Y:S01]  /*13390*/  FFMA R64, R170, R23, R65 ;  /* 0x00000017aa407223 */ /* 0x000fe20000000041 */
        /* <DEDUP_REMOVED lines=8> */
[----:B0-----:R-:W-:Y:S01]  /*13420*/  FFMA R111, R38, R121, R111 ;  /* 0x00000079266f7223 */ /* 0x001fe2000000006f */
[----:B------:R-:W0:Y:S01]  /*13430*/  LDS R58, [R2+0xf20] ;  /* 0x000f2000023a7984 */ /* 0x000e220000000800 */
        /* <DEDUP_REMOVED lines=9> */
[----:B-1----:R-:W-:Y:S01]  /*134d0*/  FFMA R126, R126, R57, R111 ;  /* 0x000000397e7e7223 */ /* 0x002fe2000000006f */
[----:B------:R-:W1:Y:S01]  /*134e0*/  LDS R50, [R2+0xf24] ;  /* 0x000f240002327984 */ /* 0x000e620000000800 */
        /* <DEDUP_REMOVED lines=9> */
[----:B--2---:R-:W-:Y:S01]  /*13580*/  FFMA R127, R39, R127, R126 ;  /* 0x0000007f277f7223 */ /* 0x004fe2000000007e */
[----:B------:R-:W2:Y:S01]  /*13590*/  LDS R54, [R2+0xf28] ;  /* 0x000f280002367984 */ /* 0x000ea20000000800 */
[C---:B------:R-:W-:Y:S01]  /*135a0*/  FFMA R65, R55.reuse, R175, R68 ;  /* 0x000000af37417223 */ /* 0x040fe20000000044 */
[----:B------:R-:W-:Y:S01]  /*135b0*/  FFMA R64, R210, R55, R61 ;  /* 0x00000037d2407223 */ /* 0x000fe2000000003d */
[C---:B------:R-:W-:Y:S01]  /*135c0*/  FFMA R71, R55.reuse, R141, R70 ;  /* 0x0000008d37477223 */ /* 0x040fe20000000046 */
[C---:B------:R-:W-:Y:S01]  /*135d0*/  FFMA R63, R55.reuse, R209, R66 ;  /* 0x000000d1373f7223 */ /* 0x040fe20000000042 */
[----:B------:R-:W-:Y:S01]  /*135e0*/  FFMA R23, R55, R11, R60 ;  /* 0x0000000b37177223 */ /* 0x000fe2000000003c */
[----:B------:R-:W-:Y:S01]  /*135f0*/  FFMA R62, R28, R55, R59 ;  /* 0x000000371c3e7223 */ /* 0x000fe2000000003b */
[----:B------:R-:W-:Y:S01]  /*13600*/  FFMA R125, R57, R125, R124 ;  /* 0x0000007d397d7223 */ /* 0x000fe2000000007c */
[-C--:B------:R-:W-:Y:S01]  /*13610*/  FFMA R69, R142, R55.reuse, R69 ;  /* 0x000000378e457223 */ /* 0x080fe20000000045 */
[----:B------:R-:W-:Y:S01]  /*13620*/  FFMA R70, R176, R55, R67 ;  /* 0x00000037b0467223 */ /* 0x000fe20000000043 */
[----:B---3--:R-:W-:Y:S01]  /*13630*/  FFMA R130, R130, R42, R127 ;  /* 0x0000002a82827223 */ /* 0x008fe2000000007f */
[----:B------:R-:W3:Y:S01]  /*13640*/  LDS R55, [R2+0xf2c] ;  /* 0x000f2c0002377984 */ /* 0x000ee20000000800 */
[-C--:B------:R-:W-:Y:S01]  /*13650*/  FFMA R68, R178, R48.reuse, R65 ;  /* 0x00000030b2447223 */ /* 0x080fe20000000041 */
        /* <DEDUP_REMOVED lines=8> */
[----:B----4-:R-:W-:Y:S01]  /*136e0*/  FFMA R131, R43, R131, R130 ;  /* 0x000000832b837223 */ /* 0x010fe20000000082 */
[----:B------:R-:W4:Y:S01]  /*136f0*/  LDS R48, [R2+0xf30] ;  /* 0x000f300002307984 */ /* 0x000f220000000800 */
[C---:B------:R-:W-:Y:S01]  /*13700*/  FFMA R65, R49.reuse, R179, R68 ;  /* 0x000000b331417223 */ /* 0x040fe20000000044 */
        /* <DEDUP_REMOVED lines=8> */
[----:B-----5:R-:W-:Y:S01]  /*13790*/  FFMA R134, R134, R46, R131 ;  /* 0x0000002e86867223 */ /* 0x020fe20000000083 */
[----:B------:R-:W5:Y:S01]  /*137a0*/  LDS R49, [R2+0xf34] ;  /* 0x000f340002317984 */ /* 0x000f620000000800 */
[----:B------:R-:W-:Y:S01]  /*137b0*/  FFMA R68, R182, R51, R65 ;  /* 0x00000033b6447223 */ /* 0x000fe20000000041 */
[C---:B------:R-:W-:Y:S01]  /*137c0*/  FFMA R61, R51.reuse, R215, R64 ;  /* 0x000000d7333d7223 */ /* 0x040fe20000000040 */
[-C--:B------:R-:W-:Y:S01]  /*137d0*/  FFMA R66, R216, R51.reuse, R63 ;  /* 0x00000033d8427223 */ /* 0x080fe2000000003f */
[----:B------:R-:W-:Y:S01]  /*137e0*/  FFMA R60, R14, R51, R23 ;  /* 0x000000330e3c7223 */ /* 0x000fe20000000017 */
[C---:B------:R-:W-:Y:S01]  /*137f0*/  FFMA R59, R51.reuse, R33, R62 ;  /* 0x00000021333b7223 */ /* 0x040fe2000000003e */
[----:B------:R-:W-:Y:S01]  /*13800*/  FFMA R125, R132, R43, R125 ;  /* 0x0000002b847d7223 */ /* 0x000fe2000000007d */
[C---:B------:R-:W-:Y:S01]  /*13810*/  FFMA R69, R51.reuse, R147, R72 ;  /* 0x0000009333457223 */ /* 0x040fe20000000048 */
[----:B------:R-:W-:Y:S01]  /*13820*/  FFMA R71, R148, R51, R71 ;  /* 0x0000003394477223 */ /* 0x000fe20000000047 */
[----:B------:R-:W-:Y:S01]  /*13830*/  FFMA R67, R51, R181, R70 ;  /* 0x000000b533437223 */ /* 0x000fe20000000046 */
[----:B------:R-:W-:Y:S01]  /*13840*/  FFMA R135, R47, R135, R134 ;  /* 0x000000872f877223 */ /* 0x000fe20000000086 */
[----:B------:R-:W5:Y:S01]  /*13850*/  LDS R51, [R2+0xf38] ;  /* 0x000f380002337984 */ /* 0x000f620000000800 */
        /* <DEDUP_REMOVED lines=9> */
[----:B------:R-:W-:Y:S01]  /*138f0*/  FFMA R135, R138, R53, R135 ;  /* 0x000000358a877223 */ /* 0x000fe20000000087 */
[----:B------:R-:W5:Y:S01]  /*13900*/  LDS R56, [R2+0xf3c] ;  /* 0x000f3c0002387984 */ /* 0x000f620000000800 */
        /* <DEDUP_REMOVED lines=15> */
[----:B------:R-:W-:Y:S01]  /*13a00*/  FFMA R137, R53, R137, R136 ;  /* 0x0000008935897223 */ /* 0x000fe20000000088 */
[----:B------:R-:W-:Y:S01]  /*13a10*/  FFMA R60, R40, R34, R59 ;  /* 0x00000022283c7223 */ /* 0x000fe2000000003b */
[----:B------:R-:W-:Y:S01]  /*13a20*/  FFMA R135, R142, R22, R135 ;  /* 0x000000168e877223 */ /* 0x000fe20000000087 */
[-C--:B------:R-:W-:Y:S01]  /*13a30*/  FFMA R68, R154, R34.reuse, R69 ;  /* 0x000000229a447223 */ /* 0x080fe20000000045 */
[----:B------:R-:W5:Y:S01]  /*13a40*/  LDS R59, [R2+0xfc0] ;  /* 0x000fc000023b7984 */ /* 0x000f620000000800 */
[----:B------:R-:W-:Y:S01]  /*13a50*/  FFMA R64, R190, R35, R63 ;  /* 0x00000023be407223 */ /* 0x000fe2000000003f */
[----:B------:R-:W-:Y:S01]  /*13a60*/  FFMA R71, R34, R153, R71 ;  /* 0x0000009922477223 */ /* 0x000fe20000000047 */
[----:B------:R-:W-:Y:S01]  /*13a70*/  FFMA R66, R188, R34, R65 ;  /* 0x00000022bc427223 */ /* 0x000fe20000000041 */
[C---:B------:R-:W-:Y:S01]  /*13a80*/  FFMA R63, R35.reuse, R223, R62 ;  /* 0x000000df233f7223 */ /* 0x040fe2000000003e */
[----:B------:R-:W-:Y:S01]  /*13a90*/  FFMA R137, R140, R0, R137 ;  /* 0x000000008c897223 */ /* 0x000fe20000000089 */
[----:B------:R-:W-:Y:S01]  /*13aa0*/  FFMA R62, R224, R35, R61 ;  /* 0x00000023e03e7223 */ /* 0x000fe2000000003d */
[----:B0-----:R-:W-:Y:S01]  /*13ab0*/  FFMA R135, R58, R143, R135 ;  /* 0x0000008f3a877223 */ /* 0x001fe20000000087 */
[C---:B------:R-:W-:Y:S01]  /*13ac0*/  FFMA R65, R35.reuse, R155, R68 ;  /* 0x0000009b23417223 */ /* 0x040fe20000000044 */
[----:B------:R-:W0:Y:S01]  /*13ad0*/  LDS R61, [R2+0xfc4] ;  /* 0x000fc400023d7984 */ /* 0x000e220000000800 */
[----:B------:R-:W-:Y:S01]  /*13ae0*/  FFMA R71, R156, R35, R71 ;  /* 0x000000239c477223 */ /* 0x000fe20000000047 */
[C---:B------:R-:W-:Y:S01]  /*13af0*/  FFMA R67, R35.reuse, R189, R66 ;  /* 0x000000bd23437223 */ /* 0x040fe20000000042 */
[----:B------:R-:W-:Y:S01]  /*13b00*/  FFMA R34, R18, R35, R23 ;  /* 0x0000002312227223 */ /* 0x000fe20000000017 */
[----:B------:R-:W-:Y:S01]  /*13b10*/  FFMA R137, R22, R141, R137 ;  /* 0x0000008d16897223 */ /* 0x000fe20000000089 */
[----:B------:R-:W-:Y:S01]  /*13b20*/  FFMA R35, R35, R41, R60 ;  /* 0x0000002923237223 */ /* 0x000fe2000000003c */
[----:B-1----:R-:W-:Y:S01]  /*13b30*/  FFMA R135, R146, R50, R135 ;  /* 0x0000003292877223 */ /* 0x002fe20000000087 */
[----:B------:R-:W1:Y:S01]  /*13b40*/  LDS R60, [R2+0xfc8] ;  /* 0x000fc800023c7984 */ /* 0x000e620000000800 */
[-C--:B------:R-:W-:Y:S01]  /*13b50*/  FFMA R68, R158, R38.reuse, R65 ;  /* 0x000000269e447223 */ /* 0x080fe20000000041 */
[C---:B------:R-:W-:Y:S01]  /*13b60*/  FFMA R65, R38.reuse, R191, R64 ;  /* 0x000000bf26417223 */ /* 0x040fe20000000040 */
[----:B------:R-:W-:Y:S01]  /*13b70*/  FFMA R71, R38, R157, R71 ;  /* 0x0000009d26477223 */ /* 0x000fe20000000047 */
[----:B------:R-:W-:Y:S01]  /*13b80*/  FFMA R64, R226, R38, R63 ;  /* 0x00000026e2407223 */ /* 0x000fe2000000003f */
[----:B------:R-:W-:Y:S01]  /*13b90*/  FFMA R23, R38, R19, R34 ;  /* 0x0000001326177223 */ /* 0x000fe20000000022 */
[----:B------:R-:W-:Y:S01]  /*13ba0*/  FFMA R137, R144, R58, R137 ;  /* 0x0000003a90897223 */ /* 0x000fe20000000089 */
[-C--:B------:R-:W-:Y:S01]  /*13bb0*/  FFMA R66, R192, R38.reuse, R67 ;  /* 0x00000026c0427223 */ /* 0x080fe20000000043 */
[----:B------:R-:W-:Y:S01]  /*13bc0*/  FFMA R63, R38, R225, R62 ;  /* 0x000000e1263f7223 */ /* 0x000fe2000000003e */
[----:B------:R-:W-:Y:S01]  /*13bd0*/  FFMA R34, R44, R38, R35 ;  /* 0x000000262c227223 */ /* 0x000fe20000000023 */
[----:B--2---:R-:W-:Y:S01]  /*13be0*/  FFMA R135, R54, R147, R135 ;  /* 0x0000009336877223 */ /* 0x004fe20000000087 */
[----:B------:R-:W2:Y:S01]  /*13bf0*/  LDS R62, [R2+0xfcc] ;  /* 0x000fcc00023e7984 */ /* 0x000ea20000000800 */
        /* <DEDUP_REMOVED lines=10> */
[----:B------:R-:W3:Y:S01]  /*13ca0*/  LDS R57, [R2+0xfd0] ;  /* 0x000fd00002397984 */ /* 0x000ee20000000800 */
[----:B------:R-:W-:Y:S01]  /*13cb0*/  FFMA R69, R162, R39, R69 ;  /* 0x00000027a2457223 */ /* 0x000fe20000000045 */
[C---:B------:R-:W-:Y:S01]  /*13cc0*/  FFMA R71, R39.reuse, R161, R68 ;  /* 0x000000a127477223 */ /* 0x040fe20000000044 */
[C---:B------:R-:W-:Y:S01]  /*13cd0*/  FFMA R65, R39.reuse, R195, R38 ;  /* 0x000000c327417223 */ /* 0x040fe20000000026 */
[----:B------:R-:W-:Y:S01]  /*13ce0*/  FFMA R148, R148, R54, R137 ;  /* 0x0000003694947223 */ /* 0x000fe20000000089 */
[-C--:B------:R-:W-:Y:S01]  /*13cf0*/  FFMA R68, R196, R39.reuse, R67 ;  /* 0x00000027c4447223 */ /* 0x080fe20000000043 */
[----:B------:R-:W-:Y:S01]  /*13d00*/  FFMA R38, R4, R39, R35 ;  /* 0x0000002704267223 */ /* 0x000fe20000000023 */
[----:B------:R-:W-:Y:S01]  /*13d10*/  FFMA R63, R39, R231, R64 ;  /* 0x000000e7273f7223 */ /* 0x000fe20000000040 */
[----:B----4-:R-:W-:Y:S01]  /*13d20*/  FFMA R135, R48, R151, R135 ;  /* 0x0000009730877223 */ /* 0x010fe20000000087 */
[----:B------:R-:W4:Y:S01]  /*13d30*/  LDS R39, [R2+0xfd4] ;  /* 0x000fd40002277984 */ /* 0x000f220000000800 */
        /* <DEDUP_REMOVED lines=8> */
[----:B------:R-:W5:Y:S01]  /*13dc0*/  LDS R42, [R2+0xfd8] ;  /* 0x000fd800022a7984 */ /* 0x000f620000000800 */
        /* <DEDUP_REMOVED lines=8> */
[----:B------:R-:W5:Y:S01]  /*13e50*/  LDS R43, [R2+0xfdc] ;  /* 0x000fdc00022b7984 */ /* 0x000f620000000800 */
        /* <DEDUP_REMOVED lines=18> */
[C---:B------:R-:W-:Y:S01]  /*13f80*/  FFMA R69, R53.reuse, R171, R70 ;  /* 0x000000ab35457223 */ /* 0x040fe20000000046 */
[----:B------:R-:W-:Y:S01]  /*13f90*/  FFMA R66, R206, R53, R65 ;  /* 0x00000035ce427223 */ /* 0x000fe20000000041 */
[----:B------:R-:W-:Y:S01]  /*13fa0*/  FFMA R153, R56, R157, R153 ;  /* 0x0000009d38997223 */ /* 0x000fe20000000099 */
[----:B------:R-:W-:Y:S01]  /*13fb0*/  FFMA R71, R172, R53, R71 ;  /* 0x00000035ac477223 */ /* 0x000fe20000000047 */
[C---:B------:R-:W-:Y:S01]  /*13fc0*/  FFMA R67, R53.reuse, R205, R68 ;  /* 0x000000cd35437223 */ /* 0x040fe20000000044 */
[----:B------:R-:W-:Y:S01]  /*13fd0*/  FFMA R35, R53, R9, R38 ;  /* 0x0000000935237223 */ /* 0x000fe20000000026 */
        /* <DEDUP_REMOVED lines=9> */
[----:B------:R-:W-:Y:S01]  /*14070*/  FFMA R63, R0, R27, R64 ;  /* 0x0000001b003f7223 */ /* 0x000fe20000000040 */
[----:B0-----:R-:W-:Y:S01]  /*14080*/  FFMA R163, R61, R163, R162 ;  /* 0x000000a33da37223 */ /* 0x001fe200000000a2 */
[----:B------:R-:W0:Y:S01]  /*14090*/  LDS R0, [R2+0xfec] ;  /* 0x000fec0002007984 */ /* 0x000e220000000800 */
[----:B------:R-:W-:Y:S01]  /*140a0*/  FFMA R69, R22, R175, R69 ;  /* 0x000000af16457223 */ /* 0x000fe20000000045 */
[-C--:B------:R-:W-:Y:S01]  /*140b0*/  FFMA R66, R210, R22.reuse, R65 ;  /* 0x00000016d2427223 */ /* 0x080fe20000000041 */
[----:B------:R-:W-:Y:S01]  /*140c0*/  FFMA R161, R59, R161, R160 ;  /* 0x000000a13ba17223 */ /* 0x000fe200000000a0 */
[-C--:B------:R-:W-:Y:S01]  /*140d0*/  FFMA R71, R176, R22.reuse, R71 ;  /* 0x00000016b0477223 */ /* 0x080fe20000000047 */
[C---:B------:R-:W-:Y:S01]  /*140e0*/  FFMA R67, R22.reuse, R209, R68 ;  /* 0x000000d116437223 */ /* 0x040fe20000000044 */
[----:B------:R-:W-:Y:S01]  /*140f0*/  FFMA R35, R22, R11, R38 ;  /* 0x0000000b16237223 */ /* 0x000fe20000000026 */
[----:B------:R-:W-:Y:S01]  /*14100*/  FFMA R64, R28, R22, R63 ;  /* 0x000000161c407223 */ /* 0x000fe2000000003f */
[----:B-1----:R-:W-:Y:S01]  /*14110*/  FFMA R163, R166, R60, R163 ;  /* 0x0000003ca6a37223 */ /* 0x002fe200000000a3 */
[----:B------:R-:W1:Y:S01]  /*14120*/  LDS R22, [R2+0xff0] ;  /* 0x000ff00002167984 */ /* 0x000e620000000800 */
[-C--:B------:R-:W-:Y:S01]  /*14130*/  FFMA R69, R178, R58.reuse, R69 ;  /* 0x0000003ab2457223 */ /* 0x080fe20000000045 */
        /* <DEDUP_REMOVED lines=8> */
[----:B------:R-:W-:Y:S01]  /*141c0*/  FFMA R69, R50, R179, R69 ;  /* 0x000000b332457223 */ /* 0x000fe20000000045 */
[-C--:B------:R-:W-:Y:S01]  /*141d0*/  FFMA R66, R214, R50.reuse, R65 ;  /* 0x00000032d6427223 */ /* 0x080fe20000000041 */
[----:B------:R-:W-:Y:S01]  /*141e0*/  FFMA R161, R60, R165, R161 ;  /* 0x000000a53ca17223 */ /* 0x000fe200000000a1 */
[-C--:B------:R-:W-:Y:S01]  /*141f0*/  FFMA R71, R180, R50.reuse, R71 ;  /* 0x00000032b4477223 */ /* 0x080fe20000000047 */
[C---:B------:R-:W-:Y:S01]  /*14200*/  FFMA R67, R50.reuse, R213, R68 ;  /* 0x000000d532437223 */ /* 0x040fe20000000044 */
[----:B------:R-:W-:Y:S01]  /*14210*/  FFMA R35, R50, R13, R38 ;  /* 0x0000000d32237223 */ /* 0x000fe20000000026 */
        /* <DEDUP_REMOVED lines=8> */
[----:B------:R-:W-:Y:S01]  /*142a0*/  FFMA R38, R14, R54, R35 ;  /* 0x000000360e267223 */ /* 0x000fe20000000023 */
[----:B------:R-:W-:Y:S01]  /*142b0*/  FFMA R63, R54, R33, R64 ;  /* 0x00000021363f7223 */ /* 0x000fe20000000040 */
[----:B----4-:R-:W-:Y:S01]  /*142c0*/  FFMA R171, R39, R171, R170 ;  /* 0x000000ab27ab7223 */ /* 0x010fe200000000aa */
[----:B------:R-:W4:Y:S01]  /*142d0*/  LDS R54, [R2+0xffc] ;  /* 0x000ffc0002367984 */ /* 0x000f220000000800 */
[----:B------:R-:W-:Y:S01]  /*142e0*/  FFMA R67, R55, R183, R70 ;  /* 0x000000b737437223 */ /* 0x000fe20000000046 */
[----:B------:R-:W-:Y:S01]  /*142f0*/  FFMA R66, R218, R55, R65 ;  /* 0x00000037da427223 */ /* 0x000fe20000000041 */
[----:B------:R-:W-:Y:S01]  /*14300*/  FFMA R169, R57, R169, R168 ;  /* 0x000000a939a97223 */ /* 0x000fe200000000a8 */
[----:B------:R-:W-:Y:S01]  /*14310*/  FFMA R71, R184, R55, R71 ;  /* 0x00000037b8477223 */ /* 0x000fe20000000047 */
[C---:B------:R-:W-:Y:S01]  /*14320*/  FFMA R65, R55.reuse, R217, R68 ;  /* 0x000000d937417223 */ /* 0x040fe20000000044 */
[----:B------:R-:W-:Y:S01]  /*14330*/  FFMA R35, R55, R15, R38 ;  /* 0x0000000f37237223 */ /* 0x000fe20000000026 */
[----:B------:R-:W-:Y:S01]  /*14340*/  FFMA R64, R36, R55, R63 ;  /* 0x0000003724407223 */ /* 0x000fe2000000003f */
[----:B-----5:R-:W-:Y:S01]  /*14350*/  FFMA R174, R174, R42, R171 ;  /* 0x0000002aaeae7223 */ /* 0x020fe200000000ab */
[----:B------:R-:W5:Y:S01]  /*14360*/  LDS R138, [R2+0x1000] ;  /* 0x00100000028a7984 */ /* 0x000f620000000800 */
[-C--:B------:R-:W-:Y:S01]  /*14370*/  FFMA R70, R186, R48.reuse, R67 ;  /* 0x00000030ba467223 */ /* 0x080fe20000000043 */
[----:B------:R-:W-:Y:S01]  /*14380*/  FFMA R63, R48, R219, R66 ;  /* 0x000000db303f7223 */ /* 0x000fe20000000042 */
[----:B------:R-:W-:Y:S01]  /*14390*/  FFMA R169, R172, R39, R169 ;  /* 0x00000027aca97223 */ /* 0x000fe200000000a9 */
[----:B------:R-:W-:Y:S01]  /*143a0*/  FFMA R71, R48, R185, R71 ;  /* 0x000000b930477223 */ /* 0x000fe20000000047 */
        /* <DEDUP_REMOVED lines=17> */
[----:B------:R-:W5:Y:S01]  /*144c0*/  LDS R55, [R2+0x1088] ;  /* 0x0010880002377984 */ /* 0x000f620000000800 */
[C---:B------:R-:W-:Y:S01]  /*144d0*/  FFMA R65, R51.reuse, R223, R66 ;  /* 0x000000df33417223 */ /* 0x040fe20000000042 */
[C---:B------:R-:W-:Y:S01]  /*144e0*/  FFMA R69, R51.reuse, R189, R70 ;  /* 0x000000bd33457223 */ /* 0x040fe20000000046 */
[-C--:B------:R-:W-:Y:S01]  /*144f0*/  FFMA R66, R224, R51.reuse, R63 ;  /* 0x00000033e0427223 */ /* 0x080fe2000000003f */
        /* <DEDUP_REMOVED lines=9> */
[----:B------:R-:W-:Y:S01]  /*14590*/  FFMA R35, R56, R19, R38 ;  /* 0x0000001338237223 */ /* 0x000fe20000000026 */
[----:B------:R-:W-:Y:S01]  /*145a0*/  FFMA R180, R180, R47, R169 ;  /* 0x0000002fb4b47223 */ /* 0x000fe200000000a9 */
[----:B------:R-:W-:Y:S01]  /*145b0*/  FFMA R38, R44, R56, R63 ;  /* 0x000000382c267223 */ /* 0x000fe2000000003f */
[----:B0-----:R-:W-:Y:S01]  /*145c0*/  FFMA R179, R0, R183, R179 ;  /* 0x000000b700b37223 */ /* 0x001fe200000000b3 */
[----:B------:R-:W0:Y:S01]  /*145d0*/  LDS R56, [R2+0x1090] ;  /* 0x0010900002387984 */ /* 0x000e220000000800 */
[-C--:B------:R-:W-:Y:S01]  /*145e0*/  FFMA R68, R194, R52.reuse, R67 ;  /* 0x00000034c2447223 */ /* 0x080fe20000000043 */
        /* <DEDUP_REMOVED lines=9> */
[-C--:B------:R-:W-:Y:S01]  /*14680*/  FFMA R64, R4, R59.reuse, R63 ;  /* 0x0000003b04407223 */ /* 0x080fe2000000003f */
[----:B------:R-:W-:Y:S01]  /*14690*/  FFMA R68, R196, R59, R69 ;  /* 0x0000003bc4447223 */ /* 0x000fe20000000045 */
[----:B------:R-:W-:Y:S01]  /*146a0*/  FFMA R65, R59, R231, R66 ;  /* 0x000000e73b417223 */ /* 0x000fe20000000042 */
[----:B------:R-:W-:Y:S01]  /*146b0*/  FFMA R181, R184, R0, R181 ;  /* 0x00000000b8b57223 */ /* 0x000fe200000000b5 */
[----:B--2---:R-:W-:Y:S01]  /*146c0*/  FFMA R179, R58, R187, R179 ;  /* 0x000000bb3ab37223 */ /* 0x004fe200000000b3 */
[----:B------:R-:W2:Y:S01]  /*146d0*/  LDS R59, [R2+0x1098] ;  /* 0x00109800023b7984 */ /* 0x000ea20000000800 */
[C---:B------:R-:W-:Y:S01]  /*146e0*/  FFMA R63, R61.reuse, R5, R64 ;  /* 0x000000053d3f7223 */ /* 0x040fe20000000040 */
[----:B------:R-:W-:Y:S01]  /*146f0*/  FFMA R67, R198, R61, R67 ;  /* 0x0000003dc6437223 */ /* 0x000fe20000000043 */
[----:B------:R-:W-:Y:S01]  /*14700*/  FFMA R69, R61, R197, R68 ;  /* 0x000000c53d457223 */ /* 0x000fe20000000044 */
[----:B------:R-:W-:Y:S01]  /*14710*/  FFMA R66, R232, R61, R65 ;  /* 0x0000003de8427223 */ /* 0x000fe20000000041 */
[----:B------:R-:W-:Y:S01]  /*14720*/  FFMA R181, R22, R185, R181 ;  /* 0x000000b916b57223 */ /* 0x000fe200000000b5 */
[----:B---3--:R-:W-:Y:S01]  /*14730*/  FFMA R179, R190, R50, R179 ;  /* 0x00000032beb37223 */ /* 0x008fe200000000b3 */
[----:B------:R-:W3:Y:S01]  /*14740*/  LDS R61, [R2+0x109c] ;  /* 0x00109c00023d7984 */ /* 0x000ee20000000800 */
[-C--:B------:R-:W-:Y:S01]  /*14750*/  FFMA R64, R6, R60.reuse, R63 ;  /* 0x0000003c06407223 */ /* 0x080fe2000000003f */
[----:B------:R-:W-:Y:S01]  /*14760*/  FFMA R67, R60, R199, R67 ;  /* 0x000000c73c437223 */ /* 0x000fe20000000043 */
[----:B------:R-:W-:Y:S01]  /*14770*/  FFMA R69, R200, R60, R69 ;  /* 0x0000003cc8457223 */ /* 0x000fe20000000045 */
[----:B------:R-:W-:Y:S01]  /*14780*/  FFMA R65, R60, R233, R66 ;  /* 0x000000e93c417223 */ /* 0x000fe20000000042 */
[----:B------:R-:W-:Y:S01]  /*14790*/  FFMA R181, R188, R58, R181 ;  /* 0x0000003abcb57223 */ /* 0x000fe200000000b5 */
[----:B----4-:R-:W-:Y:S01]  /*147a0*/  FFMA R179, R54, R191, R179 ;  /* 0x000000bf36b37223 */ /* 0x010fe200000000b3 */
[----:B------:R-:W4:Y:S01]  /*147b0*/  LDS R60, [R2+0x10a0] ;  /* 0x0010a000023c7984 */ /* 0x000f220000000800 */
        /* <DEDUP_REMOVED lines=9> */
[----:B------:R-:W-:Y:S01]  /*14850*/  FFMA R68, R204, R57, R69 ;  /* 0x00000039cc447223 */ /* 0x000fe20000000045 */
        /* <DEDUP_REMOVED lines=12> */
[----:B------:R-:W-:Y:S01]  /*14920*/  FFMA R65, R42, R207, R65 ;  /* 0x000000cf2a417223 */ /* 0x000fe20000000041 */
        /* <DEDUP_REMOVED lines=14> */
[----:B------:R-:W-:Y:S01]  /*14a10*/  FFMA R42, R12, R46, R39 ;  /* 0x0000002e0c2a7223 */ /* 0x000fe20000000027 */
[----:B------:R-:W-:Y:S01]  /*14a20*/  FFMA R43, R46, R29, R62 ;  /* 0x0000001d2e2b7223 */ /* 0x000fe2000000003e */
[----:B------:R-:W-:Y:S01]  /*14a30*/  FFMA R200, R200, R55, R197 ;  /* 0x00000037c8c87223 */ /* 0x000fe200000000c5 */
[----:B0-----:R-:W-:Y:S01]  /*14a40*/  FFMA R199, R56, R203, R199 ;  /* 0x000000cb38c77223 */ /* 0x001fe200000000c7 */
        /* <DEDUP_REMOVED lines=23> */
[----:B----4-:R-:W-:Y:S01]  /*14bc0*/  FFMA R207, R60, R211, R207 ;  /* 0x000000d33ccf7223 */ /* 0x010fe200000000cf */
[----:B------:R-:W4:Y:S01]  /*14bd0*/  LDS R53, [R2+0x1144] ;  /* 0x0011440002357984 */ /* 0x000f220000000800 */
[----:B------:R-:W-:Y:S01]  /*14be0*/  FFMA R47, R22, R219, R43 ;  /* 0x000000db162f7223 */ /* 0x000fe2000000002b */
[----:B------:R-:W-:Y:S01]  /*14bf0*/  FFMA R209, R61, R209, R208 ;  /* 0x000000d13dd17223 */ /* 0x000fe200000000d0 */
[-C--:B------:R-:W-:Y:S01]  /*14c00*/  FFMA R69, R220, R22.reuse, R69 ;  /* 0x00000016dc457223 */ /* 0x080fe20000000045 */
[----:B------:R-:W-:Y:S01]  /*14c10*/  FFMA R0, R16, R22, R39 ;  /* 0x0000001610007223 */ /* 0x000fe20000000027 */
[----:B------:R-:W-:Y:S01]  /*14c20*/  FFMA R43, R22, R37, R42 ;  /* 0x00000025162b7223 */ /* 0x000fe2000000002a */
[----:B-----5:R-:W-:Y:S01]  /*14c30*/  FFMA R207, R214, R67, R207 ;  /* 0x00000043d6cf7223 */ /* 0x020fe200000000cf */
[----:B------:R-:W5:Y:S01]  /*14c40*/  LDS R42, [R2+0x1148] ;  /* 0x00114800022a7984 */ /* 0x000f620000000800 */
        /* <DEDUP_REMOVED lines=10> */
[-C--:B------:R-:W-:Y:S01]  /*14cf0*/  FFMA R69, R224, R50.reuse, R69 ;  /* 0x00000032e0457223 */ /* 0x080fe20000000045 */
[----:B------:R-:W-:Y:S01]  /*14d00*/  FFMA R0, R18, R50, R39 ;  /* 0x0000003212007223 */ /* 0x000fe20000000027 */
[----:B------:R-:W-:Y:S01]  /*14d10*/  FFMA R43, R50, R41, R58 ;  /* 0x00000029322b7223 */ /* 0x000fe2000000003a */
[----:B------:R-:W-:Y:S01]  /*14d20*/  LDS R73, [R2+0x1154] ;  /* 0x0011540002497984 */ /* 0x000fe20000000800 */
[----:B------:R-:W-:-:S03]  /*14d30*/  FFMA R216, R216, R66, R213 ;  /* 0x00000042d8d87223 */ /* 0x000fc600000000d5 */
[----:B------:R-:W5:Y:S01]  /*14d40*/  LDS R50, [R2+0x1150] ;  /* 0x0011500002327984 */ /* 0x000f620000000800 */
[----:B------:R-:W-:Y:S01]  /*14d50*/  FFMA R207, R64, R219, R207 ;  /* 0x000000db40cf7223 */ /* 0x000fe200000000cf */
[----:B------:R-:W-:Y:S01]  /*14d60*/  FFMA R217, R63, R217, R216 ;  /* 0x000000d93fd97223 */ /* 0x000fe200000000d8 */
[----:B------:R-:W-:Y:S01]  /*14d70*/  FFMA R47, R226, R54, R47 ;  /* 0x00000036e22f7223 */ /* 0x000fe2000000002f */
[----:B------:R-:W-:Y:S01]  /*14d80*/  FFMA R69, R54, R225, R69 ;  /* 0x000000e136457223 */ /* 0x000fe20000000045 */
[----:B------:R-:W-:Y:S01]  /*14d90*/  FFMA R207, R222, R57, R207 ;  /* 0x00000039decf7223 */ /* 0x000fe200000000cf */
[----:B------:R-:W-:Y:S01]  /*14da0*/  FFMA R220, R220, R64, R217 ;  /* 0x00000040dcdc7223 */ /* 0x000fe200000000d9 */
[----:B------:R-:W5:Y:S02]  /*14db0*/  LDS R58, [R2+0x1158] ;  /* 0x00115800023a7984 */ /* 0x000f640000000800 */
[----:B0-----:R-:W-:Y:S01]  /*14dc0*/  FFMA R207, R68, R223, R207 ;  /* 0x000000df44cf7223 */ /* 0x001fe200000000cf */
[----:B------:R-:W-:Y:S01]  /*14dd0*/  FFMA R221, R57, R221, R220 ;  /* 0x000000dd39dd7223 */ /* 0x000fe200000000dc */
[----:B------:R-:W-:Y:S01]  /*14de0*/  FFMA R47, R138, R227, R47 ;  /* 0x000000e38a2f7223 */ /* 0x000fe2000000002f */
[----:B------:R-:W-:Y:S01]  /*14df0*/  FFMA R69, R230, R138, R69 ;  /* 0x0000008ae6457223 */ /* 0x000fe20000000045 */
[----:B-1----:R-:W-:Y:S01]  /*14e00*/  FFMA R207, R226, R65, R207 ;  /* 0x00000041e2cf7223 */ /* 0x002fe200000000cf */
[----:B------:R-:W0:Y:S01]  /*14e10*/  LDS R75, [R2+0x115c] ;  /* 0x00115c00024b7984 */ /* 0x000e220000000800 */
[----:B------:R-:W-:Y:S01]  /*14e20*/  FFMA R224, R224, R68, R221 ;  /* 0x00000044e0e07223 */ /* 0x000fe200000000dd */
[----:B------:R-:W-:Y:S01]  /*14e30*/  FFMA R39, R54, R19, R0 ;  /* 0x0000001336277223 */ /* 0x000fe20000000000 */
[----:B--2---:R-:W-:Y:S01]  /*14e40*/  FFMA R207, R46, R227, R207 ;  /* 0x000000e32ecf7223 */ /* 0x004fe200000000cf */
[----:B------:R-:W-:Y:S01]  /*14e50*/  FFMA R0, R4, R48, R47 ;  /* 0x0000003004007223 */ /* 0x000fe2000000002f */
[----:B------:R-:W-:Y:S01]  /*14e60*/  FFMA R69, R48, R231, R69 ;  /* 0x000000e730457223 */ /* 0x000fe20000000045 */
[----:B------:R-:W-:Y:S01]  /*14e70*/  FFMA R225, R65, R225, R224 ;  /* 0x000000e141e17223 */ /* 0x000fe200000000e0 */
[----:B------:R-:W1:Y:S01]  /*14e80*/  LDS R48, [R2+0x1160] ;  /* 0x0011600002307984 */ /* 0x000e620000000800 */
[----:B---3--:R-:W-:Y:S01]  /*14e90*/  FFMA R22, R4, R62, R207 ;  /* 0x0000003e04167223 */ /* 0x008fe200000000cf */
[----:B------:R-:W-:Y:S01]  /*14ea0*/  FFMA R54, R44, R54, R43 ;  /* 0x000000362c367223 */ /* 0x000fe2000000002b */
[----:B------:R-:W-:Y:S01]  /*14eb0*/  FFMA R225, R230, R46, R225 ;  /* 0x0000002ee6e17223 */ /* 0x000fe200000000e1 */
[----:B------:R-:W2:Y:S01]  /*14ec0*/  LDS R47, [R2+0x1164] ;  /* 0x00116400022f7984 */ /* 0x000ea20000000800 */
[-C--:B------:R-:W-:Y:S01]  /*14ed0*/  FFMA R43, R49, R5.reuse, R0 ;  /* 0x00000005312b7223 */ /* 0x080fe20000000000 */
[----:B----4-:R-:W-:Y:S01]  /*14ee0*/  FFMA R5, R53, R5, R22 ;  /* 0x0000000535057223 */ /* 0x010fe20000000016 */
[----:B------:R-:W-:Y:S01]  /*14ef0*/  FFMA R62, R62, R231, R225 ;  /* 0x000000e73e3e7223 */ /* 0x000fe200000000e1 */
[----:B------:R-:W3:Y:S01]  /*14f00*/  LDS R22, [R2+0x1168] ;  /* 0x0011680002167984 */ /* 0x000ee20000000800 */
[----:B------:R-:W-:Y:S01]  /*14f10*/  FFMA R0, R6, R55, R43 ;  /* 0x0000003706007223 */ /* 0x000fe2000000002b */
[----:B------:R-:W-:Y:S01]  /*14f20*/  FFMA R4, R232, R49, R69 ;  /* 0x00000031e8047223 */ /* 0x000fe20000000045 */
[----:B-----5:R-:W-:Y:S01]  /*14f30*/  FFMA R6, R6, R42, R5 ;  /* 0x0000002a06067223 */ /* 0x020fe20000000005 */
[----:B------:R-:W4:Y:S01]  /*14f40*/  LDS R43, [R2+0x116c] ;  /* 0x00116c00022b7984 */ /* 0x000f220000000800 */
[----:B------:R-:W-:Y:S01]  /*14f50*/  FFMA R53, R232, R53, R62 ;  /* 0x00000035e8357223 */ /* 0x000fe2000000003e */
[-C--:B------:R-:W-:Y:S01]  /*14f60*/  FFMA R5, R51, R7.reuse, R0 ;  /* 0x0000000733057223 */ /* 0x080fe20000000000 */
[----:B------:R-:W-:Y:S01]  /*14f70*/  FFMA R7, R71, R7, R6 ;  /* 0x0000000747077223 */ /* 0x000fe20000000006 */
[-C--:B------:R-:W-:Y:S01]  /*14f80*/  FFMA R55, R55, R233.reuse, R4 ;  /* 0x000000e937377223 */ /* 0x080fe20000000004 */
[----:B------:R-:W-:Y:S01]  /*14f90*/  FFMA R42, R42, R233, R53 ;  /* 0x000000e92a2a7223 */ /* 0x000fe20000000035 */
[----:B------:R-:W5:Y:S01]  /*14fa0*/  LDS R4, [R2+0x1170] ;  /* 0x0011700002047984 */ /* 0x000f620000000800 */
[C---:B------:R-:W-:Y:S01]  /*14fb0*/  FFMA R5, R8.reuse, R56, R5 ;  /* 0x0000003808057223 */ /* 0x040fe20000000005 */
[----:B------:R-:W-:Y:S01]  /*14fc0*/  FFMA R8, R8, R50, R7 ;  /* 0x0000003208087223 */ /* 0x000fe20000000007 */
[C---:B------:R-:W-:Y:S01]  /*14fd0*/  FFMA R55, R24.reuse, R51, R55 ;  /* 0x0000003318377223 */ /* 0x040fe20000000037 */
[----:B------:R-:W5:Y:S01]  /*14fe0*/  LDS R7, [R2+0x1174] ;  /* 0x0011740002077984 */ /* 0x000f620000000800 */
[----:B------:R-:W-:-:S02]  /*14ff0*/  FFMA R71, R24, R71, R42 ;  /* 0x0000004718477223 */ /* 0x000fc4000000002a */
[----:B------:R-:W-:Y:S01]  /*15000*/  FFMA R55, R56, R25, R55 ;  /* 0x0000001938377223 */ /* 0x000fe20000000037 */
[----:B------:R-:W-:Y:S01]  /*15010*/  FFMA R5, R52, R9, R5 ;  /* 0x0000000934057223 */ /* 0x000fe20000000005 */
[----:B------:R-:W-:Y:S01]  /*15020*/  FFMA R50, R50, R25, R71 ;  /* 0x0000001932327223 */ /* 0x000fe20000000047 */
[----:B------:R-:W-:Y:S01]  /*15030*/  FFMA R9, R73, R9, R8 ;  /* 0x0000000949097223 */ /* 0x000fe20000000008 */
[C---:B------:R-:W-:Y:S01]  /*15040*/  FFMA R52, R26.reuse, R52, R55 ;  /* 0x000000341a347223 */ /* 0x040fe20000000037 */
[----:B------:R-:W5:Y:S01]  /*15050*/  LDS R6, [R2+0x1178] ;  /* 0x0011780002067984 */ /* 0x000f620000000800 */
[----:B------:R-:W-:Y:S01]  /*15060*/  FFMA R73, R26, R73, R50 ;  /* 0x000000491a497223 */ /* 0x000fe20000000032 */
[C---:B------:R-:W-:Y:S01]  /*15070*/  FFMA R0, R10.reuse, R59, R5 ;  /* 0x0000003b0a007223 */ /* 0x040fe20000000005 */
[----:B------:R-:W-:Y:S01]  /*15080*/  FFMA R10, R10, R58, R9 ;  /* 0x0000003a0a0a7223 */ /* 0x000fe20000000009 */
[-C--:B------:R-:W-:Y:S01]  /*15090*/  FFMA R59, R59, R27.reuse, R52 ;  /* 0x0000001b3b3b7223 */ /* 0x080fe20000000034 */
[----:B------:R-:W-:Y:S01]  /*150a0*/  FFMA R58, R58, R27, R73 ;  /* 0x0000001b3a3a7223 */ /* 0x000fe20000000049 */
[-C--:B------:R-:W-:Y:S01]  /*150b0*/  FFMA R5, R61, R11.reuse, R0 ;  /* 0x0000000b3d057223 */ /* 0x080fe20000000000 */
[----:B0-----:R-:W-:Y:S01]  /*150c0*/  FFMA R11, R75, R11, R10 ;  /* 0x0000000b4b0b7223 */ /* 0x001fe2000000000a */
[C---:B------:R-:W-:Y:S01]  /*150d0*/  FFMA R59, R28.reuse, R61, R59 ;  /* 0x0000003d1c3b7223 */ /* 0x040fe2000000003b */
[----:B------:R-:W-:Y:S01]  /*150e0*/  FFMA R75, R28, R75, R58 ;  /* 0x0000004b1c4b7223 */ /* 0x000fe2000000003a */
[C---:B------:R-:W-:Y:S01]  /*150f0*/  FFMA R0, R12.reuse, R60, R5 ;  /* 0x0000003c0c007223 */ /* 0x040fe20000000005 */
[----:B------:R-:W0:Y:S01]  /*15100*/  LDS R9, [R2+0x117c] ;  /* 0x00117c0002097984 */ /* 0x000e220000000800 */
[----:B-1----:R-:W-:Y:S01]  /*15110*/  FFMA R12, R12, R48, R11 ;  /* 0x000000300c0c7223 */ /* 0x002fe2000000000b */
[-C--:B------:R-:W-:Y:S01]  /*15120*/  FFMA R59, R60, R29.reuse, R59 ;  /* 0x0000001d3c3b7223 */ /* 0x080fe2000000003b */
[----:B------:R-:W-:Y:S01]  /*15130*/  FFMA R48, R48, R29, R75 ;  /* 0x0000001d30307223 */ /* 0x000fe2000000004b */
[----:B------:R1:W0:Y:S01]  /*15140*/  LDS R24, [R2+0x1180] ;  /* 0x0011800002187984 */ /* 0x0002220000000800 */
[-C--:B------:R-:W-:Y:S01]  /*15150*/  FFMA R5, R67, R13.reuse, R0 ;  /* 0x0000000d43057223 */ /* 0x080fe20000000000 */
[----:B--2---:R-:W-:Y:S01]  /*15160*/  FFMA R13, R47, R13, R12 ;  /* 0x0000000d2f0d7223 */ /* 0x004fe2000000000c */
[C---:B------:R-:W-:Y:S01]  /*15170*/  FFMA R59, R32.reuse, R67, R59 ;  /* 0x00000043203b7223 */ /* 0x040fe2000000003b */
[----:B------:R-:W-:Y:S01]  /*15180*/  FFMA R47, R32, R47, R48 ;  /* 0x0000002f202f7223 */ /* 0x000fe20000000030 */
[----:B-1----:R-:W1:Y:S01]  /*15190*/  LDC R2, c[0x0][0x39c] ;  /* 0x0000e700ff027b82 */ /* 0x002e620000000800 */
[C---:B------:R-:W-:Y:S01]  /*151a0*/  FFMA R0, R14.reuse, R66, R5 ;  /* 0x000000420e007223 */ /* 0x040fe20000000005 */
[----:B---3--:R-:W-:Y:S01]  /*151b0*/  FFMA R14, R14, R22, R13 ;  /* 0x000000160e0e7223 */ /* 0x008fe2000000000d */
[-C--:B------:R-:W-:Y:S01]  /*151c0*/  FFMA R59, R66, R33.reuse, R59 ;  /* 0x00000021423b7223 */ /* 0x080fe2000000003b */
[----:B------:R-:W-:Y:S01]  /*151d0*/  FFMA R22, R22, R33, R47 ;  /* 0x0000002116167223 */ /* 0x000fe2000000002f */
[-C--:B------:R-:W-:Y:S01]  /*151e0*/  FFMA R5, R63, R15.reuse, R0 ;  /* 0x0000000f3f057223 */ /* 0x080fe20000000000 */
[----:B----4-:R-:W-:Y:S01]  /*151f0*/  FFMA R15, R43, R15, R14 ;  /* 0x0000000f2b0f7223 */ /* 0x010fe2000000000e */
[C---:B------:R-:W-:Y:S01]  /*15200*/  FFMA R59, R36.reuse, R63, R59 ;  /* 0x0000003f243b7223 */ /* 0x040fe2000000003b */
[----:B------:R-:W-:Y:S01]  /*15210*/  FFMA R43, R36, R43, R22 ;  /* 0x0000002b242b7223 */ /* 0x000fe20000000016 */
[C---:B------:R-:W-:Y:S01]  /*15220*/  FFMA R0, R16.reuse, R64, R5 ;  /* 0x0000004010007223 */ /* 0x040fe20000000005 */
[----:B-----5:R-:W-:Y:S01]  /*15230*/  FFMA R16, R16, R4, R15 ;  /* 0x0000000410107223 */ /* 0x020fe2000000000f */
[-C--:B------:R-:W-:Y:S01]  /*15240*/  FFMA R59, R64, R37.reuse, R59 ;  /* 0x00000025403b7223 */ /* 0x080fe2000000003b */
[----:B------:R-:W-:Y:S01]  /*15250*/  FFMA R4, R4, R37, R43 ;  /* 0x0000002504047223 */ /* 0x000fe2000000002b */
[-C--:B------:R-:W-:Y:S01]  /*15260*/  FFMA R5, R57, R17.reuse, R0 ;  /* 0x0000001139057223 */ /* 0x080fe20000000000 */
[----:B------:R-:W-:Y:S01]  /*15270*/  FFMA R21, R228, R246, R238 ;  /* 0x000000f6e4157223 */ /* 0x000fe200000000ee */
[----:B------:R-:W-:Y:S01]  /*15280*/  FFMA R39, R246, R138, R39 ;  /* 0x0000008af6277223 */ /* 0x000fe20000000027 */
[----:B------:R-:W-:Y:S01]  /*15290*/  FFMA R17, R7, R17, R16 ;  /* 0x0000001107117223 */ /* 0x000fe20000000010 */
[-C--:B------:R-:W-:Y:S01]  /*152a0*/  FFMA R228, R228, R45.reuse, R251 ;  /* 0x0000002de4e47223 */ /* 0x080fe200000000fb */
[----:B------:R-:W-:Y:S01]  /*152b0*/  FFMA R138, R138, R45, R54 ;  /* 0x0000002d8a8a7223 */ /* 0x000fe20000000036 */
[C---:B------:R-:W-:Y:S01]  /*152c0*/  FFMA R59, R40.reuse, R57, R59 ;  /* 0x00000039283b7223 */ /* 0x040fe2000000003b */
[----:B------:R-:W-:Y:S01]  /*152d0*/  FFMA R7, R40, R7, R4 ;  /* 0x0000000728077223 */ /* 0x000fe20000000004 */
[----:B------:R-:W2:Y:S04]  /*152e0*/  LDL.LU R238, [R1+0x4] ;  /* 0x0000040001ee7983 */ /* 0x000ea80000300800 */
[----:B------:R-:W3:Y:S04]  /*152f0*/  LDL.LU R252, [R1+0xc] ;  /* 0x00000c0001fc7983 */ /* 0x000ee80000300800 */
[----:B------:R-:W4:Y:S01]  /*15300*/  LDL.LU R250, [R1+0x8] ;  /* 0x0000080001fa7983 */ /* 0x000f220000300800 */
[----:B------:R-:W-:Y:S01]  /*15310*/  BAR.SYNC.DEFER_BLOCKING 0x0 ;  /* 0x0000000000007b1d */ /* 0x000fe20000010000 */
[----:B--2---:R-:W-:-:S05]  /*15320*/  MOV R251, R238 ;  /* 0x000000ee00fb7202 */ /* 0x004fca0000000f00 */
[----:B------:R-:W2:Y:S01]  /*15330*/  LDL.LU R238, [R1] ;  /* 0x0000000001ee7983 */ /* 0x000ea20000300800 */
[----:B------:R-:W-:Y:S01]  /*15340*/  UIADD3 UR4, UPT, UPT, UR4, 0x1, URZ ;  /* 0x0000000104047890 */ /* 0x000fe2000fffe0ff */
[----:B---3--:R-:W-:Y:S01]  /*15350*/  IADD3 R252, PT, PT, R252, UR9, RZ ;  /* 0x00000009fcfc7c10 */ /* 0x008fe2000fffe0ff */
[----:B-1----:R-:W-:Y:S02]  /*15360*/  IMAD R251, R2, UR8, R251 ;  /* 0x0000000802fb7c24 */ /* 0x002fe4000f8e02fb */
[----:B------:R-:W-:Y:S01]  /*15370*/  FFMA R0, R18, R68, R5 ;  /* 0x0000004412007223 */ /* 0x000fe20000000005 */
[----:B------:R-:W-:Y:S01]  /*15380*/  UISETP.NE.AND UP0, UPT, UR4, URZ, UPT ;  /* 0x000000ff0400728c */ /* 0x000fe2000bf05270 */
[----:B----4-:R-:W-:Y:S02]  /*15390*/  IMAD R250, R2, UR8, R250 ;  /* 0x0000000802fa7c24 */ /* 0x010fe4000f8e02fa */
[----:B------:R-:W-:Y:S01]  /*153a0*/  FFMA R18, R18, R6, R17 ;  /* 0x0000000612127223 */ /* 0x000fe20000000011 */
[-C--:B------:R-:W-:Y:S01]  /*153b0*/  FFMA R59, R68, R41.reuse, R59 ;  /* 0x00000029443b7223 */ /* 0x080fe2000000003b */
[----:B------:R-:W-:Y:S01]  /*153c0*/  FFMA R6, R6, R41, R7 ;  /* 0x0000002906067223 */ /* 0x000fe20000000007 */
[-C--:B------:R-:W-:Y:S01]  /*153d0*/  FFMA R143, R65, R19.reuse, R0 ;  /* 0x00000013418f7223 */ /* 0x080fe20000000000 */
[----:B------:R1:W-:Y:S01]  /*153e0*/  STL [R1+0x8], R250 ;  /* 0x000008fa01007387 */ /* 0x0003e20000100800 */
[----:B0-----:R-:W-:Y:S01]  /*153f0*/  FFMA R19, R9, R19, R18 ;  /* 0x0000001309137223 */ /* 0x001fe20000000012 */
[C---:B------:R-:W-:Y:S01]  /*15400*/  FFMA R59, R44.reuse, R65, R59 ;  /* 0x000000412c3b7223 */ /* 0x040fe2000000003b */
[----:B------:R-:W-:Y:S01]  /*15410*/  FFMA R9, R44, R9, R6 ;  /* 0x000000092c097223 */ /* 0x000fe20000000006 */
[----:B------:R1:W-:Y:S01]  /*15420*/  STL [R1+0xc], R252 ;  /* 0x00000cfc01007387 */ /* 0x0003e20000100800 */
[C---:B------:R-:W-:Y:S01]  /*15430*/  FFMA R22, R246.reuse, R24, R19 ;  /* 0x00000018f6167223 */ /* 0x040fe20000000013 */
[----:B------:R-:W-:Y:S01]  /*15440*/  FFMA R143, R246, R46, R143 ;  /* 0x0000002ef68f7223 */ /* 0x000fe2000000008f */
[-C--:B------:R-:W-:Y:S01]  /*15450*/  FFMA R139, R46, R45.reuse, R59 ;  /* 0x0000002d2e8b7223 */ /* 0x080fe2000000003b */
[----:B------:R1:W-:Y:S01]  /*15460*/  STL [R1+0x4], R251 ;  /* 0x000004fb01007387 */ /* 0x0003e20000100800 */
[----:B------:R-:W-:Y:S01]  /*15470*/  FFMA R24, R24, R45, R9 ;  /* 0x0000002d18187223 */ /* 0x000fe20000000009 */
[----:B--2---:R-:W-:-:S05]  /*15480*/  IMAD R238, R2, UR8, R238 ;  /* 0x0000000802ee7c24 */ /* 0x004fca000f8e02ee */
[----:B------:R1:W-:Y:S01]  /*15490*/  STL [R1], R238 ;  /* 0x000000ee01007387 */ /* 0x0003e20000100800 */
[----:B------:R-:W-:Y:S05]  /*154a0*/  BRA.U UP0, `(.L_x_11) ;  /* 0xfffffeb100087547 */ /* 0x000fea000b83ffff */
.L_x_10:
[----:B-1----:R-:W1:Y:S01]  /*154b0*/  S2R R2, SR_CTAID.Z ;  /* 0x0000000000027919 */ /* 0x002e620000002700 */
[----:B------:R-:W2:Y:S01]  /*154c0*/  LDCU.64 UR10, c[0x0][0x3b0] ;  /* 0x00007600ff0a77ac */ /* 0x000ea20008000a00 */
[----:B0-----:R-:W1:Y:S01]  /*154d0*/  S2R R4, SR_TID.Z ;  /* 0x0000000000047919 */ /* 0x001e620000002300 */
[----:B------:R-:W0:Y:S01]  /*154e0*/  LDCU UR4, c[0x0][0x3ac] ;  /* 0x00007580ff0477ac */ /* 0x000e220008000800 */
[----:B----4-:R-:W4:Y:S01]  /*154f0*/  S2R R0, SR_CTAID.Y ;  /* 0x0000000000007919 */ /* 0x010f220000002600 */
[----:B------:R-:W4:Y:S01]  /*15500*/  S2R R5, SR_TID.Y ;  /* 0x0000000000057919 */ /* 0x000f220000002200 */
[----:B------:R-:W5:Y:S01]  /*15510*/  S2R R18, SR_TID.X ;  /* 0x0000000000127919 */ /* 0x000f620000002100 */
[----:B-1----:R-:W-:Y:S02]  /*15520*/  LEA R19, R2, R4, 0x1 ;  /* 0x0000000402137211 */ /* 0x002fe400078e08ff */
[----:B------:R-:W5:Y:S02]  /*15530*/  S2R R2, SR_CTAID.X ;  /* 0x0000000000027919 */ /* 0x000f640000002500 */
[----:B------:R-:W-:-:S02]  /*15540*/  SHF.L.U32 R19, R19, 0x1, RZ ;  /* 0x0000000113137819 */ /* 0x000fc400000006ff */
[----:B----4-:R-:W-:Y:S02]  /*15550*/  LEA R0, R0, R5, 0x1 ;  /* 0x0000000500007211 */ /* 0x010fe400078e08ff */
[----:B------:R-:W-:Y:S02]  /*15560*/  IADD3 R25, PT, PT, R19, 0x1, RZ ;  /* 0x0000000113197810 */ /* 0x000fe40007ffe0ff */
[----:B------:R-:W-:-:S04]  /*15570*/  SHF.L.U32 R0, R0, 0x3, RZ ;  /* 0x0000000300007819 */ /* 0x000fc800000006ff */
[C---:B--2---:R-:W-:Y:S02]  /*15580*/  ISETP.GE.AND P0, PT, R0.reuse, UR11, PT ;  /* 0x0000000b00007c0c */ /* 0x044fe4000bf06270 */
[C---:B------:R-:W-:Y:S02]  /*15590*/  IADD3 R16, PT, PT, R0.reuse, 0x2, RZ ;  /* 0x0000000200107810 */ /* 0x040fe40007ffe0ff */
[----:B0-----:R-:W-:Y:S02]  /*155a0*/  ISETP.GE.OR P1, PT, R19, UR4, P0 ;  /* 0x0000000413007c0c */ /* 0x001fe40008726670 */
[----:B------:R-:W-:Y:S02]  /*155b0*/  IADD3 R26, PT, PT, R0, 0x3, RZ ;  /* 0x00000003001a7810 */ /* 0x000fe40007ffe0ff */
[----:B------:R-:W-:Y:S02]  /*155c0*/  ISETP.GE.AND P3, PT, R16, UR11, PT ;  /* 0x0000000b10007c0c */ /* 0x000fe4000bf66270 */
[----:B------:R-:W-:-:S02]  /*155d0*/  ISETP.GE.AND P6, PT, R26, UR11, PT ;  /* 0x0000000b1a007c0c */ /* 0x000fc4000bfc6270 */
[----:B------:R-:W-:Y:S02]  /*155e0*/  ISETP.GE.OR P4, PT, R19, UR4, P3 ;  /* 0x0000000413007c0c */ /* 0x000fe40009f86670 */
[----:B------:R-:W-:Y:S02]  /*155f0*/  ISETP.GE.OR P3, PT, R25, UR4, P3 ;  /* 0x0000000419007c0c */ /* 0x000fe40009f66670 */
[----:B------:R-:W-:Y:S02]  /*15600*/  IADD3 R28, PT, PT, R0, 0x4, RZ ;  /* 0x00000004001c7810 */ /* 0x000fe40007ffe0ff */
[----:B-----5:R-:W-:Y:S02]  /*15610*/  LEA R18, R2, R18, 0x5 ;  /* 0x0000001202127211 */ /* 0x020fe400078e28ff */
[----:B------:R-:W-:Y:S02]  /*15620*/  IADD3 R2, PT, PT, R0, 0x1, RZ ;  /* 0x0000000100027810 */ /* 0x000fe40007ffe0ff */
[----:B------:R-:W-:-:S02]  /*15630*/  ISETP.GE.U32.OR P2, PT, R18, UR10, P1 ;  /* 0x0000000a12007c0c */ /* 0x000fc40008f46470 */
[----:B------:R-:W-:Y:S02]  /*15640*/  ISETP.GE.OR P1, PT, R25, UR4, P0 ;  /* 0x0000000419007c0c */ /* 0x000fe40008726670 */
[----:B------:R-:W-:Y:S02]  /*15650*/  ISETP.GE.AND P0, PT, R2, UR11, PT ;  /* 0x0000000b02007c0c */ /* 0x000fe4000bf06270 */
[C---:B------:R-:W-:Y:S02]  /*15660*/  ISETP.GE.U32.OR P1, PT, R18.reuse, UR10, P1 ;  /* 0x0000000a12007c0c */ /* 0x040fe40008f26470 */
[----:B------:R-:W-:Y:S02]  /*15670*/  ISETP.GE.OR P5, PT, R19, UR4, P0 ;  /* 0x0000000413007c0c */ /* 0x000fe400087a6670 */
[----:B------:R-:W-:Y:S02]  /*15680*/  ISETP.GE.OR P0, PT, R25, UR4, P0 ;  /* 0x0000000419007c0c */ /* 0x000fe40008706670 */
[C---:B------:R-:W-:Y:S01]  /*15690*/  ISETP.GE.U32.OR P5, PT, R18.reuse, UR10, P5 ;  /* 0x0000000a12007c0c */ /* 0x040fe2000afa6470 */
[----:B------:R-:W0:Y:S01]  /*156a0*/  @!P2 LDC R8, c[0x0][0x3b8] ;  /* 0x0000ee00ff08ab82 */ /* 0x000e220000000800 */
[----:B------:R-:W-:Y:S01]  /*156b0*/  @!P2 IMAD R9, R19, UR11, R0 ;  /* 0x0000000b1309ac24 */ /* 0x000fe2000f8e0200 */
[----:B------:R-:W-:-:S02]  /*156c0*/  ISETP.GE.U32.OR P0, PT, R18, UR10, P0 ;  /* 0x0000000a12007c0c */ /* 0x000fc40008706470 */
[C---:B------:R-:W-:Y:S02]  /*156d0*/  ISETP.GE.U32.OR P3, PT, R18.reuse, UR10, P3 ;  /* 0x0000000a12007c0c */ /* 0x040fe40009f66470 */
[C---:B------:R-:W-:Y:S01]  /*156e0*/  @!P1 IMAD R11, R25.reuse, UR11, R0 ;  /* 0x0000000b190b9c24 */ /* 0x040fe2000f8e0200 */
[----:B------:R-:W-:Y:S01]  /*156f0*/  ISETP.GE.U32.OR P4, PT, R18, UR10, P4 ;  /* 0x0000000a12007c0c */ /* 0x000fe2000a786470 */
[----:B------:R-:W1:Y:S08]  /*15700*/  @!P2 LDC.64 R4, c[0x0][0x390] ;  /* 0x0000e400ff04ab82 */ /* 0x000e700000000a00 */
[----:B------:R-:W2:Y:S01]  /*15710*/  @!P1 LDC R10, c[0x0][0x3b8] ;  /* 0x0000ee00ff0a9b82 */ /* 0x000ea20000000800 */
[----:B------:R-:W-:-:S07]  /*15720*/  @!P3 IMAD R27, R25, UR11, R16 ;  /* 0x0000000b191bbc24 */ /* 0x000fce000f8e0210 */
[----:B------:R-:W4:Y:S01]  /*15730*/  @!P1 LDC.64 R6, c[0x0][0x390] ;  /* 0x0000e400ff069b82 */ /* 0x000f220000000a00 */
[----:B0-----:R-:W-:-:S07]  /*15740*/  @!P2 IMAD R9, R9, R8, R18 ;  /* 0x000000080909a224 */ /* 0x001fce00078e0212 */
[----:B---3--:R-:W0:Y:S01]  /*15750*/  @!P5 LDC R12, c[0x0][0x3b8] ;  /* 0x0000ee00ff0cdb82 */ /* 0x008e220000000800 */
[----:B-1----:R-:W-:-:S05]  /*15760*/  @!P2 IMAD.WIDE R4, R9, 0x4, R4 ;  /* 0x000000040904a825 */ /* 0x002fca00078e0204 */
[----:B------:R1:W-:Y:S01]  /*15770*/  @!P2 STG.E desc[UR6][R4.64], R21 ;  /* 0x000000150400a986 */ /* 0x0003e2000c101906 */
[----:B------:R-:W-:Y:S01]  /*15780*/  ISETP.GE.OR P2, PT, R19, UR4, P6 ;  /* 0x0000000413007c0c */ /* 0x000fe2000b746670 */
[----:B------:R-:W3:Y:S01]  /*15790*/  @!P5 LDC.64 R8, c[0x0][0x390] ;  /* 0x0000e400ff08db82 */ /* 0x000ee20000000a00 */
[----:B--2---:R-:W-:Y:S01]  /*157a0*/  @!P1 IMAD R11, R11, R10, R18 ;  /* 0x0000000a0b0b9224 */ /* 0x004fe200078e0212 */
[----:B------:R-:W-:Y:S02]  /*157b0*/  ISETP.GE.OR P6, PT, R25, UR4, P6 ;  /* 0x0000000419007c0c */ /* 0x000fe4000b7c6670 */
[C---:B------:R-:W-:Y:S02]  /*157c0*/  ISETP.GE.U32.OR P2, PT, R18.reuse, UR10, P2 ;  /* 0x0000000a12007c0c */ /* 0x040fe40009746470 */
[----:B------:R-:W-:Y:S01]  /*157d0*/  ISETP.GE.U32.OR P6, PT, R18, UR10, P6 ;  /* 0x0000000a12007c0c */ /* 0x000fe2000b7c6470 */
[----:B----4-:R-:W-:Y:S01]  /*157e0*/  @!P1 IMAD.WIDE R6, R11, 0x4, R6 ;  /* 0x000000040b069825 */ /* 0x010fe200078e0206 */
[----:B------:R-:W2:Y:S03]  /*157f0*/  @!P0 LDC R17, c[0x0][0x3b8] ;  /* 0x0000ee00ff118b82 */ /* 0x000ea60000000800 */
[C---:B------:R-:W-:Y:S01]  /*15800*/  @!P5 IMAD R11, R19.reuse, UR11, R2 ;  /* 0x0000000b130bdc24 */ /* 0x040fe2000f8e0202 */
[----:B------:R-:W-:Y:S01]  /*15810*/  @!P1 STG.E desc[UR6][R6.64], R228 ;  /* 0x000000e406009986 */ /* 0x000fe2000c101906 */
[----:B------:R-:W-:Y:S01]  /*15820*/  ISETP.GE.AND P1, PT, R28, UR11, PT ;  /* 0x0000000b1c007c0c */ /* 0x000fe2000bf26270 */
[----:B-1----:R-:W-:-:S02]  /*15830*/  @!P4 IMAD R21, R19, UR11, R16 ;  /* 0x0000000b1315cc24 */ /* 0x002fc4000f8e0210 */
[----:B0-----:R-:W-:Y:S01]  /*15840*/  @!P5 IMAD R11, R11, R12, R18 ;  /* 0x0000000c0b0bd224 */ /* 0x001fe200078e0212 */
[----:B------:R-:W0:Y:S01]  /*15850*/  @!P3 LDC R33, c[0x0][0x3b8] ;  /* 0x0000ee00ff21bb82 */ /* 0x000e220000000800 */
[----:B------:R-:W-:Y:S02]  /*15860*/  @!P2 IMAD R29, R19, UR11, R26 ;  /* 0x0000000b131dac24 */ /* 0x000fe4000f8e021a */
[----:B---3--:R-:W-:-:S05]  /*15870*/  @!P5 IMAD.WIDE R4, R11, 0x4, R8 ;  /* 0x000000040b04d825 */ /* 0x008fca00078e0208 */
[----:B------:R-:W1:Y:S01]  /*15880*/  @!P0 LDC.64 R8, c[0x0][0x390] ;  /* 0x0000e400ff088b82 */ /* 0x000e620000000a00 */
[----:B------:R3:W-:Y:S01]  /*15890*/  @!P5 STG.E desc[UR6][R4.64], R31 ;  /* 0x0000001f0400d986 */ /* 0x0007e2000c101906 */
[----:B------:R-:W-:Y:S02]  /*158a0*/  ISETP.GE.OR P5, PT, R19, UR4, P1 ;  /* 0x0000000413007c0c */ /* 0x000fe40008fa6670 */
[----:B------:R-:W-:-:S04]  /*158b0*/  ISETP.GE.OR P1, PT, R25, UR4, P1 ;  /* 0x0000000419007c0c */ /* 0x000fc80008f26670 */
[----:B------:R-:W4:Y:S01]  /*158c0*/  @!P2 LDC R36, c[0x0][0x3b8] ;  /* 0x0000ee00ff24ab82 */ /* 0x000f220000000800 */
[C---:B------:R-:W-:Y:S02]  /*158d0*/  ISETP.GE.U32.OR P5, PT, R18.reuse, UR10, P5 ;  /* 0x0000000a12007c0c */ /* 0x040fe4000afa6470 */
[----:B------:R-:W-:Y:S01]  /*158e0*/  ISETP.GE.U32.OR P1, PT, R18, UR10, P1 ;  /* 0x0000000a12007c0c */ /* 0x000fe20008f26470 */
[----:B---3--:R-:W-:-:S04]  /*158f0*/  @!P0 IMAD R5, R25, UR11, R2 ;  /* 0x0000000b19058c24 */ /* 0x008fc8000f8e0202 */
[----:B------:R-:W3:Y:S01]  /*15900*/  @!P4 LDC R32, c[0x0][0x3b8] ;  /* 0x0000ee00ff20cb82 */ /* 0x000ee20000000800 */
[----:B--2---:R-:W-:-:S07]  /*15910*/  @!P0 IMAD R5, R5, R17, R18 ;  /* 0x0000001105058224 */ /* 0x004fce00078e0212 */
[----:B------:R-:W2:Y:S01]  /*15920*/  @!P3 LDC.64 R10, c[0x0][0x390] ;  /* 0x0000e400ff0abb82 */ /* 0x000ea20000000a00 */
[----:B-1----:R-:W-:-:S04]  /*15930*/  @!P0 IMAD.WIDE R4, R5, 0x4, R8 ;  /* 0x0000000405048825 */ /* 0x002fc800078e0208 */
[----:B0-----:R-:W-:Y:S01]  /*15940*/  @!P3 IMAD R9, R27, R33, R18 ;  /* 0x000000211b09b224 */ /* 0x001fe200078e0212 */
[----:B------:R0:W-:Y:S01]  /*15950*/  @!P0 STG.E desc[UR6][R4.64], R20 ;  /* 0x0000001404008986 */ /* 0x0001e2000c101906 */
[----:B------:R-:W-:Y:S01]  /*15960*/  @!P6 IMAD R27, R25, UR11, R26 ;  /* 0x0000000b191bec24 */ /* 0x000fe2000f8e021a */
[----:B------:R-:W1:Y:S01]  /*15970*/  @!P2 LDC.64 R12, c[0x0][0x390] ;  /* 0x0000e400ff0cab82 */ /* 0x000e620000000a00 */
[----:B----4-:R-:W-:Y:S01]  /*15980*/  @!P2 IMAD R29, R29, R36, R18 ;  /* 0x000000241d1da224 */ /* 0x010fe200078e0212 */
[----:B------:R-:W-:-:S04]  /*15990*/  IADD3 R26, PT, PT, R0, 0x5, RZ ;  /* 0x00000005001a7810 */ /* 0x000fc80007ffe0ff */
[----:B------:R-:W-:Y:S02]  /*159a0*/  ISETP.GE.AND P0, PT, R26, UR11, PT ;  /* 0x0000000b1a007c0c */ /* 0x000fe4000bf06270 */
[----:B------:R-:W4:Y:S01]  /*159b0*/  @!P6 LDC R37, c[0x0][0x3b8] ;  /* 0x0000ee00ff25eb82 */ /* 0x000f220000000800 */
[----:B---3--:R-:W-:Y:S01]  /*159c0*/  @!P4 IMAD R21, R21, R32, R18 ;  /* 0x000000201515c224 */ /* 0x008fe200078e0212 */
[C---:B0-----:R-:W-:Y:S02]  /*159d0*/  IADD3 R20, PT, PT, R0.reuse, 0x6, RZ ;  /* 0x0000000600147810 */ /* 0x041fe40007ffe0ff */
[----:B------:R-:W-:-:S04]  /*159e0*/  IADD3 R0, PT, PT, R0, 0x7, RZ ;  /* 0x0000000700007810 */ /* 0x000fc80007ffe0ff */
[----:B------:R-:W0:Y:S01]  /*159f0*/  @!P4 LDC.64 R6, c[0x0][0x390] ;  /* 0x0000e400ff06cb82 */ /* 0x000e220000000a00 */
[----:B--2---:R-:W-:-:S07]  /*15a00*/  @!P3 IMAD.WIDE R8, R9, 0x4, R10 ;  /* 0x000000040908b825 */ /* 0x004fce00078e020a */
[----:B------:R-:W2:Y:S01]  /*15a10*/  @!P6 LDC.64 R14, c[0x0][0x390] ;  /* 0x0000e400ff0eeb82 */ /* 0x000ea20000000a00 */
[----:B-1----:R-:W-:-:S07]  /*15a20*/  @!P2 IMAD.WIDE R10, R29, 0x4, R12 ;  /* 0x000000041d0aa825 */ /* 0x002fce00078e020c */
[----:B------:R-:W1:Y:S01]  /*15a30*/  @!P5 LDC R2, c[0x0][0x3b8] ;  /* 0x0000ee00ff02db82 */ /* 0x000e620000000800 */
[----:B----4-:R-:W-:-:S07]  /*15a40*/  @!P6 IMAD R13, R27, R37, R18 ;  /* 0x000000251b0de224 */ /* 0x010fce00078e0212 */
[----:B------:R-:W3:Y:S01]  /*15a50*/  @!P5 LDC.64 R16, c[0x0][0x390] ;  /* 0x0000e400ff10db82 */ /* 0x000ee20000000a00 */
[----:B0-----:R-:W-:-:S05]  /*15a60*/  @!P4 IMAD.WIDE R6, R21, 0x4, R6 ;  /* 0x000000041506c825 */ /* 0x001fca00078e0206 */
[----:B------:R3:W-:Y:S01]  /*15a70*/  @!P4 STG.E desc[UR6][R6.64], R3 ;  /* 0x000000030600c986 */ /* 0x0007e2000c101906 */
[----:B------:R-:W-:Y:S01]  /*15a80*/  ISETP.GE.AND P4, PT, R20, UR11, PT ;  /* 0x0000000b14007c0c */ /* 0x000fe2000bf86270 */
[----:B--2---:R-:W-:Y:S01]  /*15a90*/  @!P6 IMAD.WIDE R12, R13, 0x4, R14 ;  /* 0x000000040d0ce825 */ /* 0x004fe200078e020e */
[----:B------:R-:W0:Y:S01]  /*15aa0*/  @!P1 LDC.64 R4, c[0x0][0x390] ;  /* 0x0000e400ff049b82 */ /* 0x000e220000000a00 */
[----:B------:R-:W-:Y:S01]  /*15ab0*/  @!P3 STG.E desc[UR6][R8.64], R30 ;  /* 0x0000001e0800b986 */ /* 0x000fe2000c101906 */
[----:B------:R-:W-:Y:S01]  /*15ac0*/  ISETP.GE.OR P3, PT, R25, UR4, P0 ;  /* 0x0000000419007c0c */ /* 0x000fe20008766670 */
[C---:B------:R-:W-:Y:S02]  /*15ad0*/  @!P5 IMAD R15, R19.reuse, UR11, R28 ;  /* 0x0000000b130fdc24 */ /* 0x040fe4000f8e021c */
[----:B------:R2:W-:Y:S01]  /*15ae0*/  @!P2 STG.E desc[UR6][R10.64], R23 ;  /* 0x000000170a00a986 */ /* 0x0005e2000c101906 */
[----:B------:R-:W-:Y:S01]  /*15af0*/  ISETP.GE.OR P2, PT, R19, UR4, P0 ;  /* 0x0000000413007c0c */ /* 0x000fe20008746670 */
[----:B-1----:R-:W-:Y:S01]  /*15b00*/  @!P5 IMAD R15, R15, R2, R18 ;  /* 0x000000020f0fd224 */ /* 0x002fe200078e0212 */
[C---:B------:R-:W-:Y:S01]  /*15b10*/  ISETP.GE.U32.OR P3, PT, R18.reuse, UR10, P3 ;  /* 0x0000000a12007c0c */ /* 0x040fe20009f66470 */
[----:B------:R-:W-:Y:S01]  /*15b20*/  @!P6 STG.E desc[UR6][R12.64], R34 ;  /* 0x000000220c00e986 */ /* 0x000fe2000c101906 */
[----:B------:R-:W-:-:S02]  /*15b30*/  ISETP.GE.U32.OR P0, PT, R18, UR10, P2 ;  /* 0x0000000a12007c0c */ /* 0x000fc40009706470 */
[----:B------:R-:W-:Y:S02]  /*15b40*/  ISETP.GE.AND P2, PT, R0, UR11, PT ;  /* 0x0000000b00007c0c */ /* 0x000fe4000bf46270 */
[----:B------:R-:W-:Y:S01]  /*15b50*/  ISETP.GE.OR P6, PT, R19, UR4, P4 ;  /* 0x0000000413007c0c */ /* 0x000fe2000a7c6670 */
[----:B---3--:R-:W-:Y:S01]  /*15b60*/  @!P5 IMAD.WIDE R2, R15, 0x4, R16 ;  /* 0x000000040f02d825 */ /* 0x008fe200078e0210 */
[----:B------:R-:W-:Y:S01]  /*15b70*/  ISETP.GE.OR P4, PT, R25, UR4, P4 ;  /* 0x0000000419007c0c */ /* 0x000fe2000a786670 */
[----:B------:R-:W1:Y:S01]  /*15b80*/  @!P1 LDC R16, c[0x0][0x3b8] ;  /* 0x0000ee00ff109b82 */ /* 0x000e620000000800 */
[C---:B------:R-:W-:Y:S02]  /*15b90*/  ISETP.GE.U32.OR P6, PT, R18.reuse, UR10, P6 ;  /* 0x0000000a12007c0c */ /* 0x040fe4000b7c6470 */
[----:B------:R3:W-:Y:S01]  /*15ba0*/  @!P5 STG.E desc[UR6][R2.64], R35 ;  /* 0x000000230200d986 */ /* 0x0007e2000c101906 */
[----:B------:R-:W-:Y:S01]  /*15bb0*/  ISETP.GE.OR P5, PT, R19, UR4, P2 ;  /* 0x0000000413007c0c */ /* 0x000fe200097a6670 */
[--C-:B------:R-:W-:Y:S01]  /*15bc0*/  @!P3 IMAD R21, R25, UR11, R26.reuse ;  /* 0x0000000b1915bc24 */ /* 0x100fe2000f8e021a */
[C---:B------:R-:W-:Y:S01]  /*15bd0*/  ISETP.GE.U32.OR P4, PT, R18.reuse, UR10, P4 ;  /* 0x0000000a12007c0c */ /* 0x040fe2000a786470 */
[----:B------:R-:W-:Y:S01]  /*15be0*/  @!P0 IMAD R17, R19, UR11, R26 ;  /* 0x0000000b13118c24 */ /* 0x000fe2000f8e021a */
[----:B------:R-:W-:Y:S01]  /*15bf0*/  ISETP.GE.U32.OR P5, PT, R18, UR10, P5 ;  /* 0x0000000a12007c0c */ /* 0x000fe2000afa6470 */
[----:B--2---:R-:W2:Y:S01]  /*15c00*/  @!P0 LDC R23, c[0x0][0x3b8] ;  /* 0x0000ee00ff178b82 */ /* 0x004ea20000000800 */
[----:B------:R-:W-:-:S04]  /*15c10*/  ISETP.GE.OR P2, PT, R25, UR4, P2 ;  /* 0x0000000419007c0c */ /* 0x000fc80009746670 */
[----:B------:R-:W-:Y:S01]  /*15c20*/  ISETP.GE.U32.OR P2, PT, R18, UR10, P2 ;  /* 0x0000000a12007c0c */ /* 0x000fe20009746470 */
[----:B---3--:R-:W-:Y:S02]  /*15c30*/  @!P1 IMAD R3, R25, UR11, R28 ;  /* 0x0000000b19039c24 */ /* 0x008fe4000f8e021c */
[----:B------:R-:W3:Y:S02]  /*15c40*/  @!P3 LDC R27, c[0x0][0x3b8] ;  /* 0x0000ee00ff1bbb82 */ /* 0x000ee40000000800 */
[----:B-1----:R-:W-:-:S06]  /*15c50*/  @!P1 IMAD R3, R3, R16, R18 ;  /* 0x0000001003039224 */ /* 0x002fcc00078e0212 */
[----:B------:R-:W1:Y:S01]  /*15c60*/  @!P0 LDC.64 R6, c[0x0][0x390] ;  /* 0x0000e400ff068b82 */ /* 0x000e620000000a00 */
[----:B0-----:R-:W-:-:S07]  /*15c70*/  @!P1 IMAD.WIDE R2, R3, 0x4, R4 ;  /* 0x0000000403029825 */ /* 0x001fce00078e0204 */
[----:B------:R-:W0:Y:S01]  /*15c80*/  @!P3 LDC.64 R8, c[0x0][0x390] ;  /* 0x0000e400ff08bb82 */ /* 0x000e220000000a00 */
[----:B--2---:R-:W-:Y:S01]  /*15c90*/  @!P0 IMAD R5, R17, R23, R18 ;  /* 0x0000001711058224 */ /* 0x004fe200078e0212 */
[----:B------:R2:W-:Y:S01]  /*15ca0*/  @!P1 STG.E desc[UR6][R2.64], R38 ;  /* 0x0000002602009986 */ /* 0x0005e2000c101906 */
[--C-:B------:R-:W-:Y:S02]  /*15cb0*/  @!P6 IMAD R17, R19, UR11, R20.reuse ;  /* 0x0000000b1311ec24 */ /* 0x100fe4000f8e0214 */
[----:B------:R-:W-:Y:S02]  /*15cc0*/  @!P4 IMAD R23, R25, UR11, R20 ;  /* 0x0000000b1917cc24 */ /* 0x000fe4000f8e0214 */
[----:B------:R-:W-:Y:S01]  /*15cd0*/  @!P5 IMAD R19, R19, UR11, R0 ;  /* 0x0000000b1313dc24 */ /* 0x000fe2000f8e0200 */
[----:B------:R-:W4:Y:S01]  /*15ce0*/  @!P6 LDC R29, c[0x0][0x3b8] ;  /* 0x0000ee00ff1deb82 */ /* 0x000f220000000800 */
[----:B---3--:R-:W-:-:S07]  /*15cf0*/  @!P3 IMAD R21, R21, R27, R18 ;  /* 0x0000001b1515b224 */ /* 0x008fce00078e0212 */
[----:B------:R-:W3:Y:S01]  /*15d00*/  @!P4 LDC R30, c[0x0][0x3b8] ;  /* 0x0000ee00ff1ecb82 */ /* 0x000ee20000000800 */
[----:B-1----:R-:W-:-:S05]  /*15d10*/  @!P0 IMAD.WIDE R4, R5, 0x4, R6 ;  /* 0x0000000405048825 */ /* 0x002fca00078e0206 */
[----:B------:R1:W-:Y:S02]  /*15d20*/  @!P0 STG.E desc[UR6][R4.64], R39 ;  /* 0x0000002704008986 */ /* 0x0003e4000c101906 */
[----:B------:R-:W5:Y:S01]  /*15d30*/  @!P5 LDC R28, c[0x0][0x3b8] ;  /* 0x0000ee00ff1cdb82 */ /* 0x000f620000000800 */
[----:B0-----:R-:W-:-:S05]  /*15d40*/  @!P3 IMAD.WIDE R6, R21, 0x4, R8 ;  /* 0x000000041506b825 */ /* 0x001fca00078e0208 */
[----:B------:R1:W-:Y:S02]  /*15d50*/  @!P3 STG.E desc[UR6][R6.64], R138 ;  /* 0x0000008a0600b986 */ /* 0x0003e4000c101906 */
[----:B------:R-:W2:Y:S01]  /*15d60*/  @!P6 LDC.64 R10, c[0x0][0x390] ;  /* 0x0000e400ff0aeb82 */ /* 0x000ea20000000a00 */
[----:B----4-:R-:W-:-:S07]  /*15d70*/  @!P6 IMAD R17, R17, R29, R18 ;  /* 0x0000001d1111e224 */ /* 0x010fce00078e0212 */
[----:B------:R-:W0:Y:S01]  /*15d80*/  @!P4 LDC.64 R12, c[0x0][0x390] ;  /* 0x0000e400ff0ccb82 */ /* 0x000e220000000a00 */
[----:B---3--:R-:W-:-:S07]  /*15d90*/  @!P4 IMAD R9, R23, R30, R18 ;  /* 0x0000001e1709c224 */ /* 0x008fce00078e0212 */
[----:B------:R-:W3:Y:S01]  /*15da0*/  @!P5 LDC.64 R14, c[0x0][0x390] ;  /* 0x0000e400ff0edb82 */ /* 0x000ee20000000a00 */
[----:B-----5:R-:W-:Y:S02]  /*15db0*/  @!P5 IMAD R19, R19, R28, R18 ;  /* 0x0000001c1313d224 */ /* 0x020fe400078e0212 */
[----:B--2---:R-:W-:-:S05]  /*15dc0*/  @!P6 IMAD.WIDE R2, R17, 0x4, R10 ;  /* 0x000000041102e825 */ /* 0x004fca00078e020a */
[----:B------:R1:W-:Y:S01]  /*15dd0*/  @!P6 STG.E desc[UR6][R2.64], R143 ;  /* 0x0000008f0200e986 */ /* 0x0003e2000c101906 */
[----:B0-----:R-:W-:-:S05]  /*15de0*/  @!P4 IMAD.WIDE R8, R9, 0x4, R12 ;  /* 0x000000040908c825 */ /* 0x001fca00078e020c */
[----:B------:R1:W-:Y:S01]  /*15df0*/  @!P4 STG.E desc[UR6][R8.64], R139 ;  /* 0x0000008b0800c986 */ /* 0x0003e2000c101906 */
[----:B---3--:R-:W-:-:S05]  /*15e00*/  @!P5 IMAD.WIDE R10, R19, 0x4, R14 ;  /* 0x00000004130ad825 */ /* 0x008fca00078e020e */
[----:B------:R1:W-:Y:S01]  /*15e10*/  @!P5 STG.E desc[UR6][R10.64], R22 ;  /* 0x000000160a00d986 */ /* 0x0003e2000c101906 */
[----:B------:R-:W-:Y:S05]  /*15e20*/  @P2 EXIT ;  /* 0x000000000000294d */ /* 0x000fea0003800000 */
[----:B-1----:R-:W0:Y:S01]  /*15e30*/  LDC.64 R2, c[0x0][0x390] ;  /* 0x0000e400ff027b82 */ /* 0x002e220000000a00 */
[----:B------:R-:W1:Y:S01]  /*15e40*/  LDCU UR4, c[0x0][0x3b8] ;  /* 0x00007700ff0477ac */ /* 0x000e620008000800 */
[----:B------:R-:W-:-:S04]  /*15e50*/  IMAD R25, R25, UR11, R0 ;  /* 0x0000000b19197c24 */ /* 0x000fc8000f8e0200 */
[----:B-1----:R-:W-:-:S04]  /*15e60*/  IMAD R25, R25, UR4, R18 ;  /* 0x0000000419197c24 */ /* 0x002fc8000f8e0212 */
[----:B0-----:R-:W-:-:S05]  /*15e70*/  IMAD.WIDE R2, R25, 0x4, R2 ;  /* 0x0000000419027825 */ /* 0x001fca00078e0202 */
[----:B------:R-:W-:Y:S01]  /*15e80*/  STG.E desc[UR6][R2.64], R24 ;  /* 0x0000001802007986 */ /* 0x000fe2000c101906 */
[----:B------:R-:W-:Y:S05]  /*15e90*/  EXIT ;  /* 0x000000000000794d */ /* 0x000fea0003800000 */
.L_x_12:
        /* <DEDUP_REMOVED lines=14> */
.L_x_63:


//--------------------- .text._Z22convolution_validationIfLi7ELi32ELi2ELi2ELi2EEvPT_S1_S1_iiiiiiiii --------------------------
	.section	.text._Z22convolution_validationIfLi7ELi32ELi2ELi2ELi2EEvPT_S1_S1_iiiiiiiii,"ax",@progbits
	.align	128
        .global         _Z22convolution_validationIfLi7ELi32ELi2ELi2ELi2EEvPT_S1_S1_iiiiiiiii
        .type           _Z22convolution_validationIfLi7ELi32ELi2ELi2ELi2EEvPT_S1_S1_iiiiiiiii,@function
        .size           _Z22convolution_validationIfLi7ELi32ELi2ELi2ELi2EEvPT_S1_S1_iiiiiiiii,(.L_x_64 - _Z22convolution_validationIfLi7ELi32ELi2ELi2ELi2EEvPT_S1_S1_iiiiiiiii)
        .other          _Z22convolution_validationIfLi7ELi32ELi2ELi2ELi2EEvPT_S1_S1_iiiiiiiii,@"STO_CUDA_ENTRY STV_DEFAULT"
_Z22convolution_validationIfLi7ELi32ELi2ELi2ELi2EEvPT_S1_S1_iiiiiiiii:
.text._Z22convolution_validationIfLi7ELi32ELi2ELi2ELi2EEvPT_S1_S1_iiiiiiiii:
        /* <DEDUP_REMOVED lines=31> */
.L_x_15:
        /* <DEDUP_REMOVED lines=8> */
.L_x_14:
        /* <DEDUP_REMOVED lines=21> */
[----:B------:R-:W2:Y:S01]  /*03c0*/  LDG.E.CONSTANT R14, desc[UR8][R6.64] ;  /* 0x00000008060e7981 */ /* 0x000ea2000c1e9900 */
[----:B---3--:R-:W-:-:S03]  /*03d0*/  FFMA R24, R24, R26, R19 ;  /* 0x0000001a18187223 */ /* 0x008fc60000000013 */
[----:B------:R-:W2:Y:S01]  /*03e0*/  LDG.E.CONSTANT R19, desc[UR8][R4.64+0x1c] ;  /* 0x00001c0804137981 */ /* 0x000ea2000c1e9900 */
[----:B----4-:R-:W-:-:S03]  /*03f0*/  FFMA R27, R21, R16, R24 ;  /* 0x00000010151b7223 */ /* 0x010fc60000000018 */
[----:B------:R-:W3:Y:S01]  /*0400*/  LDG.E.CONSTANT R16, desc[UR8][R4.64+0x20] ;  /* 0x0000200804107981 */ /* 0x000ee2000c1e9900 */
[----:B-----5:R-:W-:-:S03]  /*0410*/  FFMA R27, R18, R23, R27 ;  /* 0x00000017121b7223 */ /* 0x020fc6000000001b */
[----:B------:R-:W3:Y:S04]  /*0420*/  LDG.E.CONSTANT R21, desc[UR8][R6.64+0x4] ;  /* 0x0000040806157981 */ /* 0x000ee8000c1e9900 */
[----:B------:R-:W4:Y:S01]  /*0430*/  LDG.E.CONSTANT R18, desc[UR8][R4.64+0x24] ;  /* 0x0000240804127981 */ /* 0x000f22000c1e9900 */
[----:B------:R-:W-:-:S03]  /*0440*/  FFMA R27, R20, R25, R27 ;  /* 0x00000019141b7223 */ /* 0x000fc6000000001b */
[----:B------:R-:W4:Y:S04]  /*0450*/  LDG.E.CONSTANT R23, desc[UR8][R6.64+0x8] ;  /* 0x0000080806177981 */ /* 0x000f28000c1e9900 */
[----:B------:R-:W5:Y:S01]  /*0460*/  LDG.E.CONSTANT R20, desc[UR8][R4.64+0x28] ;  /* 0x0000280804147981 */ /* 0x000f62000c1e9900 */
[----:B------:R-:W-:-:S03]  /*0470*/  FFMA R27, R10, R15, R27 ;  /* 0x0000000f0a1b7223 */ /* 0x000fc6000000001b */
[----:B------:R-:W5:Y:S04]  /*0480*/  LDG.E.CONSTANT R25, desc[UR8][R6.64+0xc] ;  /* 0x00000c0806197981 */ /* 0x000f68000c1e9900 */
[----:B------:R-:W5:Y:S04]  /*0490*/  LDG.E.CONSTANT R10, desc[UR8][R4.64+0x2c] ;  /* 0x00002c08040a7981 */ /* 0x000f68000c1e9900 */
[----:B------:R-:W5:Y:S01]  /*04a0*/  LDG.E.CONSTANT R15, desc[UR8][R6.64+0x10] ;  /* 0x00001008060f7981 */ /* 0x000f62000c1e9900 */
[----:B------:R-:W-:-:S03]  /*04b0*/  FFMA R26, R12, R17, R27 ;  /* 0x000000110c1a7223 */ /* 0x000fc6000000001b */
[----:B------:R-:W5:Y:S04]  /*04c0*/  LDG.E.CONSTANT R22, desc[UR8][R4.64+0x30] ;  /* 0x0000300804167981 */ /* 0x000f68000c1e9900 */
[----:B------:R-:W5:Y:S04]  /*04d0*/  LDG.E.CONSTANT R27, desc[UR8][R6.64+0x14] ;  /* 0x00001408061b7981 */ /* 0x000f68000c1e9900 */
[----:B------:R-:W5:Y:S04]  /*04e0*/  LDG.E.CONSTANT R12, desc[UR8][R4.64+0x34] ;  /* 0x00003408040c7981 */ /* 0x000f68000c1e9900 */
[----:B------:R-:W5:Y:S04]  /*04f0*/  LDG.E.CONSTANT R17, desc[UR8][R6.64+0x18] ;  /* 0x0000180806117981 */ /* 0x000f68000c1e9900 */
[----:B------:R-:W5:Y:S01]  /*0500*/  LDG.E.CONSTANT R24, desc[UR8][R6.64+0x1c] ;  /* 0x00001c0806187981 */ /* 0x000f62000c1e9900 */
[----:B------:R-:W-:-:S04]  /*0510*/  UIADD3 UR5, UPT, UPT, UR5, 0x1, URZ ;  /* 0x0000000105057890 */ /* 0x000fc8000fffe0ff */
[----:B------:R-:W-:Y:S01]  /*0520*/  UISETP.NE.AND UP0, UPT, UR5, 0xf, UPT ;  /* 0x0000000f0500788c */ /* 0x000fe2000bf05270 */
[----:B------:R-:W-:Y:S02]  /*0530*/  IADD3 R13, PT, PT, R13, R2, RZ ;  /* 0x000000020d0d7210 */ /* 0x000fe40007ffe0ff */
[----:B------:R-:W-:Y:S01]  /*0540*/  IADD3 R3, PT, PT, R3, 0xf, RZ ;  /* 0x0000000f03037810 */ /* 0x000fe20007ffe0ff */
[----:B--2---:R-:W-:-:S04]  /*0550*/  FFMA R19, R19, R14, R26 ;  /* 0x0000000e13137223 */ /* 0x004fc8000000001a */
[----:B---3--:R-:W-:-:S04]  /*0560*/  FFMA R19, R16, R21, R19 ;  /* 0x0000001510137223 */ /* 0x008fc80000000013 */
[----:B----4-:R-:W-:-:S04]  /*0570*/  FFMA R19, R18, R23, R19 ;  /* 0x0000001712137223 */ /* 0x010fc80000000013 */
[----:B-----5:R-:W-:-:S04]  /*0580*/  FFMA R19, R20, R25, R19 ;  /* 0x0000001914137223 */ /* 0x020fc80000000013 */
[----:B------:R-:W-:-:S04]  /*0590*/  FFMA R15, R10, R15, R19 ;  /* 0x0000000f0a0f7223 */ /* 0x000fc80000000013 */
[----:B------:R-:W-:-:S04]  /*05a0*/  FFMA R15, R22, R27, R15 ;  /* 0x0000001b160f7223 */ /* 0x000fc8000000000f */
[----:B------:R-:W-:-:S04]  /*05b0*/  FFMA R12, R12, R17, R15 ;  /* 0x000000110c0c7223 */ /* 0x000fc8000000000f */
[----:B------:R-:W-:Y:S01]  /*05c0*/  FFMA R14, R29, R24, R12 ;  /* 0x000000181d0e7223 */ /* 0x000fe2000000000c */
[----:B------:R-:W-:Y:S06]  /*05d0*/  BRA.U UP0, `(.L_x_14) ;  /* 0xfffffffd00247547 */ /* 0x000fec000b83ffff */
[----:B------:R-:W-:Y:S05]  /*05e0*/  @P0 BRA `(.L_x_15) ;  /* 0xfffffffc00000947 */ /* 0x000fea000383ffff */
.L_x_13:
        /* <DEDUP_REMOVED lines=8> */
.L_x_16:
        /* <DEDUP_REMOVED lines=9> */
.L_x_64:


//--------------------- .text._Z33convolution_shared_with_reductionIf6float4Li7ELi32ELi2ELi2ELi2ELi5EEvPT_S2_S2_iiiiiiiii --------------------------
	.section	.text._Z33convolution_shared_with_reductionIf6float4Li7ELi32ELi2ELi2ELi2ELi5EEvPT_S2_S2_iiiiiiiii,"ax",@progbits
	.align	128
        .global         _Z33convolution_shared_with_reductionIf6float4Li7ELi32ELi2ELi2ELi2ELi5EEvPT_S2_S2_iiiiiiiii
        .type           _Z33convolution_shared_with_reductionIf6float4Li7ELi32ELi2ELi2ELi2ELi5EEvPT_S2_S2_iiiiiiiii,@function
        .size           _Z33convolution_shared_with_reductionIf6float4Li7ELi32ELi2ELi2ELi2ELi5EEvPT_S2_S2_iiiiiiiii,(.L_x_65 - _Z33convolution_shared_with_reductionIf6float4Li7ELi32ELi2ELi2ELi2ELi5EEvPT_S2_S2_iiiiiiiii)
        .other          _Z33convolution_shared_with_reductionIf6float4Li7ELi32ELi2ELi2ELi2ELi5EEvPT_S2_S2_iiiiiiiii,@"STO_CUDA_ENTRY STV_DEFAULT"
_Z33convolution_shared_with_reductionIf6float4Li7ELi32ELi2ELi2ELi2ELi5EEvPT_S2_S2_iiiiiiiii:
.text._Z33convolution_shared_with_reductionIf6float4Li7ELi32ELi2ELi2ELi2ELi5EEvPT_S2_S2_iiiiiiiii:
[----:B------:R-:W0:Y:S02]  /*0000*/  LDC R1, c[0x0][0x37c] ;  /* 0x0000df00ff017b82 */ /* 0x000e240000000800 */
[----:B0-----:R-:W-:Y:S01]  /*0010*/  IADD3 R1, PT, PT, R1, -0x140, RZ ;  /* 0xfffffec001017810 */ /* 0x001fe20007ffe0ff */
[----:B------:R-:W0:Y:S01]  /*0020*/  LDCU UR4, c[0x0][0x398] ;  /* 0x00007300ff0477ac */ /* 0x000e220008000800 */
[----:B------:R-:W1:Y:S01]  /*0030*/  S2R R13, SR_CTAID.X ;  /* 0x00000000000d7919 */ /* 0x000e620000002500 */
[----:B------:R-:W-:Y:S01]  /*0040*/  HFMA2 R154, -RZ, RZ, 0, 0 ;  /* 0x00000000ff9a7431 */ /* 0x000fe200000001ff */
[----:B------:R-:W-:Y:S01]  /*0050*/  MOV R160, RZ ;  /* 0x000000ff00a07202 */ /* 0x000fe20000000f00 */
[----:B------:R-:W-:Y:S01]  /*0060*/  HFMA2 R2, -RZ, RZ, 0, 0 ;  /* 0x00000000ff027431 */ /* 0x000fe200000001ff */
[----:B------:R2:W-:Y:S01]  /*0070*/  STL [R1+0x60], RZ ;  /* 0x000060ff01007387 */ /* 0x0005e20000100800 */
[----:B------:R-:W-:Y:S01]  /*0080*/  HFMA2 R193, -RZ, RZ, 0, 0 ;  /* 0x00000000ffc17431 */ /* 0x000fe200000001ff */
[----:B------:R-:W-:Y:S01]  /*0090*/  MOV R10, RZ ;  /* 0x000000ff000a7202 */ /* 0x000fe20000000f00 */
[----:B------:R-:W3:Y:S01]  /*00a0*/  LDCU.64 UR6, c[0x0][0x358] ;  /* 0x00006b00ff0677ac */ /* 0x000ee20008000a00 */
[----:B------:R2:W-:Y:S04]  /*00b0*/  STL [R1+0x64], RZ ;  /* 0x000064ff01007387 */ /* 0x0005e80000100800 */
[----:B------:R2:W-:Y:S04]  /*00c0*/  STL [R1+0x94], RZ ;  /* 0x000094ff01007387 */ /* 0x0005e80000100800 */
[----:B------:R2:W-:Y:S01]  /*00d0*/  STL [R1+0x98], RZ ;  /* 0x000098ff01007387 */ /* 0x0005e20000100800 */
[----:B0-----:R-:W-:Y:S01]  /*00e0*/  UISETP.GE.AND UP0, UPT, UR4, 0x1, UPT ;  /* 0x000000010400788c */ /* 0x001fe2000bf06270 */
[----:B------:R-:W0:Y:S01]  /*00f0*/  S2R R14, SR_CTAID.Y ;  /* 0x00000000000e7919 */ /* 0x000e220000002600 */
[----:B------:R-:W4:Y:S01]  /*0100*/  S2R R16, SR_CTAID.Z ;  /* 0x0000000000107919 */ /* 0x000f220000002700 */
[----:B------:R-:W0:Y:S01]  /*0110*/  S2R R0, SR_TID.X ;  /* 0x0000000000007919 */ /* 0x000e220000002100 */
[----:B------:R-:W0:Y:S01]  /*0120*/  S2R R4, SR_TID.Y ;  /* 0x0000000000047919 */ /* 0x000e220000002200 */
[----:B------:R-:W0:Y:S01]  /*0130*/  S2R R3, SR_TID.Z ;  /* 0x0000000000037919 */ /* 0x000e220000002300 */
[----:B------:R2:W-:Y:S03]  /*0140*/  STL [R1+0x9c], RZ ;  /* 0x00009cff01007387 */ /* 0x0005e60000100800 */
[----:B---3--:R-:W-:Y:S05]  /*0150*/  BRA.U !UP0, `(.L_x_17) ;  /* 0x000000bd08287547 */ /* 0x008fea000b800000 */
[----:B0-----:R-:W-:Y:S01]  /*0160*/  LEA R0, R4, R0, 0x5 ;  /* 0x0000000004007211 */ /* 0x001fe200078e28ff */
[----:B------:R-:W0:Y:S01]  /*0170*/  LDCU UR8, c[0x0][0x3a0] ;  /* 0x00007400ff0877ac */ /* 0x000e220008000800 */
[----:B------:R-:W-:Y:S02]  /*0180*/  MOV R154, RZ ;  /* 0x000000ff009a7202 */ /* 0x000fe40000000f00 */
[----:B------:R-:W-:Y:S01]  /*0190*/  LEA R3, R3, R0, 0x6 ;  /* 0x0000000003037211 */ /* 0x000fe200078e30ff */
[----:B------:R-:W4:Y:S03]  /*01a0*/  LDCU UR5, c[0x0][0x3a8] ;  /* 0x00007500ff0577ac */ /* 0x000f260008000800 */
[C---:B------:R-:W-:Y:S01]  /*01b0*/  IADD3 R5, PT, PT, R3.reuse, 0x80, RZ ;  /* 0x0000008003057810 */ /* 0x040fe20007ffe0ff */
[----:B------:R-:W3:Y:S01]  /*01c0*/  LDCU UR9, c[0x0][0x3a4] ;  /* 0x00007480ff0977ac */ /* 0x000ee20008000800 */
[----:B------:R-:W-:-:S02]  /*01d0*/  LOP3.LUT R0, R3, 0xffff, RZ, 0xc0, !PT ;  /* 0x0000ffff03007812 */ /* 0x000fc400078ec0ff */
[----:B------:R-:W-:Y:S01]  /*01e0*/  IADD3 R7, PT, PT, R3, 0x100, RZ ;  /* 0x0000010003077810 */ /* 0x000fe20007ffe0ff */
[----:B------:R-:W-:Y:S01]  /*01f0*/  UIADD3 UR4, UPT, UPT, -UR4, URZ, URZ ;  /* 0x000000ff04047290 */ /* 0x000fe2000fffe1ff */
[----:B------:R-:W-:Y:S01]  /*0200*/  LOP3.LUT R4, R5, 0xffff, RZ, 0xc0, !PT ;  /* 0x0000ffff05047812 */ /* 0x000fe200078ec0ff */
[----:B------:R-:W-:Y:S01]  /*0210*/  IMAD R0, R0, 0xaaab, RZ ;  /* 0x0000aaab00007824 */ /* 0x000fe200078e02ff */
[----:B------:R-:W-:-:S03]  /*0220*/  LOP3.LUT R8, R7, 0xffff, RZ, 0xc0, !PT ;  /* 0x0000ffff07087812 */ /* 0x000fc600078ec0ff */
[----:B------:R-:W-:Y:S01]  /*0230*/  IMAD R6, R4, 0xaaab, RZ ;  /* 0x0000aaab04067824 */ /* 0x000fe200078e02ff */
[----:B------:R-:W-:Y:S01]  /*0240*/  SHF.R.U32.HI R4, RZ, 0x13, R0 ;  /* 0x00000013ff047819 */ /* 0x000fe20000011600 */
[----:B------:R-:W-:Y:S01]  /*0250*/  IMAD R8, R8, 0xaaab, RZ ;  /* 0x0000aaab08087824 */ /* 0x000fe200078e02ff */
[----:B-1----:R-:W-:Y:S02]  /*0260*/  SHF.L.U32 R0, R13, 0x5, RZ ;  /* 0x000000050d007819 */ /* 0x002fe400000006ff */
[----:B------:R-:W-:Y:S01]  /*0270*/  SHF.R.U32.HI R6, RZ, 0x13, R6 ;  /* 0x00000013ff067819 */ /* 0x000fe20000011606 */
[----:B------:R-:W-:Y:S01]  /*0280*/  IMAD R15, R14, 0xa, R4 ;  /* 0x0000000a0e0f7824 */ /* 0x000fe200078e0204 */
[----:B------:R-:W-:Y:S02]  /*0290*/  PRMT R9, R4, 0x9910, RZ ;  /* 0x0000991004097816 */ /* 0x000fe400000000ff */
[----:B------:R-:W-:Y:S01]  /*02a0*/  SHF.R.U32.HI R8, RZ, 0x13, R8 ;  /* 0x00000013ff087819 */ /* 0x000fe20000011608 */
[----:B------:R-:W-:Y:S01]  /*02b0*/  IMAD R13, R14, 0xa, R6 ;  /* 0x0000000a0e0d7824 */ /* 0x000fe200078e0206 */
[----:B------:R-:W-:Y:S01]  /*02c0*/  PRMT R11, R6, 0x9910, RZ ;  /* 0x00009910060b7816 */ /* 0x000fe200000000ff */
[----:B------:R-:W-:Y:S01]  /*02d0*/  IMAD R4, R9, 0xc, RZ ;  /* 0x0000000c09047824 */ /* 0x000fe200078e02ff */
[----:B------:R-:W-:Y:S01]  /*02e0*/  PRMT R12, R8, 0x9910, RZ ;  /* 0x00009910080c7816 */ /* 0x000fe200000000ff */
[----:B0-----:R-:W-:-:S02]  /*02f0*/  IMAD R15, R15, UR8, R0 ;  /* 0x000000080f0f7c24 */ /* 0x001fc4000f8e0200 */
[----:B------:R-:W-:Y:S01]  /*0300*/  IMAD R6, R11, 0xc, RZ ;  /* 0x0000000c0b067824 */ /* 0x000fe200078e02ff */
[----:B------:R-:W-:Y:S01]  /*0310*/  IADD3 R4, PT, PT, RZ, -R4, RZ ;  /* 0x80000004ff047210 */ /* 0x000fe20007ffe0ff */
[----:B------:R-:W-:Y:S02]  /*0320*/  IMAD R9, R12, 0xc, RZ ;  /* 0x0000000c0c097824 */ /* 0x000fe400078e02ff */
[----:B------:R-:W-:Y:S01]  /*0330*/  IMAD R11, R14, 0xa, R8 ;  /* 0x0000000a0e0b7824 */ /* 0x000fe200078e0208 */
[----:B------:R-:W-:Y:S01]  /*0340*/  IADD3 R12, PT, PT, RZ, -R6, RZ ;  /* 0x80000006ff0c7210 */ /* 0x000fe20007ffe0ff */
[--C-:B------:R-:W-:Y:S01]  /*0350*/  IMAD R6, R13, UR8, R0.reuse ;  /* 0x000000080d067c24 */ /* 0x100fe2000f8e0200 */
[----:B------:R-:W-:Y:S01]  /*0360*/  PRMT R8, R4, 0x7710, RZ ;  /* 0x0000771004087816 */ /* 0x000fe200000000ff */
[----:B------:R-:W-:Y:S01]  /*0370*/  IMAD R4, R11, UR8, R0 ;  /* 0x000000080b047c24 */ /* 0x000fe2000f8e0200 */
[----:B------:R-:W-:Y:S02]  /*0380*/  PRMT R12, R12, 0x7710, RZ ;  /* 0x000077100c0c7816 */ /* 0x000fe400000000ff */
[----:B------:R-:W-:-:S02]  /*0390*/  IADD3 R9, PT, PT, RZ, -R9, RZ ;  /* 0x80000009ff097210 */ /* 0x000fc40007ffe0ff */
[----:B------:R-:W-:Y:S02]  /*03a0*/  IADD3 R0, PT, PT, R3, R8, RZ ;  /* 0x0000000803007210 */ /* 0x000fe40007ffe0ff */
[----:B------:R-:W-:Y:S02]  /*03b0*/  IADD3 R5, PT, PT, R5, R12, RZ ;  /* 0x0000000c05057210 */ /* 0x000fe40007ffe0ff */
[----:B------:R-:W-:Y:S02]  /*03c0*/  PRMT R14, R9, 0x7710, RZ ;  /* 0x00007710090e7816 */ /* 0x000fe400000000ff */
[----:B------:R-:W-:Y:S02]  /*03d0*/  SHF.L.U32 R0, R0, 0x2, RZ ;  /* 0x0000000200007819 */ /* 0x000fe400000006ff */
[----:B------:R-:W-:Y:S02]  /*03e0*/  SHF.L.U32 R5, R5, 0x2, RZ ;  /* 0x0000000205057819 */ /* 0x000fe400000006ff */
[----:B------:R-:W-:-:S02]  /*03f0*/  IADD3 R7, PT, PT, R7, R14, RZ ;  /* 0x0000000e07077210 */ /* 0x000fc40007ffe0ff */
[----:B------:R-:W-:Y:S02]  /*0400*/  LOP3.LUT R0, R0, 0xffff, RZ, 0xc0, !PT ;  /* 0x0000ffff00007812 */ /* 0x000fe400078ec0ff */
[----:B------:R-:W-:Y:S02]  /*0410*/  LOP3.LUT R5, R5, 0xffff, RZ, 0xc0, !PT ;  /* 0x0000ffff05057812 */ /* 0x000fe400078ec0ff */
[----:B------:R-:W-:Y:S02]  /*0420*/  SHF.L.U32 R7, R7, 0x2, RZ ;  /* 0x0000000207077819 */ /* 0x000fe400000006ff */
[----:B------:R-:W-:Y:S02]  /*0430*/  IADD3 R8, PT, PT, R0, R15, RZ ;  /* 0x0000000f00087210 */ /* 0x000fe40007ffe0ff */
[----:B------:R-:W-:Y:S02]  /*0440*/  IADD3 R0, PT, PT, R5, R6, RZ ;  /* 0x0000000605007210 */ /* 0x000fe40007ffe0ff */
[----:B------:R-:W-:Y:S01]  /*0450*/  LOP3.LUT R7, R7, 0xffff, RZ, 0xc0, !PT ;  /* 0x0000ffff07077812 */ /* 0x000fe200078ec0ff */
[----:B------:R-:W-:Y:S01]  /*0460*/  STL [R1+0xa0], R8 ;  /* 0x0000a00801007387 */ /* 0x000fe20000100800 */
[----:B------:R-:W-:-:S02]  /*0470*/  SHF.L.U32 R3, R3, 0x2, RZ ;  /* 0x0000000203037819 */ /* 0x000fc400000006ff */
[----:B------:R-:W-:Y:S01]  /*0480*/  IADD3 R4, PT, PT, R7, R4, RZ ;  /* 0x0000000407047210 */ /* 0x000fe20007ffe0ff */
[----:B------:R4:W-:Y:S04]  /*0490*/  STL [R1+0xa4], R0 ;  /* 0x0000a40001007387 */ /* 0x0009e80000100800 */
[----:B------:R0:W-:Y:S01]  /*04a0*/  STL [R1+0xa8], R4 ;  /* 0x0000a80401007387 */ /* 0x0001e20000100800 */
[----:B----4-:R-:W-:-:S05]  /*04b0*/  IMAD R0, R16, UR5, R3 ;  /* 0x0000000510007c24 */ /* 0x010fca000f8e0203 */
[----:B---3--:R0:W-:Y:S02]  /*04c0*/  STL [R1+0xac], R0 ;  /* 0x0000ac0001007387 */ /* 0x0081e40000100800 */
.L_x_18:
[----:B0--3--:R-:W3:Y:S01]  /*04d0*/  LDL R4, [R1+0xa0] ;  /* 0x0000a00001047983 */ /* 0x009ee20000100800 */
[----:B------:R-:W3:Y:S03]  /*04e0*/  LDC.64 R8, c[0x0][0x380] ;  /* 0x0000e000ff087b82 */ /* 0x000ee60000000a00 */
[----:B------:R-:W4:Y:S04]  /*04f0*/  LDL R6, [R1+0xa4] ;  /* 0x0000a40001067983 */ /* 0x000f280000100800 */
[----:B------:R-:W5:Y:S01]  /*0500*/  LDL R3, [R1+0xa8] ;  /* 0x0000a80001037983 */ /* 0x000f620000100800 */
[----:B------:R-:W0:Y:S03]  /*0510*/  LDC.64 R12, c[0x0][0x388] ;  /* 0x0000e200ff0c7b82 */ /* 0x000e260000000a00 */
[----:B------:R-:W0:Y:S01]  /*0520*/  LDL R0, [R1+0xac] ;  /* 0x0000ac0001007983 */ /* 0x000e220000100800 */
[----:B------:R-:W1:Y:S01]  /*0530*/  S2R R11, SR_TID.X ;  /* 0x00000000000b7919 */ /* 0x000e620000002100 */
[----:B------:R-:W1:Y:S01]  /*0540*/  S2R R36, SR_TID.Y ;  /* 0x0000000000247919 */ /* 0x000e620000002200 */
[----:B------:R-:W2:Y:S01]  /*0550*/  S2R R15, SR_TID.Z ;  /* 0x00000000000f7919 */ /* 0x000ea20000002300 */
[----:B---3--:R-:W-:-:S04]  /*0560*/  IMAD.WIDE R4, R4, 0x4, R8 ;  /* 0x0000000404047825 */ /* 0x008fc800078e0208 */
[--C-:B----4-:R-:W-:Y:S01]  /*0570*/  IMAD.WIDE R6, R6, 0x4, R8.reuse ;  /* 0x0000000406067825 */ /* 0x110fe200078e0208 */
[----:B------:R-:W3:Y:S03]  /*0580*/  LDG.E.128.CONSTANT R16, desc[UR6][R4.64] ;  /* 0x0000000604107981 */ /* 0x000ee6000c1e9d00 */
[----:B-----5:R-:W-:Y:S01]  /*0590*/  IMAD.WIDE R8, R3, 0x4, R8 ;  /* 0x0000000403087825 */ /* 0x020fe200078e0208 */
[----:B------:R-:W4:Y:S03]  /*05a0*/  LDG.E.128.CONSTANT R20, desc[UR6][R6.64] ;  /* 0x0000000606147981 */ /* 0x000f26000c1e9d00 */
[----:B0-----:R-:W-:Y:S01]  /*05b0*/  IMAD.WIDE R12, R0, 0x4, R12 ;  /* 0x00000004000c7825 */ /* 0x001fe200078e020c */
[----:B------:R-:W5:Y:S04]  /*05c0*/  LDG.E.128.CONSTANT R24, desc[UR6][R8.64] ;  /* 0x0000000608187981 */ /* 0x000f68000c1e9d00 */
[----:B------:R-:W5:Y:S04]  /*05d0*/  LDG.E.128.CONSTANT R28, desc[UR6][R12.64] ;  /* 0x000000060c1c7981 */ /* 0x000f68000c1e9d00 */
[----:B------:R-:W5:Y:S01]  /*05e0*/  LDG.E.128.CONSTANT R32, desc[UR6][R12.64+0x800] ;  /* 0x000800060c207981 */ /* 0x000f62000c1e9d00 */
[----:B------:R-:W0:Y:S01]  /*05f0*/  S2R R3, SR_CgaCtaId ;  /* 0x0000000000037919 */ /* 0x000e220000008800 */
[----:B------:R-:W-:-:S02]  /*0600*/  MOV R0, 0x400 ;  /* 0x0000040000007802 */ /* 0x000fc40000000f00 */
[----:B-1----:R-:W-:Y:S01]  /*0610*/  LEA R14, R36, R11, 0x5 ;  /* 0x0000000b240e7211 */ /* 0x002fe200078e28ff */
[----:B------:R-:W5:Y:S03]  /*0620*/  LDL.LU R7, [R1+0x9c] ;  /* 0x00009c0001077983 */ /* 0x000f660000300800 */
[----:B--2---:R-:W-:Y:S02]  /*0630*/  LEA R11, R15, R14, 0x6 ;  /* 0x0000000e0f0b7211 */ /* 0x004fe400078e30ff */
[----:B0-----:R-:W-:-:S04]  /*0640*/  LEA R0, R3, R0, 0x18 ;  /* 0x0000000003007211 */ /* 0x001fc800078ec0ff */
[----:B------:R-:W-:Y:S01]  /*0650*/  LEA R11, R11, R0, 0x4 ;  /* 0x000000000b0b7211 */ /* 0x000fe200078e20ff */
[----:B------:R-:W-:-:S05]  /*0660*/  IMAD R3, R36, 0xd0, R14 ;  /* 0x000000d024037824 */ /* 0x000fca00078e020e */
[----:B------:R-:W-:Y:S01]  /*0670*/  LEA R3, R3, R0, 0x2 ;  /* 0x0000000003037211 */ /* 0x000fe200078e10ff */
[----:B------:R-:W-:Y:S01]  /*0680*/  IMAD R0, R15, 0x708, R0 ;  /* 0x000007080f007824 */ /* 0x000fe200078e0200 */
[----:B---3--:R-:W-:Y:S04]  /*0690*/  STS.128 [R11], R16 ;  /* 0x000000100b007388 */ /* 0x008fe80000000c00 */
[----:B----4-:R-:W-:Y:S04]  /*06a0*/  STS.128 [R11+0x800], R20 ;  /* 0x000800140b007388 */ /* 0x010fe80000000c00 */
[----:B-----5:R-:W-:Y:S04]  /*06b0*/  STS.128 [R11+0x1000], R24 ;  /* 0x001000180b007388 */ /* 0x020fe80000000c00 */
[----:B------:R-:W-:Y:S04]  /*06c0*/  STS.128 [R11+0x1800], R28 ;  /* 0x0018001c0b007388 */ /* 0x000fe80000000c00 */
[----:B------:R-:W-:Y:S01]  /*06d0*/  STS.128 [R11+0x2000], R32 ;  /* 0x002000200b007388 */ /* 0x000fe20000000c00 */
[----:B------:R-:W-:Y:S06]  /*06e0*/  BAR.SYNC.DEFER_BLOCKING 0x0 ;  /* 0x0000000000007b1d */ /* 0x000fec0000010000 */
[----:B------:R-:W0:Y:S04]  /*06f0*/  LDS.64 R96, [R0+0x1b80] ;  /* 0x001b800000607984 */ /* 0x000e280000000a00 */
[----:B------:R-:W1:Y:S04]  /*0700*/  LDS R6, [R3] ;  /* 0x0000000003067984 */ /* 0x000e680000000800 */
[----:B------:R-:W2:Y:S04]  /*0710*/  LDS.64 R4, [R0+0x1800] ;  /* 0x0018000000047984 */ /* 0x000ea80000000a00 */
[----:B------:R-:W-:Y:S04]  /*0720*/  LDS R13, [R3+0x4] ;  /* 0x00000400030d7984 */ /* 0x000fe80000000800 */
[----:B------:R-:W3:Y:S04]  /*0730*/  LDS.64 R44, [R0+0x1b88] ;  /* 0x001b8800002c7984 */ /* 0x000ee80000000a00 */
[----:B------:R-:W4:Y:S04]  /*0740*/  LDS R14, [R3+0x8] ;  /* 0x00000800030e7984 */ /* 0x000f280000000800 */
[----:B------:R-:W5:Y:S04]  /*0750*/  LDS.64 R24, [R0+0x1808] ;  /* 0x0018080000187984 */ /* 0x000f680000000a00 */
[----:B------:R-:W5:Y:S04]  /*0760*/  LDS R15, [R3+0xc] ;  /* 0x00000c00030f7984 */ /* 0x000f680000000800 */
[----:B------:R-:W5:Y:S04]  /*0770*/  LDS.64 R8, [R0+0x1b90] ;  /* 0x001b900000087984 */ /* 0x000f680000000a00 */
[----:B------:R-:W-:Y:S04]  /*0780*/  LDS R16, [R3+0x10] ;  /* 0x0000100003107984 */ /* 0x000fe80000000800 */
[----:B0-----:R-:W-:Y:S04]  /*0790*/  STL [R1+0xcc], R96 ;  /* 0x0000cc6001007387 */ /* 0x001fe80000100800 */
[----:B------:R-:W5:Y:S04]  /*07a0*/  LDL.LU R39, [R1+0x98] ;  /* 0x0000980001277983 */ /* 0x000f680000300800 */
[----:B------:R-:W5:Y:S04]  /*07b0*/  LDL.LU R56, [R1+0x94] ;  /* 0x0000940001387983 */ /* 0x000f680000300800 */
[----:B------:R-:W5:Y:S04]  /*07c0*/  LDL.LU R71, [R1+0x64] ;  /* 0x0000640001477983 */ /* 0x000f680000300800 */
[----:B------:R-:W5:Y:S04]  /*07d0*/  LDL.LU R68, [R1+0x60] ;  /* 0x0000600001447983 */ /* 0x000f680000300800 */
[----:B------:R-:W0:Y:S04]  /*07e0*/  LDS.64 R22, [R0+0x1810] ;  /* 0x0018100000167984 */ /* 0x000e280000000a00 */
[----:B------:R-:W0:Y:S04]  /*07f0*/  LDS R17, [R3+0x14] ;  /* 0x0000140003117984 */ /* 0x000e280000000800 */
[----:B------:R-:W0:Y:S04]  /*0800*/  LDS.64 R98, [R0+0x1b98] ;  /* 0x001b980000627984 */ /* 0x000e280000000a00 */
[----:B------:R-:W0:Y:S04]  /*0810*/  LDS R28, [R3+0x18] ;  /* 0x00001800031c7984 */ /* 0x000e280000000800 */
[----:B------:R-:W0:Y:S04]  /*0820*/  LDS.64 R20, [R0+0x1818] ;  /* 0x0018180000147984 */ /* 0x000e280000000a00 */
[----:B------:R-:W-:Y:S04]  /*0830*/  LDS R27, [R3+0x1c] ;  /* 0x00001c00031b7984 */ /* 0x000fe80000000800 */
[----:B------:R-:W0:Y:S04]  /*0840*/  LDS.64 R100, [R0+0x1ba0] ;  /* 0x001ba00000647984 */ /* 0x000e280000000a00 */
[----:B------:R-:W0:Y:S04]  /*0850*/  LDS R30, [R3+0x20] ;  /* 0x00002000031e7984 */ /* 0x000e280000000800 */
[----:B------:R-:W0:Y:S01]  /*0860*/  LDS.64 R18, [R0+0x1820] ;  /* 0x0018200000127984 */ /* 0x000e220000000a00 */
[----:B-1----:R-:W-:-:S03]  /*0870*/  FFMA R26, R6, R97, R193 ;  /* 0x00000061061a7223 */ /* 0x002fc600000000c1 */
[----:B------:R-:W-:Y:S01]  /*0880*/  LDS R29, [R3+0x24] ;  /* 0x00002400031d7984 */ /* 0x000fe20000000800 */
[----:B--2---:R-:W-:-:S03]  /*0890*/  FFMA R12, R6, R4, R7 ;  /* 0x00000004060c7223 */ /* 0x004fc60000000007 */
[----:B------:R-:W1:Y:S01]  /*08a0*/  LDS.64 R102, [R0+0x1ba8] ;  /* 0x001ba80000667984 */ /* 0x000e620000000a00 */
[----:B---3--:R-:W-:-:S03]  /*08b0*/  FFMA R11, R13, R44, R26 ;  /* 0x0000002c0d0b7223 */ /* 0x008fc6000000001a */
[----:B------:R-:W2:Y:S01]  /*08c0*/  LDS R32, [R3+0x28] ;  /* 0x0000280003207984 */ /* 0x000ea20000000800 */
[----:B------:R-:W-:-:S03]  /*08d0*/  FFMA R13, R13, R5, R12 ;  /* 0x000000050d0d7223 */ /* 0x000fc6000000000c */
[----:B------:R-:W3:Y:S01]  /*08e0*/  LDS.64 R6, [R0+0x1828] ;  /* 0x0018280000067984 */ /* 0x000ee20000000a00 */
[C---:B----4-:R-:W-:Y:S01]  /*08f0*/  FFMA R33, R14.reuse, R45, R11 ;  /* 0x0000002d0e217223 */ /* 0x050fe2000000000b */
[----:B-----5:R-:W-:Y:S02]  /*0900*/  FFMA R14, R14, R24, R13 ;  /* 0x000000180e0e7223 */ /* 0x020fe4000000000d */
[----:B------:R-:W-:Y:S04]  /*0910*/  LDS R31, [R3+0x2c] ;  /* 0x00002c00031f7984 */ /* 0x000fe80000000800 */
[----:B------:R-:W4:Y:S01]  /*0920*/  LDS.64 R108, [R0+0x1bb0] ;  /* 0x001bb000006c7984 */ /* 0x000f220000000a00 */
[C---:B------:R-:W-:Y:S01]  /*0930*/  FFMA R11, R15.reuse, R25, R14 ;  /* 0x000000190f0b7223 */ /* 0x040fe2000000000e */
[----:B------:R-:W-:-:S02]  /*0940*/  FFMA R14, R15, R8, R33 ;  /* 0x000000080f0e7223 */ /* 0x000fc40000000021 */
[----:B------:R-:W-:Y:S04]  /*0950*/  LDS R34, [R3+0x30] ;  /* 0x0000300003227984 */ /* 0x000fe80000000800 */
[----:B------:R-:W5:Y:S01]  /*0960*/  LDS.64 R12, [R0+0x1830] ;  /* 0x00183000000c7984 */ /* 0x000f620000000a00 */
[C---:B0-----:R-:W-:Y:S01]  /*0970*/  FFMA R26, R16.reuse, R22, R11 ;  /* 0x00000016101a7223 */ /* 0x041fe2000000000b */
[----:B------:R-:W-:Y:S02]  /*0980*/  FFMA R35, R16, R9, R14 ;  /* 0x0000000910237223 */ /* 0x000fe4000000000e */
[----:B------:R-:W0:Y:S01]  /*0990*/  LDS R33, [R3+0x34] ;  /* 0x0000340003217984 */ /* 0x000e220000000800 */
[----:B------:R-:W-:-:S03]  /*09a0*/  FFMA R11, R17, R23, R26 ;  /* 0x00000017110b7223 */ /* 0x000fc6000000001a */
[----:B------:R-:W0:Y:S01]  /*09b0*/  LDS.64 R124, [R0+0x1bb8] ;  /* 0x001bb800007c7984 */ /* 0x000e220000000a00 */
[----:B------:R-:W-:-:S03]  /*09c0*/  FFMA R26, R17, R98, R35 ;  /* 0x00000062111a7223 */ /* 0x000fc60000000023 */
[----:B------:R-:W0:Y:S01]  /*09d0*/  LDS R36, [R3+0x38] ;  /* 0x0000380003247984 */ /* 0x000e220000000800 */
[C---:B------:R-:W-:Y:S01]  /*09e0*/  FFMA R17, R28.reuse, R99, R26 ;  /* 0x000000631c117223 */ /* 0x040fe2000000001a */
[----:B------:R-:W-:Y:S02]  /*09f0*/  FFMA R16, R28, R20, R11 ;  /* 0x000000141c107223 */ /* 0x000fe4000000000b */
[----:B------:R-:W0:Y:S01]  /*0a00*/  LDS.64 R14, [R0+0x1838] ;  /* 0x00183800000e7984 */ /* 0x000e220000000a00 */
[----:B------:R-:W-:-:S03]  /*0a10*/  FFMA R38, R27, R100, R17 ;  /* 0x000000641b267223 */ /* 0x000fc60000000011 */
[----:B------:R-:W0:Y:S01]  /*0a20*/  LDS R35, [R3+0xc0] ;  /* 0x0000c00003237984 */ /* 0x000e220000000800 */
[----:B------:R-:W-:-:S03]  /*0a30*/  FFMA R11, R27, R21, R16 ;  /* 0x000000151b0b7223 */ /* 0x000fc60000000010 */
[----:B------:R-:W0:Y:S01]  /*0a40*/  LDS.64 R92, [R0+0x1bc0] ;  /* 0x001bc000005c7984 */ /* 0x000e220000000a00 */
[C---:B------:R-:W-:Y:S01]  /*0a50*/  FFMA R37, R30.reuse, R101, R38 ;  /* 0x000000651e257223 */ /* 0x040fe20000000026 */
[----:B------:R-:W-:Y:S02]  /*0a60*/  FFMA R26, R30, R18, R11 ;  /* 0x000000121e1a7223 */ /* 0x000fe4000000000b */
[----:B------:R-:W0:Y:S01]  /*0a70*/  LDS R28, [R3+0xc4] ;  /* 0x0000c400031c7984 */ /* 0x000e220000000800 */
[----:B-1----:R-:W-:-:S03]  /*0a80*/  FFMA R38, R29, R102, R37 ;  /* 0x000000661d267223 */ /* 0x002fc60000000025 */
[----:B------:R-:W1:Y:S01]  /*0a90*/  LDS.64 R16, [R0+0x1840] ;  /* 0x0018400000107984 */ /* 0x000e620000000a00 */
[----:B------:R-:W-:-:S03]  /*0aa0*/  FFMA R11, R29, R19, R26 ;  /* 0x000000131d0b7223 */ /* 0x000fc6000000001a */
[----:B------:R-:W1:Y:S01]  /*0ab0*/  LDS R27, [R3+0xc8] ;  /* 0x0000c800031b7984 */ /* 0x000e620000000800 */
[----:B--2---:R-:W-:-:S03]  /*0ac0*/  FFMA R29, R32, R103, R38 ;  /* 0x00000067201d7223 */ /* 0x004fc60000000026 */
[----:B------:R-:W2:Y:S01]  /*0ad0*/  LDS.64 R120, [R0+0x1bc8] ;  /* 0x001bc80000787984 */ /* 0x000ea20000000a00 */
[----:B---3--:R-:W-:-:S03]  /*0ae0*/  FFMA R26, R32, R6, R11 ;  /* 0x00000006201a7223 */ /* 0x008fc6000000000b */
[----:B------:R-:W3:Y:S01]  /*0af0*/  LDS R30, [R3+0xcc] ;  /* 0x0000cc00031e7984 */ /* 0x000ee20000000800 */
[----:B----4-:R-:W-:-:S03]  /*0b00*/  FFMA R32, R31, R108, R29 ;  /* 0x0000006c1f207223 */ /* 0x010fc6000000001d */
[----:B------:R-:W4:Y:S01]  /*0b10*/  LDS.64 R48, [R0+0x1848] ;  /* 0x0018480000307984 */ /* 0x000f220000000a00 */
[----:B------:R-:W-:-:S03]  /*0b20*/  FFMA R11, R31, R7, R26 ;  /* 0x000000071f0b7223 */ /* 0x000fc6000000001a */
[----:B------:R-:W4:Y:S01]  /*0b30*/  LDS R29, [R3+0xd0] ;  /* 0x0000d000031d7984 */ /* 0x000f220000000800 */
[----:B-----5:R-:W-:-:S03]  /*0b40*/  FFMA R26, R34, R12, R11 ;  /* 0x0000000c221a7223 */ /* 0x020fc6000000000b */
[----:B------:R-:W5:Y:S01]  /*0b50*/  LDS.64 R104, [R0+0x1bd0] ;  /* 0x001bd00000687984 */ /* 0x000f620000000a00 */
[----:B------:R-:W-:Y:S01]  /*0b60*/  FFMA R31, R34, R109, R32 ;  /* 0x0000006d221f7223 */ /* 0x000fe20000000020 */
[C---:B0-----:R-:W-:Y:S02]  /*0b70*/  FFMA R11, R33.reuse, R13, R26 ;  /* 0x0000000d210b7223 */ /* 0x041fe4000000001a */
[----:B------:R-:W0:Y:S01]  /*0b80*/  LDS R26, [R3+0xd4] ;  /* 0x0000d400031a7984 */ /* 0x000e220000000800 */
[----:B------:R-:W-:-:S03]  /*0b90*/  FFMA R31, R33, R124, R31 ;  /* 0x0000007c211f7223 */ /* 0x000fc6000000001f */
[----:B------:R-:W0:Y:S01]  /*0ba0*/  LDS.64 R50, [R0+0x1850] ;  /* 0x0018500000327984 */ /* 0x000e220000000a00 */
[----:B------:R-:W-:-:S03]  /*0bb0*/  FFMA R33, R36, R125, R31 ;  /* 0x0000007d24217223 */ /* 0x000fc6000000001f */
[----:B------:R-:W0:Y:S01]  /*0bc0*/  LDS R31, [R3+0xd8] ;  /* 0x0000d800031f7984 */ /* 0x000e220000000800 */
[----:B------:R-:W-:-:S03]  /*0bd0*/  FFMA R36, R36, R14, R11 ;  /* 0x0000000e24247223 */ /* 0x000fc6000000000b */
[----:B------:R-:W0:Y:S04]  /*0be0*/  LDS.64 R130, [R0+0x1bd8] ;  /* 0x001bd80000827984 */ /* 0x000e280000000a00 */
[----:B------:R-:W0:Y:S01]  /*0bf0*/  LDS R32, [R3+0xdc] ;  /* 0x0000dc0003207984 */ /* 0x000e220000000800 */
[----:B------:R-:W-:-:S03]  /*0c00*/  FFMA R11, R35, R15, R36 ;  /* 0x0000000f230b7223 */ /* 0x000fc60000000024 */
[----:B------:R-:W0:Y:S04]  /*0c10*/  LDS.64 R52, [R0+0x1858] ;  /* 0x0018580000347984 */ /* 0x000e280000000a00 */
[----:B------:R-:W-:Y:S04]  /*0c20*/  LDS.64 R114, [R0+0x1be0] ;  /* 0x001be00000727984 */ /* 0x000fe80000000a00 */
[----:B------:R-:W-:Y:S04]  /*0c30*/  LDS R34, [R3+0xe4] ;  /* 0x0000e40003227984 */ /* 0x000fe80000000800 */
[----:B------:R-:W-:Y:S04]  /*0c40*/  LDS.64 R54, [R0+0x1860] ;  /* 0x0018600000367984 */ /* 0x000fe80000000a00 */
[----:B------:R-:W-:Y:S04]  /*0c50*/  LDS.64 R128, [R0+0x1be8] ;  /* 0x001be80000807984 */ /* 0x000fe80000000a00 */
[----:B------:R-:W-:Y:S04]  /*0c60*/  LDS.64 R106, [R0+0x1bf0] ;  /* 0x001bf000006a7984 */ /* 0x000fe80000000a00 */
[----:B------:R-:W-:Y:S04]  /*0c70*/  LDS.64 R46, [R0+0x1870] ;  /* 0x00187000002e7984 */ /* 0x000fe80000000a00 */
[----:B------:R-:W-:Y:S04]  /*0c80*/  LDS.64 R116, [R0+0x1bf8] ;  /* 0x001bf80000747984 */ /* 0x000fe80000000a00 */
[----:B------:R-:W-:Y:S04]  /*0c90*/  LDS.64 R122, [R0+0x1c00] ;  /* 0x001c0000007a7984 */ /* 0x000fe80000000a00 */
[----:B------:R-:W-:Y:S04]  /*0ca0*/  LDS.64 R126, [R0+0x1c08] ;  /* 0x001c0800007e7984 */ /* 0x000fe80000000a00 */
[----:B------:R-:W-:Y:S04]  /*0cb0*/  LDS R63, [R3+0x240] ;  /* 0x00024000033f7984 */ /* 0x000fe80000000800 */
[----:B------:R-:W-:Y:S04]  /*0cc0*/  LDS R59, [R3+0x300] ;  /* 0x00030000033b7984 */ /* 0x000fe80000000800 */
[----:B------:R-:W-:Y:S04]  /*0cd0*/  LDS.64 R112, [R0+0x1c10] ;  /* 0x001c100000707984 */ /* 0x000fe80000000a00 */
[----:B------:R-:W-:Y:S04]  /*0ce0*/  LDS R70, [R3+0x244] ;  /* 0x0002440003467984 */ /* 0x000fe80000000800 */
[----:B------:R-:W-:Y:S04]  /*0cf0*/  LDS R60, [R3+0x304] ;  /* 0x00030400033c7984 */ /* 0x000fe80000000800 */
[----:B------:R-:W-:Y:S04]  /*0d00*/  LDS R58, [R3+0x308] ;  /* 0x00030800033a7984 */ /* 0x000fe80000000800 */
[----:B------:R-:W-:Y:S04]  /*0d10*/  LDS.64 R118, [R0+0x1c18] ;  /* 0x001c180000767984 */ /* 0x000fe80000000a00 */
[----:B------:R-:W-:Y:S04]  /*0d20*/  LDS R62, [R3+0x24c] ;  /* 0x00024c00033e7984 */ /* 0x000fe80000000800 */
[----:B------:R-:W-:Y:S04]  /*0d30*/  LDS R72, [R3+0x250] ;  /* 0x0002500003487984 */ /* 0x000fe80000000800 */
[----:B------:R-:W-:Y:S04]  /*0d40*/  LDS.64 R110, [R0+0x1c20] ;  /* 0x001c2000006e7984 */ /* 0x000fe80000000a00 */
[----:B------:R-:W-:Y:S04]  /*0d50*/  LDS.64 R152, [R0+0x1c28] ;  /* 0x001c280000987984 */ /* 0x000fe80000000a00 */
[----:B------:R-:W-:Y:S04]  /*0d60*/  LDS R195, [R3+0x31c] ;  /* 0x00031c0003c37984 */ /* 0x000fe80000000800 */
[----:B------:R-:W-:Y:S04]  /*0d70*/  LDS R197, [R3+0x320] ;  /* 0x0003200003c57984 */ /* 0x000fe80000000800 */
        /* <DEDUP_REMOVED lines=11> */
[----:B------:R-:W-:Y:S01]  /*0e30*/  LDS R204, [R3+0x3c4] ;  /* 0x0003c40003cc7984 */ /* 0x000fe20000000800 */
[----:B------:R-:W-:Y:S01]  /*0e40*/  FFMA R37, R4, R35, R39 ;  /* 0x0000002304257223 */ /* 0x000fe20000000027 */
[C---:B------:R-:W-:Y:S01]  /*0e50*/  FFMA R39, R35.reuse, R97, R10 ;  /* 0x0000006123277223 */ /* 0x040fe2000000000a */
[----:B------:R-:W-:Y:S01]  /*0e60*/  FFMA R10, R35, R92, R33 ;  /* 0x0000005c230a7223 */ /* 0x000fe20000000021 */
[----:B------:R-:W-:Y:S01]  /*0e70*/  LDS R194, [R3+0x3c8] ;  /* 0x0003c80003c27984 */ /* 0x000fe20000000800 */
[----:B------:R-:W-:-:S03]  /*0e80*/  FFMA R37, R28, R5, R37 ;  /* 0x000000051c257223 */ /* 0x000fc60000000025 */
[----:B------:R-:W0:Y:S01]  /*0e90*/  LDS R33, [R3+0xe0] ;  /* 0x0000e00003217984 */ /* 0x000e220000000800 */
[C---:B------:R-:W-:Y:S01]  /*0ea0*/  FFMA R35, R28.reuse, R93, R10 ;  /* 0x0000005d1c237223 */ /* 0x040fe2000000000a */
[C---:B------:R-:W-:Y:S01]  /*0eb0*/  FFMA R36, R28.reuse, R44, R39 ;  /* 0x0000002c1c247223 */ /* 0x040fe20000000027 */
[----:B-1----:R-:W-:Y:S01]  /*0ec0*/  FFMA R28, R28, R16, R11 ;  /* 0x000000101c1c7223 */ /* 0x002fe2000000000b */
[----:B------:R-:W-:Y:S01]  /*0ed0*/  FFMA R37, R24, R27, R37 ;  /* 0x0000001b18257223 */ /* 0x000fe20000000025 */
[C---:B--2---:R-:W-:Y:S01]  /*0ee0*/  FFMA R10, R27.reuse, R120, R35 ;  /* 0x000000781b0a7223 */ /* 0x044fe20000000023 */
[C---:B------:R-:W-:Y:S01]  /*0ef0*/  FFMA R39, R27.reuse, R45, R36 ;  /* 0x0000002d1b277223 */ /* 0x040fe20000000024 */
[----:B------:R-:W-:Y:S01]  /*0f00*/  FFMA R11, R27, R17, R28 ;  /* 0x000000111b0b7223 */ /* 0x000fe2000000001c */
[----:B------:R-:W1:Y:S01]  /*0f10*/  LDS R35, [R3+0xe8] ;  /* 0x0000e80003237984 */ /* 0x000e620000000800 */
[C---:B---3--:R-:W-:Y:S01]  /*0f20*/  FFMA R27, R30.reuse, R25, R37 ;  /* 0x000000191e1b7223 */ /* 0x048fe20000000025 */
[C---:B------:R-:W-:Y:S01]  /*0f30*/  FFMA R36, R30.reuse, R8, R39 ;  /* 0x000000081e247223 */ /* 0x040fe20000000027 */
[C---:B------:R-:W-:Y:S01]  /*0f40*/  FFMA R37, R30.reuse, R121, R10 ;  /* 0x000000791e257223 */ /* 0x040fe2000000000a */
[----:B----4-:R-:W-:Y:S01]  /*0f50*/  FFMA R30, R30, R48, R11 ;  /* 0x000000301e1e7223 */ /* 0x010fe2000000000b */
[----:B------:R-:W2:Y:S01]  /*0f60*/  LDS R28, [R3+0xec] ;  /* 0x0000ec00031c7984 */ /* 0x000ea20000000800 */
[----:B------:R-:W-:Y:S01]  /*0f70*/  FFMA R39, R22, R29, R27 ;  /* 0x0000001d16277223 */ /* 0x000fe2000000001b */
[----:B------:R-:W-:-:S02]  /*0f80*/  FFMA R43, R29, R9, R36 ;  /* 0x000000091d2b7223 */ /* 0x000fc40000000024 */
[----:B------:R-:W3:Y:S01]  /*0f90*/  LDS.64 R10, [R0+0x1868] ;  /* 0x00186800000a7984 */ /* 0x000ee20000000a00 */
[C---:B------:R-:W-:Y:S01]  /*0fa0*/  FFMA R27, R29.reuse, R49, R30 ;  /* 0x000000311d1b7223 */ /* 0x040fe2000000001e */
[----:B-----5:R-:W-:Y:S02]  /*0fb0*/  FFMA R36, R29, R104, R37 ;  /* 0x000000681d247223 */ /* 0x020fe40000000025 */
[----:B------:R-:W4:Y:S01]  /*0fc0*/  LDS R29, [R3+0xf0] ;  /* 0x0000f000031d7984 */ /* 0x000f220000000800 */
[C---:B0-----:R-:W-:Y:S01]  /*0fd0*/  FFMA R41, R26.reuse, R23, R39 ;  /* 0x000000171a297223 */ /* 0x041fe20000000027 */
[C---:B------:R-:W-:Y:S01]  /*0fe0*/  FFMA R38, R26.reuse, R98, R43 ;  /* 0x000000621a267223 */ /* 0x040fe2000000002b */
[C---:B------:R-:W-:Y:S01]  /*0ff0*/  FFMA R39, R26.reuse, R105, R36 ;  /* 0x000000691a277223 */ /* 0x040fe20000000024 */
[----:B------:R-:W-:Y:S01]  /*1000*/  FFMA R26, R26, R50, R27 ;  /* 0x000000321a1a7223 */ /* 0x000fe2000000001b */
[----:B------:R-:W-:Y:S01]  /*1010*/  FFMA R41, R20, R31, R41 ;  /* 0x0000001f14297223 */ /* 0x000fe20000000029 */
[C---:B------:R-:W-:Y:S01]  /*1020*/  FFMA R43, R31.reuse, R99, R38 ;  /* 0x000000631f2b7223 */ /* 0x040fe20000000026 */
[----:B------:R-:W0:Y:S01]  /*1030*/  LDS R30, [R3+0xf4] ;  /* 0x0000f400031e7984 */ /* 0x000e220000000800 */
[C---:B------:R-:W-:Y:S01]  /*1040*/  FFMA R27, R31.reuse, R51, R26 ;  /* 0x000000331f1b7223 */ /* 0x040fe2000000001a */
[----:B------:R-:W-:Y:S01]  /*1050*/  FFMA R26, R31, R130, R39 ;  /* 0x000000821f1a7223 */ /* 0x000fe20000000027 */
[C---:B------:R-:W-:Y:S01]  /*1060*/  FFMA R36, R32.reuse, R100, R43 ;  /* 0x0000006420247223 */ /* 0x040fe2000000002b */
[C---:B------:R-:W-:Y:S01]  /*1070*/  FFMA R41, R32.reuse, R21, R41 ;  /* 0x0000001520297223 */ /* 0x040fe20000000029 */
[----:B------:R-:W5:Y:S01]  /*1080*/  LDS R37, [R3+0xf8] ;  /* 0x0000f80003257984 */ /* 0x000f620000000800 */
[C---:B------:R-:W-:Y:S01]  /*1090*/  FFMA R39, R32.reuse, R131, R26 ;  /* 0x0000008320277223 */ /* 0x040fe2000000001a */
[----:B------:R-:W-:-:S02]  /*10a0*/  FFMA R32, R32, R52, R27 ;  /* 0x0000003420207223 */ /* 0x000fc4000000001b */
[----:B------:R-:W5:Y:S01]  /*10b0*/  LDS R31, [R3+0x180] ;  /* 0x00018000031f7984 */ /* 0x000f620000000800 */
[C---:B------:R-:W-:Y:S01]  /*10c0*/  FFMA R57, R33.reuse, R101, R36 ;  /* 0x0000006521397223 */ /* 0x040fe20000000024 */
[----:B------:R-:W-:Y:S01]  /*10d0*/  FFMA R41, R18, R33, R41 ;  /* 0x0000002112297223 */ /* 0x000fe20000000029 */
[C---:B------:R-:W-:Y:S01]  /*10e0*/  FFMA R26, R33.reuse, R114, R39 ;  /* 0x00000072211a7223 */ /* 0x040fe20000000027 */
[----:B------:R-:W-:Y:S01]  /*10f0*/  FFMA R27, R33, R53, R32 ;  /* 0x00000035211b7223 */ /* 0x000fe20000000020 */
[C---:B------:R-:W-:Y:S01]  /*1100*/  FFMA R32, R34.reuse, R102, R57 ;  /* 0x0000006622207223 */ /* 0x040fe20000000039 */
[C---:B------:R-:W-:Y:S01]  /*1110*/  FFMA R41, R34.reuse, R19, R41 ;  /* 0x0000001322297223 */ /* 0x040fe20000000029 */
[C---:B------:R-:W-:Y:S01]  /*1120*/  FFMA R39, R34.reuse, R115, R26 ;  /* 0x0000007322277223 */ /* 0x040fe2000000001a */
[----:B------:R-:W-:Y:S01]  /*1130*/  FFMA R34, R34, R54, R27 ;  /* 0x0000003622227223 */ /* 0x000fe2000000001b */
[----:B------:R-:W5:Y:S01]  /*1140*/  LDS.64 R42, [R0+0x1878] ;  /* 0x00187800002a7984 */ /* 0x000f620000000a00 */
[C---:B-1----:R-:W-:Y:S01]  /*1150*/  FFMA R57, R35.reuse, R103, R32 ;  /* 0x0000006723397223 */ /* 0x042fe20000000020 */
[----:B------:R-:W-:Y:S01]  /*1160*/  FFMA R41, R6, R35, R41 ;  /* 0x0000002306297223 */ /* 0x000fe20000000029 */
[C---:B------:R-:W-:Y:S01]  /*1170*/  FFMA R32, R35.reuse, R128, R39 ;  /* 0x0000008023207223 */ /* 0x040fe20000000027 */
[----:B------:R-:W-:Y:S01]  /*1180*/  FFMA R27, R35, R55, R34 ;  /* 0x00000037231b7223 */ /* 0x000fe20000000022 */
[----:B------:R-:W1:Y:S01]  /*1190*/  LDS R33, [R3+0x184] ;  /* 0x0001840003217984 */ /* 0x000e620000000800 */
[C---:B--2---:R-:W-:Y:S01]  /*11a0*/  FFMA R39, R28.reuse, R7, R41 ;  /* 0x000000071c277223 */ /* 0x044fe20000000029 */
[C---:B------:R-:W-:Y:S01]  /*11b0*/  FFMA R34, R28.reuse, R108, R57 ;  /* 0x0000006c1c227223 */ /* 0x040fe20000000039 */
[C---:B------:R-:W-:Y:S01]  /*11c0*/  FFMA R35, R28.reuse, R129, R32 ;  /* 0x000000811c237223 */ /* 0x040fe20000000020 */
[----:B---3--:R-:W-:Y:S01]  /*11d0*/  FFMA R28, R28, R10, R27 ;  /* 0x0000000a1c1c7223 */ /* 0x008fe2000000001b */
[----:B------:R-:W2:Y:S03]  /*11e0*/  LDS R26, [R3+0x188] ;  /* 0x00018800031a7984 */ /* 0x000ea60000000800 */
[C---:B----4-:R-:W-:Y:S01]  /*11f0*/  FFMA R27, R29.reuse, R11, R28 ;  /* 0x0000000b1d1b7223 */ /* 0x050fe2000000001c */
[----:B------:R-:W3:Y:S01]  /*1200*/  LDS.64 R40, [R0+0x1880] ;  /* 0x0018800000287984 */ /* 0x000ee20000000a00 */
[----:B------:R-:W-:Y:S01]  /*1210*/  FFMA R39, R12, R29, R39 ;  /* 0x0000001d0c277223 */ /* 0x000fe20000000027 */
[C---:B------:R-:W-:Y:S01]  /*1220*/  FFMA R57, R29.reuse, R109, R34 ;  /* 0x0000006d1d397223 */ /* 0x040fe20000000022 */
[----:B------:R-:W-:Y:S01]  /*1230*/  FFMA R28, R29, R106, R35 ;  /* 0x0000006a1d1c7223 */ /* 0x000fe20000000023 */
[----:B------:R-:W-:Y:S04]  /*1240*/  LDS.64 R142, [R0+0x1c50] ;  /* 0x001c5000008e7984 */ /* 0x000fe80000000a00 */
[----:B------:R-:W4:Y:S01]  /*1250*/  LDS R29, [R3+0x18c] ;  /* 0x00018c00031d7984 */ /* 0x000f220000000800 */
[C---:B0-----:R-:W-:Y:S01]  /*1260*/  FFMA R39, R30.reuse, R13, R39 ;  /* 0x0000000d1e277223 */ /* 0x041fe20000000027 */
[C---:B------:R-:W-:Y:S01]  /*1270*/  FFMA R34, R30.reuse, R124, R57 ;  /* 0x0000007c1e227223 */ /* 0x040fe20000000039 */
[C---:B------:R-:W-:Y:S01]  /*1280*/  FFMA R35, R30.reuse, R107, R28 ;  /* 0x0000006b1e237223 */ /* 0x040fe2000000001c */
[----:B------:R-:W-:Y:S01]  /*1290*/  FFMA R30, R30, R46, R27 ;  /* 0x0000002e1e1e7223 */ /* 0x000fe2000000001b */
[----:B-----5:R-:W-:Y:S01]  /*12a0*/  FFMA R32, R14, R37, R39 ;  /* 0x000000250e207223 */ /* 0x020fe20000000027 */
[C---:B------:R-:W-:Y:S01]  /*12b0*/  FFMA R57, R37.reuse, R125, R34 ;  /* 0x0000007d25397223 */ /* 0x040fe20000000022 */
[----:B------:R-:W0:Y:S01]  /*12c0*/  LDS R28, [R3+0x190] ;  /* 0x00019000031c7984 */ /* 0x000e220000000800 */
[C---:B------:R-:W-:Y:S01]  /*12d0*/  FFMA R27, R37.reuse, R47, R30 ;  /* 0x0000002f251b7223 */ /* 0x040fe2000000001e */
[----:B------:R-:W-:Y:S01]  /*12e0*/  FFMA R30, R37, R116, R35 ;  /* 0x00000074251e7223 */ /* 0x000fe20000000023 */
[C---:B------:R-:W-:Y:S01]  /*12f0*/  FFMA R65, R31.reuse, R97, R2 ;  /* 0x000000611f417223 */ /* 0x040fe20000000002 */
[----:B------:R-:W-:Y:S01]  /*1300*/  FFMA R36, R4, R31, R56 ;  /* 0x0000001f04247223 */ /* 0x000fe20000000038 */
[C---:B------:R-:W-:Y:S01]  /*1310*/  FFMA R37, R31.reuse, R15, R32 ;  /* 0x0000000f1f257223 */ /* 0x040fe20000000020 */
[C---:B------:R-:W-:Y:S01]  /*1320*/  FFMA R34, R31.reuse, R92, R57 ;  /* 0x0000005c1f227223 */ /* 0x040fe20000000039 */
[C---:B------:R-:W-:Y:S01]  /*1330*/  FFMA R35, R31.reuse, R117, R30 ;  /* 0x000000751f237223 */ /* 0x040fe2000000001e */
[----:B------:R-:W5:Y:S01]  /*1340*/  LDS.64 R38, [R0+0x1888] ;  /* 0x0018880000267984 */ /* 0x000f620000000a00 */
[----:B------:R-:W-:-:S03]  /*1350*/  FFMA R2, R31, R42, R27 ;  /* 0x0000002a1f027223 */ /* 0x000fc6000000001b */
[----:B------:R-:W-:Y:S04]  /*1360*/  LDS R30, [R3+0x198] ;  /* 0x00019800031e7984 */ /* 0x000fe80000000800 */
[----:B------:R-:W5:Y:S01]  /*1370*/  LDS R31, [R3+0x194] ;  /* 0x00019400031f7984 */ /* 0x000f620000000800 */
[C---:B-1----:R-:W-:Y:S01]  /*1380*/  FFMA R27, R33.reuse, R43, R2 ;  /* 0x0000002b211b7223 */ /* 0x042fe20000000002 */
[C---:B------:R-:W-:Y:S01]  /*1390*/  FFMA R61, R33.reuse, R5, R36 ;  /* 0x00000005213d7223 */ /* 0x040fe20000000024 */
[C---:B------:R-:W-:Y:S01]  /*13a0*/  FFMA R65, R33.reuse, R44, R65 ;  /* 0x0000002c21417223 */ /* 0x040fe20000000041 */
[----:B------:R-:W-:Y:S01]  /*13b0*/  FFMA R32, R16, R33, R37 ;  /* 0x0000002110207223 */ /* 0x000fe20000000025 */
[C---:B------:R-:W-:Y:S01]  /*13c0*/  FFMA R57, R33.reuse, R93, R34 ;  /* 0x0000005d21397223 */ /* 0x040fe20000000022 */
[----:B------:R-:W-:Y:S01]  /*13d0*/  FFMA R2, R33, R122, R35 ;  /* 0x0000007a21027223 */ /* 0x000fe20000000023 */
[----:B--2---:R-:W-:Y:S01]  /*13e0*/  FFMA R56, R24, R26, R61 ;  /* 0x0000001a18387223 */ /* 0x004fe2000000003d */
[C---:B------:R-:W-:Y:S01]  /*13f0*/  FFMA R67, R26.reuse, R45, R65 ;  /* 0x0000002d1a437223 */ /* 0x040fe20000000041 */
[C---:B------:R-:W-:Y:S01]  /*1400*/  FFMA R37, R26.reuse, R17, R32 ;  /* 0x000000111a257223 */ /* 0x040fe20000000020 */
[C---:B------:R-:W-:Y:S01]  /*1410*/  FFMA R36, R26.reuse, R120, R57 ;  /* 0x000000781a247223 */ /* 0x040fe20000000039 */
[C---:B------:R-:W-:Y:S01]  /*1420*/  FFMA R33, R26.reuse, R123, R2 ;  /* 0x0000007b1a217223 */ /* 0x040fe20000000002 */
[----:B---3--:R-:W-:Y:S01]  /*1430*/  FFMA R26, R26, R40, R27 ;  /* 0x000000281a1a7223 */ /* 0x008fe2000000001b */
[----:B------:R-:W1:Y:S01]  /*1440*/  LDS R65, [R3+0x248] ;  /* 0x0002480003417984 */ /* 0x000e620000000800 */
[----:B----4-:R-:W-:Y:S01]  /*1450*/  FFMA R32, R48, R29, R37 ;  /* 0x0000001d30207223 */ /* 0x010fe20000000025 */
[C---:B------:R-:W-:Y:S01]  /*1460*/  FFMA R61, R29.reuse, R25, R56 ;  /* 0x000000191d3d7223 */ /* 0x040fe20000000038 */
[C---:B------:R-:W-:Y:S01]  /*1470*/  FFMA R67, R29.reuse, R8, R67 ;  /* 0x000000081d437223 */ /* 0x040fe20000000043 */
[C---:B------:R-:W-:Y:S01]  /*1480*/  FFMA R37, R29.reuse, R121, R36 ;  /* 0x000000791d257223 */ /* 0x040fe20000000024 */
[C---:B------:R-:W-:Y:S01]  /*1490*/  FFMA R27, R29.reuse, R41, R26 ;  /* 0x000000291d1b7223 */ /* 0x040fe2000000001a */
[----:B------:R-:W-:Y:S01]  /*14a0*/  FFMA R2, R29, R126, R33 ;  /* 0x0000007e1d027223 */ /* 0x000fe20000000021 */
[----:B------:R-:W-:Y:S04]  /*14b0*/  LDS.64 R34, [R0+0x1890] ;  /* 0x0018900000227984 */ /* 0x000fe80000000a00 */
[----:B------:R-:W2:Y:S04]  /*14c0*/  LDS R29, [R3+0x19c] ;  /* 0x00019c00031d7984 */ /* 0x000ea80000000800 */
[----:B------:R-:W3:Y:S04]  /*14d0*/  LDS R57, [R3+0x30c] ;  /* 0x00030c0003397984 */ /* 0x000ee80000000800 */
[----:B------:R-:W4:Y:S01]  /*14e0*/  LDS R26, [R3+0x1a0] ;  /* 0x0001a000031a7984 */ /* 0x000f220000000800 */
[----:B0-----:R-:W-:Y:S01]  /*14f0*/  FFMA R66, R22, R28, R61 ;  /* 0x0000001c16427223 */ /* 0x001fe2000000003d */
[C---:B------:R-:W-:Y:S01]  /*1500*/  FFMA R61, R28.reuse, R49, R32 ;  /* 0x000000311c3d7223 */ /* 0x040fe20000000020 */
[C---:B------:R-:W-:Y:S01]  /*1510*/  FFMA R69, R28.reuse, R9, R67 ;  /* 0x000000091c457223 */ /* 0x040fe20000000043 */
[C---:B------:R-:W-:Y:S01]  /*1520*/  FFMA R64, R28.reuse, R104, R37 ;  /* 0x000000681c407223 */ /* 0x040fe20000000025 */
[C---:B------:R-:W-:Y:S01]  /*1530*/  FFMA R33, R28.reuse, R127, R2 ;  /* 0x0000007f1c217223 */ /* 0x040fe20000000002 */
[----:B-----5:R-:W-:Y:S01]  /*1540*/  FFMA R28, R28, R38, R27 ;  /* 0x000000261c1c7223 */ /* 0x020fe2000000001b */
[----:B------:R-:W0:Y:S01]  /*1550*/  LDS.64 R36, [R0+0x1898] ;  /* 0x0018980000247984 */ /* 0x000e220000000a00 */
[C---:B------:R-:W-:Y:S01]  /*1560*/  FFMA R73, R4.reuse, R63, R71 ;  /* 0x0000003f04497223 */ /* 0x040fe20000000047 */
[----:B------:R-:W-:Y:S01]  /*1570*/  FFMA R75, R4, R59, R68 ;  /* 0x0000003b044b7223 */ /* 0x000fe20000000044 */
[----:B------:R-:W-:Y:S01]  /*1580*/  FFMA R32, R50, R31, R61 ;  /* 0x0000001f32207223 */ /* 0x000fe2000000003d */
[----:B------:R-:W5:Y:S01]  /*1590*/  LDS R56, [R3+0x310] ;  /* 0x0003100003387984 */ /* 0x000f620000000800 */
[C---:B------:R-:W-:Y:S01]  /*15a0*/  FFMA R71, R31.reuse, R98, R69 ;  /* 0x000000621f477223 */ /* 0x040fe20000000045 */
[C---:B------:R-:W-:Y:S01]  /*15b0*/  FFMA R69, R31.reuse, R105, R64 ;  /* 0x000000691f457223 */ /* 0x040fe20000000040 */
[C---:B------:R-:W-:Y:S01]  /*15c0*/  FFMA R27, R31.reuse, R39, R28 ;  /* 0x000000271f1b7223 */ /* 0x040fe2000000001c */
[----:B------:R-:W5:Y:S01]  /*15d0*/  LDS R61, [R3+0x1a4] ;  /* 0x0001a400033d7984 */ /* 0x000f620000000800 */
[C---:B------:R-:W-:Y:S01]  /*15e0*/  FFMA R28, R31.reuse, R112, R33 ;  /* 0x000000701f1c7223 */ /* 0x040fe20000000021 */
[-C--:B------:R-:W-:Y:S01]  /*15f0*/  FFMA R73, R70, R5.reuse, R73 ;  /* 0x0000000546497223 */ /* 0x080fe20000000049 */
[----:B------:R-:W-:Y:S01]  /*1600*/  FFMA R75, R60, R5, R75 ;  /* 0x000000053c4b7223 */ /* 0x000fe2000000004b */
[----:B------:R-:W-:Y:S01]  /*1610*/  FFMA R67, R31, R23, R66 ;  /* 0x000000171f437223 */ /* 0x000fe20000000042 */
[----:B------:R-:W5:Y:S01]  /*1620*/  LDS R2, [R3+0x314] ;  /* 0x0003140003027984 */ /* 0x000f620000000800 */
[C---:B------:R-:W-:Y:S01]  /*1630*/  FFMA R66, R30.reuse, R130, R69 ;  /* 0x000000821e427223 */ /* 0x040fe20000000045 */
[----:B------:R-:W-:Y:S01]  /*1640*/  FFMA R31, R30, R113, R28 ;  /* 0x000000711e1f7223 */ /* 0x000fe2000000001c */
[C---:B-1----:R-:W-:Y:S01]  /*1650*/  FFMA R69, R24.reuse, R65, R73 ;  /* 0x0000004118457223 */ /* 0x042fe20000000049 */
[----:B------:R-:W-:Y:S01]  /*1660*/  FFMA R68, R24, R58, R75 ;  /* 0x0000003a18447223 */ /* 0x000fe2000000004b */
[----:B------:R-:W1:Y:S01]  /*1670*/  LDS R4, [R3+0x254] ;  /* 0x0002540003047984 */ /* 0x000e620000000800 */
[----:B------:R-:W-:Y:S01]  /*1680*/  FFMA R64, R20, R30, R67 ;  /* 0x0000001e14407223 */ /* 0x000fe20000000043 */
[----:B------:R-:W-:-:S02]  /*1690*/  FFMA R67, R30, R51, R32 ;  /* 0x000000331e437223 */ /* 0x000fc40000000020 */
[----:B------:R-:W1:Y:S01]  /*16a0*/  LDS R24, [R3+0x1a8] ;  /* 0x0001a80003187984 */ /* 0x000e620000000800 */
[----:B------:R-:W-:Y:S01]  /*16b0*/  FFMA R71, R30, R99, R71 ;  /* 0x000000631e477223 */ /* 0x000fe20000000047 */
[----:B--2---:R-:W-:Y:S02]  /*16c0*/  FFMA R28, R29, R118, R31 ;  /* 0x000000761d1c7223 */ /* 0x004fe4000000001f */
[----:B------:R-:W-:Y:S01]  /*16d0*/  LDS R5, [R3+0x318] ;  /* 0x0003180003057984 */ /* 0x000fe20000000800 */
[----:B------:R-:W-:-:S03]  /*16e0*/  FFMA R31, R62, R25, R69 ;  /* 0x000000193e1f7223 */ /* 0x000fc60000000045 */
[----:B------:R-:W2:Y:S01]  /*16f0*/  LDS.64 R32, [R0+0x18a0] ;  /* 0x0018a00000207984 */ /* 0x000ea20000000a00 */
[----:B------:R-:W-:-:S03]  /*1700*/  FFMA R30, R30, R34, R27 ;  /* 0x000000221e1e7223 */ /* 0x000fc6000000001b */
[----:B------:R-:W2:Y:S01]  /*1710*/  LDS R73, [R3+0x258] ;  /* 0x0002580003497984 */ /* 0x000ea20000000800 */
[----:B---3--:R-:W-:-:S03]  /*1720*/  FFMA R81, R57, R25, R68 ;  /* 0x0000001939517223 */ /* 0x008fc60000000044 */
[----:B------:R-:W3:Y:S01]  /*1730*/  LDS R69, [R3+0x1ac] ;  /* 0x0001ac0003457984 */ /* 0x000ee20000000800 */
[C---:B------:R-:W-:Y:S01]  /*1740*/  FFMA R77, R29.reuse, R100, R71 ;  /* 0x000000641d4d7223 */ /* 0x040fe20000000047 */
[C---:B------:R-:W-:Y:S01]  /*1750*/  FFMA R27, R29.reuse, R35, R30 ;  /* 0x000000231d1b7223 */ /* 0x040fe2000000001e */
[----:B------:R-:W-:Y:S01]  /*1760*/  FFMA R79, R22, R72, R31 ;  /* 0x00000048164f7223 */ /* 0x000fe2000000001f */
[----:B------:R-:W3:Y:S04]  /*1770*/  LDS R68, [R3+0x1b0] ;  /* 0x0001b00003447984 */ /* 0x000ee80000000800 */
[----:B------:R-:W3:Y:S04]  /*1780*/  LDS R71, [R3+0x25c] ;  /* 0x00025c0003477984 */ /* 0x000ee80000000800 */
[----:B------:R-:W3:Y:S01]  /*1790*/  LDS.64 R30, [R0+0x18a8] ;  /* 0x0018a800001e7984 */ /* 0x000ee20000000a00 */
[C---:B------:R-:W-:Y:S01]  /*17a0*/  FFMA R75, R29.reuse, R21, R64 ;  /* 0x000000151d4b7223 */ /* 0x040fe20000000040 */
[----:B------:R-:W-:Y:S01]  /*17b0*/  FFMA R64, R52, R29, R67 ;  /* 0x0000001d34407223 */ /* 0x000fe20000000043 */
[----:B------:R-:W-:Y:S01]  /*17c0*/  FFMA R67, R29, R131, R66 ;  /* 0x000000831d437223 */ /* 0x000fe20000000042 */
[----:B------:R-:W-:Y:S02]  /*17d0*/  LDS R207, [R3+0x3cc] ;  /* 0x0003cc0003cf7984 */ /* 0x000fe40000000800 */
[C---:B----4-:R-:W-:Y:S01]  /*17e0*/  FFMA R25, R26.reuse, R53, R64 ;  /* 0x000000351a197223 */ /* 0x050fe20000000040 */
[----:B------:R-:W-:Y:S01]  /*17f0*/  FFMA R64, R26, R114, R67 ;  /* 0x000000721a407223 */ /* 0x000fe20000000043 */
[----:B------:R-:W-:Y:S04]  /*1800*/  LDS R206, [R3+0x3d0] ;  /* 0x0003d00003ce7984 */ /* 0x000fe80000000800 */
[----:B------:R-:W4:Y:S01]  /*1810*/  LDS R67, [R3+0x260] ;  /* 0x0002600003437984 */ /* 0x000f220000000800 */
[----:B------:R-:W-:Y:S01]  /*1820*/  FFMA R66, R18, R26, R75 ;  /* 0x0000001a12427223 */ /* 0x000fe2000000004b */
[C---:B------:R-:W-:Y:S01]  /*1830*/  FFMA R77, R26.reuse, R101, R77 ;  /* 0x000000651a4d7223 */ /* 0x040fe2000000004d */
[C---:B------:R-:W-:Y:S01]  /*1840*/  FFMA R29, R26.reuse, R119, R28 ;  /* 0x000000771a1d7223 */ /* 0x040fe2000000001c */
[----:B0-----:R-:W-:Y:S01]  /*1850*/  FFMA R26, R26, R36, R27 ;  /* 0x000000241a1a7223 */ /* 0x001fe2000000001b */
[----:B-----5:R-:W-:Y:S01]  /*1860*/  FFMA R81, R22, R56, R81 ;  /* 0x0000003816517223 */ /* 0x020fe20000000051 */
[----:B------:R-:W-:Y:S01]  /*1870*/  FFMA R28, R54, R61, R25 ;  /* 0x0000003d361c7223 */ /* 0x000fe20000000019 */
[C---:B------:R-:W-:Y:S01]  /*1880*/  FFMA R75, R61.reuse, R19, R66 ;  /* 0x000000133d4b7223 */ /* 0x040fe20000000042 */
[C---:B------:R-:W-:Y:S01]  /*1890*/  FFMA R25, R61.reuse, R37, R26 ;  /* 0x000000253d197223 */ /* 0x040fe2000000001a */
[C---:B------:R-:W-:Y:S01]  /*18a0*/  FFMA R77, R61.reuse, R102, R77 ;  /* 0x000000663d4d7223 */ /* 0x040fe2000000004d */
[C---:B------:R-:W-:Y:S01]  /*18b0*/  FFMA R27, R61.reuse, R115, R64 ;  /* 0x000000733d1b7223 */ /* 0x040fe20000000040 */
[----:B------:R-:W-:Y:S01]  /*18c0*/  FFMA R26, R61, R110, R29 ;  /* 0x0000006e3d1a7223 */ /* 0x000fe2000000001d */
[-C--:B------:R-:W-:Y:S01]  /*18d0*/  FFMA R66, R2, R23.reuse, R81 ;  /* 0x0000001702427223 */ /* 0x080fe20000000051 */
[----:B------:R-:W0:Y:S01]  /*18e0*/  LDS R61, [R3+0x1b4] ;  /* 0x0001b400033d7984 */ /* 0x000e220000000800 */
[----:B-1----:R-:W-:Y:S01]  /*18f0*/  FFMA R79, R4, R23, R79 ;  /* 0x00000017044f7223 */ /* 0x002fe2000000004f */
[----:B------:R-:W-:-:S02]  /*1900*/  FFMA R74, R24, R128, R27 ;  /* 0x00000080184a7223 */ /* 0x000fc4000000001b */
[----:B------:R-:W1:Y:S01]  /*1910*/  LDS R64, [R3+0x264] ;  /* 0x0002640003407984 */ /* 0x000e620000000800 */
[----:B------:R-:W-:Y:S01]  /*1920*/  FFMA R76, R6, R24, R75 ;  /* 0x00000018064c7223 */ /* 0x000fe2000000004b */
[C---:B------:R-:W-:Y:S01]  /*1930*/  FFMA R77, R24.reuse, R103, R77 ;  /* 0x00000067184d7223 */ /* 0x040fe2000000004d */
[C---:B------:R-:W-:Y:S01]  /*1940*/  FFMA R23, R24.reuse, R55, R28 ;  /* 0x0000003718177223 */ /* 0x040fe2000000001c */
[----:B------:R-:W5:Y:S01]  /*1950*/  LDS R22, [R3+0x1b8] ;  /* 0x0001b80003167984 */ /* 0x000f620000000800 */
[C---:B------:R-:W-:Y:S01]  /*1960*/  FFMA R27, R24.reuse, R111, R26 ;  /* 0x0000006f181b7223 */ /* 0x040fe2000000001a */
[----:B--2---:R-:W-:Y:S01]  /*1970*/  FFMA R24, R24, R32, R25 ;  /* 0x0000002018187223 */ /* 0x004fe20000000019 */
[C---:B------:R-:W-:Y:S01]  /*1980*/  FFMA R80, R20.reuse, R5, R66 ;  /* 0x0000000514507223 */ /* 0x040fe20000000042 */
[----:B------:R-:W2:Y:S01]  /*1990*/  LDS.64 R28, [R0+0x18b0] ;  /* 0x0018b000001c7984 */ /* 0x000ea20000000a00 */
[----:B------:R-:W-:Y:S01]  /*19a0*/  FFMA R78, R20, R73, R79 ;  /* 0x00000049144e7223 */ /* 0x000fe2000000004f */
[----:B---3--:R-:W-:-:S02]  /*19b0*/  FFMA R26, R10, R69, R23 ;  /* 0x000000450a1a7223 */ /* 0x008fc40000000017 */
[----:B------:R-:W3:Y:S01]  /*19c0*/  LDS R66, [R3+0x268] ;  /* 0x0002680003427984 */ /* 0x000ee20000000800 */
[C---:B------:R-:W-:Y:S01]  /*19d0*/  FFMA R25, R69.reuse, R129, R74 ;  /* 0x0000008145197223 */ /* 0x040fe2000000004a */
[C---:B------:R-:W-:Y:S01]  /*19e0*/  FFMA R75, R69.reuse, R7, R76 ;  /* 0x00000007454b7223 */ /* 0x040fe2000000004c */
[C---:B------:R-:W-:Y:S01]  /*19f0*/  FFMA R77, R69.reuse, R108, R77 ;  /* 0x0000006c454d7223 */ /* 0x040fe2000000004d */
[C---:B------:R-:W-:Y:S01]  /*1a00*/  FFMA R23, R69.reuse, R33, R24 ;  /* 0x0000002145177223 */ /* 0x040fe20000000018 */
[----:B------:R-:W-:Y:S01]  /*1a10*/  FFMA R20, R69, R152, R27 ;  /* 0x0000009845147223 */ /* 0x000fe2000000001b */
[----:B------:R-:W-:Y:S01]  /*1a20*/  LDS.64 R140, [R0+0x1c58] ;  /* 0x001c5800008c7984 */ /* 0x000fe20000000a00 */
[----:B------:R-:W-:-:S03]  /*1a30*/  FFMA R74, R68, R106, R25 ;  /* 0x0000006a444a7223 */ /* 0x000fc60000000019 */
[----:B------:R-:W3:Y:S01]  /*1a40*/  LDS R69, [R3+0x26c] ;  /* 0x00026c0003457984 */ /* 0x000ee20000000800 */
[-C--:B------:R-:W-:Y:S01]  /*1a50*/  FFMA R27, R71, R21.reuse, R78 ;  /* 0x00000015471b7223 */ /* 0x080fe2000000004e */
[----:B------:R-:W-:Y:S01]  /*1a60*/  FFMA R80, R195, R21, R80 ;  /* 0x00000015c3507223 */ /* 0x000fe20000000050 */
[----:B------:R-:W-:Y:S01]  /*1a70*/  FFMA R25, R68, R153, R20 ;  /* 0x0000009944197223 */ /* 0x000fe20000000014 */
[----:B------:R-:W-:Y:S01]  /*1a80*/  FFMA R24, R12, R68, R75 ;  /* 0x000000440c187223 */ /* 0x000fe2000000004b */
[C---:B------:R-:W-:Y:S01]  /*1a90*/  FFMA R77, R68.reuse, R109, R77 ;  /* 0x0000006d444d7223 */ /* 0x040fe2000000004d */
[C---:B------:R-:W-:Y:S01]  /*1aa0*/  FFMA R21, R68.reuse, R11, R26 ;  /* 0x0000000b44157223 */ /* 0x040fe2000000001a */
[----:B------:R-:W-:Y:S01]  /*1ab0*/  FFMA R20, R68, R30, R23 ;  /* 0x0000001e44147223 */ /* 0x000fe20000000017 */
[----:B------:R-:W-:Y:S04]  /*1ac0*/  LDS R209, [R3+0x3d4] ;  /* 0x0003d40003d17984 */ /* 0x000fe80000000800 */
[----:B------:R-:W3:Y:S01]  /*1ad0*/  LDS R68, [R3+0x270] ;  /* 0x0002700003447984 */ /* 0x000ee20000000800 */
[----:B----4-:R-:W-:-:S03]  /*1ae0*/  FFMA R79, R18, R67, R27 ;  /* 0x00000043124f7223 */ /* 0x010fc6000000001b */
[----:B------:R-:W4:Y:S01]  /*1af0*/  LDS.64 R26, [R0+0x18b8] ;  /* 0x0018b800001a7984 */ /* 0x000f220000000a00 */
[----:B------:R-:W-:Y:S01]  /*1b00*/  FFMA R81, R18, R197, R80 ;  /* 0x000000c512517223 */ /* 0x000fe20000000050 */
[C---:B0-----:R-:W-:Y:S01]  /*1b10*/  FFMA R75, R61.reuse, R13, R24 ;  /* 0x0000000d3d4b7223 */ /* 0x041fe20000000018 */
[C---:B------:R-:W-:Y:S01]  /*1b20*/  FFMA R23, R61.reuse, R107, R74 ;  /* 0x0000006b3d177223 */ /* 0x040fe2000000004a */
[----:B------:R-:W-:Y:S01]  /*1b30*/  FFMA R24, R46, R61, R21 ;  /* 0x0000003d2e187223 */ /* 0x000fe20000000015 */
[C---:B------:R-:W-:Y:S01]  /*1b40*/  FFMA R18, R61.reuse, R150, R25 ;  /* 0x000000963d127223 */ /* 0x040fe20000000019 */
[----:B------:R-:W0:Y:S01]  /*1b50*/  LDS R74, [R3+0x274] ;  /* 0x00027400034a7984 */ /* 0x000e220000000800 */
[C---:B------:R-:W-:Y:S01]  /*1b60*/  FFMA R77, R61.reuse, R124, R77 ;  /* 0x0000007c3d4d7223 */ /* 0x040fe2000000004d */
[----:B------:R-:W-:Y:S01]  /*1b70*/  FFMA R21, R61, R31, R20 ;  /* 0x0000001f3d157223 */ /* 0x000fe20000000014 */
[-C--:B-1----:R-:W-:Y:S01]  /*1b80*/  FFMA R79, R64, R19.reuse, R79 ;  /* 0x00000013404f7223 */ /* 0x082fe2000000004f */
[----:B------:R-:W-:Y:S01]  /*1b90*/  FFMA R78, R196, R19, R81 ;  /* 0x00000013c44e7223 */ /* 0x000fe20000000051 */
[C---:B-----5:R-:W-:Y:S01]  /*1ba0*/  FFMA R19, R22.reuse, R47, R24 ;  /* 0x0000002f16137223 */ /* 0x060fe20000000018 */
[----:B------:R-:W-:Y:S01]  /*1bb0*/  FFMA R25, R22, R151, R18 ;  /* 0x0000009716197223 */ /* 0x000fe20000000012 */
[----:B------:R-:W1:Y:S01]  /*1bc0*/  LDS R61, [R3+0x278] ;  /* 0x00027800033d7984 */ /* 0x000e620000000800 */
[----:B------:R-:W-:Y:S01]  /*1bd0*/  FFMA R20, R14, R22, R75 ;  /* 0x000000160e147223 */ /* 0x000fe2000000004b */
[C---:B------:R-:W-:Y:S01]  /*1be0*/  FFMA R77, R22.reuse, R125, R77 ;  /* 0x0000007d164d7223 */ /* 0x040fe2000000004d */
[C---:B------:R-:W-:Y:S01]  /*1bf0*/  FFMA R24, R22.reuse, R116, R23 ;  /* 0x0000007416187223 */ /* 0x040fe20000000017 */
[----:B--2---:R-:W-:Y:S01]  /*1c00*/  FFMA R18, R22, R28, R21 ;  /* 0x0000001c16127223 */ /* 0x004fe20000000015 */
[C---:B---3--:R-:W-:Y:S01]  /*1c10*/  FFMA R76, R6.reuse, R66, R79 ;  /* 0x00000042064c7223 */ /* 0x048fe2000000004f */
[----:B------:R-:W-:Y:S01]  /*1c20*/  FFMA R81, R6, R199, R78 ;  /* 0x000000c706517223 */ /* 0x000fe2000000004e */
[----:B------:R-:W2:Y:S01]  /*1c30*/  LDS.64 R22, [R0+0x18c0] ;  /* 0x0018c00000167984 */ /* 0x000ea20000000a00 */
[C---:B------:R-:W-:Y:S01]  /*1c40*/  FFMA R21, R63.reuse, R117, R24 ;  /* 0x000000753f157223 */ /* 0x040fe20000000018 */
[C---:B------:R-:W-:Y:S01]  /*1c50*/  FFMA R6, R63.reuse, R148, R25 ;  /* 0x000000943f067223 */ /* 0x040fe20000000019 */
[C---:B------:R-:W-:Y:S01]  /*1c60*/  FFMA R79, R63.reuse, R97, R160 ;  /* 0x000000613f4f7223 */ /* 0x040fe200000000a0 */
[----:B------:R-:W-:Y:S01]  /*1c70*/  FFMA R75, R63, R15, R20 ;  /* 0x0000000f3f4b7223 */ /* 0x000fe20000000014 */
[-C--:B------:R-:W-:Y:S01]  /*1c80*/  FFMA R25, R69, R7.reuse, R76 ;  /* 0x0000000745197223 */ /* 0x080fe2000000004c */
[----:B------:R-:W-:Y:S01]  /*1c90*/  FFMA R24, R198, R7, R81 ;  /* 0x00000007c6187223 */ /* 0x000fe20000000051 */
[----:B------:R-:W-:Y:S01]  /*1ca0*/  FFMA R80, R70, R44, R79 ;  /* 0x0000002c46507223 */ /* 0x000fe2000000004f */
[----:B------:R-:W-:Y:S01]  /*1cb0*/  FFMA R76, R16, R70, R75 ;  /* 0x00000046104c7223 */ /* 0x000fe2000000004b */
[----:B------:R-:W-:Y:S01]  /*1cc0*/  FFMA R78, R63, R92, R77 ;  /* 0x0000005c3f4e7223 */ /* 0x000fe2000000004d */
[----:B------:R-:W-:Y:S01]  /*1cd0*/  FFMA R79, R12, R201, R24 ;  /* 0x000000c90c4f7223 */ /* 0x000fe20000000018 */
[----:B------:R-:W-:Y:S01]  /*1ce0*/  FFMA R20, R42, R63, R19 ;  /* 0x0000003f2a147223 */ /* 0x000fe20000000013 */
[----:B------:R-:W-:Y:S01]  /*1cf0*/  LDS.64 R138, [R0+0x1c60] ;  /* 0x001c6000008a7984 */ /* 0x000fe20000000a00 */
[----:B------:R-:W-:-:S03]  /*1d00*/  FFMA R75, R12, R68, R25 ;  /* 0x000000440c4b7223 */ /* 0x000fc60000000019 */
[----:B------:R-:W-:Y:S04]  /*1d10*/  LDS R208, [R3+0x3d8] ;  /* 0x0003d80003d07984 */ /* 0x000fe80000000800 */
[----:B------:R-:W3:Y:S01]  /*1d20*/  LDS.64 R24, [R0+0x18c8] ;  /* 0x0018c80000187984 */ /* 0x000ee20000000a00 */
[----:B------:R-:W-:Y:S01]  /*1d30*/  FFMA R19, R63, R29, R18 ;  /* 0x0000001d3f137223 */ /* 0x000fe20000000012 */
[C---:B------:R-:W-:Y:S01]  /*1d40*/  FFMA R63, R70.reuse, R93, R78 ;  /* 0x0000005d463f7223 */ /* 0x040fe2000000004e */
[C---:B------:R-:W-:Y:S01]  /*1d50*/  FFMA R18, R70.reuse, R122, R21 ;  /* 0x0000007a46127223 */ /* 0x040fe20000000015 */
[C---:B------:R-:W-:Y:S01]  /*1d60*/  FFMA R7, R70.reuse, R43, R20 ;  /* 0x0000002b46077223 */ /* 0x040fe20000000014 */
[C---:B------:R-:W-:Y:S01]  /*1d70*/  FFMA R21, R70.reuse, R149, R6 ;  /* 0x0000009546157223 */ /* 0x040fe20000000006 */
[----:B----4-:R-:W-:Y:S01]  /*1d80*/  FFMA R70, R70, R26, R19 ;  /* 0x0000001a46467223 */ /* 0x010fe20000000013 */
        /* <DEDUP_REMOVED lines=8> */
[-C--:B0-----:R-:W-:Y:S01]  /*1e10*/  FFMA R75, R74, R13.reuse, R75 ;  /* 0x0000000d4a4b7223 */ /* 0x081fe2000000004b */
[----:B------:R-:W0:Y:S01]  /*1e20*/  LDS.64 R20, [R0+0x18d0] ;  /* 0x0018d00000147984 */ /* 0x000e220000000a00 */
[----:B------:R-:W-:Y:S01]  /*1e30*/  FFMA R18, R48, R62, R19 ;  /* 0x0000003e30127223 */ /* 0x000fe20000000013 */
[----:B------:R-:W-:Y:S01]  /*1e40*/  FFMA R76, R200, R13, R79 ;  /* 0x0000000dc84c7223 */ /* 0x000fe2000000004f */
[C---:B------:R-:W-:Y:S01]  /*1e50*/  FFMA R19, R62.reuse, R41, R12 ;  /* 0x000000293e137223 */ /* 0x040fe2000000000c */
[C---:B------:R-:W-:Y:S01]  /*1e60*/  FFMA R12, R62.reuse, R126, R63 ;  /* 0x0000007e3e0c7223 */ /* 0x040fe2000000003f */
[----:B------:R-:W-:Y:S01]  /*1e70*/  FFMA R13, R62, R147, R6 ;  /* 0x000000933e0d7223 */ /* 0x000fe20000000006 */
[----:B-1----:R-:W-:Y:S01]  /*1e80*/  FFMA R70, R14, R61, R75 ;  /* 0x0000003d0e467223 */ /* 0x002fe2000000004b */
[----:B------:R-:W-:Y:S01]  /*1e90*/  FFMA R77, R62, R8, R77 ;  /* 0x000000083e4d7223 */ /* 0x000fe2000000004d */
[----:B------:R-:W-:Y:S01]  /*1ea0*/  FFMA R75, R14, R203, R76 ;  /* 0x000000cb0e4b7223 */ /* 0x000fe2000000004c */
[----:B------:R-:W-:Y:S01]  /*1eb0*/  FFMA R63, R72, R49, R18 ;  /* 0x00000031483f7223 */ /* 0x000fe20000000012 */
[----:B------:R-:W-:Y:S01]  /*1ec0*/  FFMA R6, R38, R72, R19 ;  /* 0x0000004826067223 */ /* 0x000fe20000000013 */
[----:B--2---:R-:W-:Y:S01]  /*1ed0*/  FFMA R62, R62, R22, R7 ;  /* 0x000000163e3e7223 */ /* 0x004fe20000000007 */
[C---:B------:R-:W-:Y:S01]  /*1ee0*/  FFMA R18, R72.reuse, R104, R65 ;  /* 0x0000006848127223 */ /* 0x040fe20000000041 */
[----:B------:R-:W-:Y:S01]  /*1ef0*/  FFMA R19, R72, R127, R12 ;  /* 0x0000007f48137223 */ /* 0x000fe2000000000c */
[----:B------:R-:W-:Y:S01]  /*1f00*/  FFMA R79, R202, R15, R75 ;  /* 0x0000000fca4f7223 */ /* 0x000fe2000000004b */
[C---:B------:R-:W-:Y:S01]  /*1f10*/  FFMA R77, R72.reuse, R9, R77 ;  /* 0x00000009484d7223 */ /* 0x040fe2000000004d */
[----:B------:R-:W-:Y:S01]  /*1f20*/  FFMA R7, R72, R23, R62 ;  /* 0x0000001748077223 */ /* 0x000fe2000000003e */
[----:B------:R-:W-:Y:S01]  /*1f30*/  FFMA R14, R50, R4, R63 ;  /* 0x00000004320e7223 */ /* 0x000fe2000000003f */
[----:B------:R-:W-:Y:S01]  /*1f40*/  FFMA R72, R72, R144, R13 ;  /* 0x0000009048487223 */ /* 0x000fe2000000000d */
[C---:B------:R-:W-:Y:S01]  /*1f50*/  FFMA R63, R4.reuse, R105, R18 ;  /* 0x00000069043f7223 */ /* 0x040fe20000000012 */
[----:B------:R-:W-:Y:S01]  /*1f60*/  FFMA R12, R4, R112, R19 ;  /* 0x00000070040c7223 */ /* 0x000fe20000000013 */
[----:B------:R-:W-:Y:S01]  /*1f70*/  FFMA R65, R59, R15, R70 ;  /* 0x0000000f3b417223 */ /* 0x000fe20000000046 */
[----:B------:R-:W1:Y:S01]  /*1f80*/  LDS.64 R18, [R0+0x18d8] ;  /* 0x0018d80000127984 */ /* 0x000e620000000a00 */
[----:B------:R-:W-:Y:S01]  /*1f90*/  FFMA R79, R16, R204, R79 ;  /* 0x000000cc104f7223 */ /* 0x000fe2000000004f */
[C---:B------:R-:W-:Y:S01]  /*1fa0*/  FFMA R62, R4.reuse, R98, R77 ;  /* 0x00000062043e7223 */ /* 0x040fe2000000004d */
[C---:B------:R-:W-:Y:S01]  /*1fb0*/  FFMA R15, R4.reuse, R39, R6 ;  /* 0x00000027040f7223 */ /* 0x040fe20000000006 */
[C---:B------:R-:W-:Y:S01]  /*1fc0*/  FFMA R13, R4.reuse, R145, R72 ;  /* 0x00000091040d7223 */ /* 0x040fe20000000048 */
[----:B---3--:R-:W-:Y:S01]  /*1fd0*/  FFMA R4, R4, R24, R7 ;  /* 0x0000001804047223 */ /* 0x008fe20000000007 */
[----:B------:R-:W-:Y:S01]  /*1fe0*/  FFMA R75, R16, R60, R65 ;  /* 0x0000003c104b7223 */ /* 0x000fe20000000041 */
        /* <DEDUP_REMOVED lines=8> */
[----:B------:R-:W-:Y:S01]  /*2070*/  FFMA R75, R58, R17, R75 ;  /* 0x000000113a4b7223 */ /* 0x000fe2000000004b */
[----:B------:R-:W-:Y:S01]  /*2080*/  FFMA R73, R48, R207, R16 ;  /* 0x000000cf30497223 */ /* 0x000fe20000000010 */
[----:B------:R-:W-:Y:S04]  /*2090*/  LDS R211, [R3+0x3dc] ;  /* 0x0003dc0003d37984 */ /* 0x000fe80000000800 */
[----:B------:R-:W2:Y:S01]  /*20a0*/  LDS.64 R16, [R0+0x18e0] ;  /* 0x0018e00000107984 */ /* 0x000ea20000000a00 */
[C---:B------:R-:W-:Y:S01]  /*20b0*/  FFMA R13, R71.reuse, R143, R4 ;  /* 0x0000008f470d7223 */ /* 0x040fe20000000004 */
[----:B------:R-:W-:Y:S01]  /*20c0*/  FFMA R12, R52, R71, R65 ;  /* 0x00000047340c7223 */ /* 0x000fe20000000041 */
[C---:B------:R-:W-:Y:S01]  /*20d0*/  FFMA R65, R71.reuse, R131, R14 ;  /* 0x0000008347417223 */ /* 0x040fe2000000000e */
[----:B------:R-:W3:Y:S01]  /*20e0*/  LDS R4, [R3+0x3e0] ;  /* 0x0003e00003047984 */ /* 0x000ee20000000800 */
[C---:B------:R-:W-:Y:S01]  /*20f0*/  FFMA R15, R71.reuse, R35, R6 ;  /* 0x00000023470f7223 */ /* 0x040fe20000000006 */
[----:B------:R-:W-:Y:S01]  /*2100*/  FFMA R14, R71, R118, R63 ;  /* 0x00000076470e7223 */ /* 0x000fe2000000003f */
[----:B------:R-:W-:Y:S01]  /*2110*/  FFMA R63, R67, R53, R12 ;  /* 0x00000035433f7223 */ /* 0x000fe2000000000c */
[C---:B------:R-:W-:Y:S01]  /*2120*/  FFMA R62, R71.reuse, R100, R62 ;  /* 0x00000064473e7223 */ /* 0x040fe2000000003e */
[----:B------:R-:W-:Y:S01]  /*2130*/  FFMA R12, R36, R67, R15 ;  /* 0x00000043240c7223 */ /* 0x000fe2000000000f */
[----:B0-----:R-:W-:Y:S01]  /*2140*/  FFMA R6, R71, R20, R7 ;  /* 0x0000001447067223 */ /* 0x001fe20000000007 */
[----:B------:R-:W-:Y:S01]  /*2150*/  FFMA R75, R48, R57, R75 ;  /* 0x00000039304b7223 */ /* 0x000fe2000000004b */
[C---:B------:R-:W-:Y:S01]  /*2160*/  FFMA R15, R67.reuse, R119, R14 ;  /* 0x00000077430f7223 */ /* 0x040fe2000000000e */
[----:B------:R-:W-:Y:S01]  /*2170*/  FFMA R14, R206, R49, R73 ;  /* 0x00000031ce0e7223 */ /* 0x000fe20000000049 */
[C---:B------:R-:W-:Y:S01]  /*2180*/  FFMA R71, R67.reuse, R101, R62 ;  /* 0x0000006543477223 */ /* 0x040fe2000000003e */
[C---:B------:R-:W-:Y:S01]  /*2190*/  FFMA R7, R67.reuse, R21, R6 ;  /* 0x0000001543077223 */ /* 0x040fe20000000006 */
[----:B------:R-:W-:Y:S01]  /*21a0*/  FFMA R75, R56, R49, R75 ;  /* 0x00000031384b7223 */ /* 0x000fe2000000004b */
[----:B------:R-:W0:Y:S01]  /*21b0*/  LDS.64 R136, [R0+0x1c68] ;  /* 0x001c680000887984 */ /* 0x000e220000000a00 */
[C---:B------:R-:W-:Y:S01]  /*21c0*/  FFMA R62, R67.reuse, R114, R65 ;  /* 0x00000072433e7223 */ /* 0x040fe20000000041 */
[----:B------:R-:W-:Y:S01]  /*21d0*/  FFMA R6, R67, R140, R13 ;  /* 0x0000008c43067223 */ /* 0x000fe2000000000d */
[C---:B------:R-:W-:Y:S01]  /*21e0*/  FFMA R49, R64.reuse, R37, R12 ;  /* 0x0000002540317223 */ /* 0x040fe2000000000c */
[----:B------:R-:W4:Y:S01]  /*21f0*/  LDS R213, [R3+0x3e4] ;  /* 0x0003e40003d57984 */ /* 0x000f220000000800 */
[----:B------:R-:W-:Y:S01]  /*2200*/  FFMA R12, R64, R110, R15 ;  /* 0x0000006e400c7223 */ /* 0x000fe2000000000f */
[----:B------:R-:W-:-:S02]  /*2210*/  FFMA R67, R50, R209, R14 ;  /* 0x000000d132437223 */ /* 0x000fc4000000000e */
[----:B------:R-:W5:Y:S04]  /*2220*/  LDS.64 R14, [R0+0x18e8] ;  /* 0x0018e800000e7984 */ /* 0x000f680000000a00 */
[----:B------:R-:W5:Y:S04]  /*2230*/  LDS R212, [R3+0x3e8] ;  /* 0x0003e80003d47984 */ /* 0x000f680000000800 */
[----:B------:R-:W5:Y:S04]  /*2240*/  LDS.64 R94, [R0+0x1c70] ;  /* 0x001c7000005e7984 */ /* 0x000f680000000a00 */
[----:B------:R-:W5:Y:S01]  /*2250*/  LDS R215, [R3+0x3ec] ;  /* 0x0003ec0003d77984 */ /* 0x000f620000000800 */
[----:B------:R-:W-:Y:S01]  /*2260*/  FFMA R71, R64, R102, R71 ;  /* 0x0000006640477223 */ /* 0x000fe20000000047 */
[----:B------:R-:W-:Y:S01]  /*2270*/  FFMA R48, R54, R64, R63 ;  /* 0x0000004036307223 */ /* 0x000fe2000000003f */
[C---:B------:R-:W-:Y:S01]  /*2280*/  FFMA R65, R64.reuse, R115, R62 ;  /* 0x0000007340417223 */ /* 0x040fe2000000003e */
[C---:B------:R-:W-:Y:S01]  /*2290*/  FFMA R13, R64.reuse, R141, R6 ;  /* 0x0000008d400d7223 */ /* 0x040fe20000000006 */
[----:B------:R-:W5:Y:S01]  /*22a0*/  LDS R214, [R3+0x3f0] ;  /* 0x0003f00003d67984 */ /* 0x000f620000000800 */
[----:B-1----:R-:W-:Y:S01]  /*22b0*/  FFMA R64, R64, R18, R7 ;  /* 0x0000001240407223 */ /* 0x002fe20000000007 */
        /* <DEDUP_REMOVED lines=9> */
[----:B------:R-:W-:Y:S01]  /*2350*/  FFMA R62, R208, R51, R67 ;  /* 0x00000033d03e7223 */ /* 0x000fe20000000043 */
[C---:B------:R-:W-:Y:S01]  /*2360*/  FFMA R51, R69.reuse, R33, R6 ;  /* 0x0000002145337223 */ /* 0x040fe20000000006 */
[----:B--2---:R-:W-:Y:S01]  /*2370*/  FFMA R6, R69, R16, R7 ;  /* 0x0000001045067223 */ /* 0x004fe20000000007 */
[C---:B------:R-:W-:Y:S01]  /*2380*/  FFMA R12, R52.reuse, R195, R13 ;  /* 0x000000c3340c7223 */ /* 0x040fe2000000000d */
[----:B------:R-:W-:Y:S01]  /*2390*/  FFMA R7, R52, R211, R62 ;  /* 0x000000d334077223 */ /* 0x000fe2000000003e */
[----:B------:R-:W1:Y:S02]  /*23a0*/  LDS R216, [R3+0x3f4] ;  /* 0x0003f40003d87984 */ /* 0x000e640000000800 */
[-C--:B------:R-:W-:Y:S01]  /*23b0*/  FFMA R67, R197, R53.reuse, R12 ;  /* 0x00000035c5437223 */ /* 0x080fe2000000000c */
[----:B---3--:R-:W-:Y:S01]  /*23c0*/  FFMA R64, R4, R53, R7 ;  /* 0x0000003504407223 */ /* 0x008fe20000000007 */
[----:B------:R-:W2:Y:S01]  /*23d0*/  LDS.64 R12, [R0+0x18f0] ;  /* 0x0018f000000c7984 */ /* 0x000ea20000000a00 */
[----:B------:R-:W-:Y:S01]  /*23e0*/  FFMA R7, R68, R17, R6 ;  /* 0x0000001144077223 */ /* 0x000fe20000000006 */
[----:B------:R-:W-:-:S02]  /*23f0*/  FFMA R48, R10, R69, R63 ;  /* 0x000000450a307223 */ /* 0x000fc4000000003f */
[----:B------:R-:W3:Y:S01]  /*2400*/  LDS R6, [R3+0x3f8] ;  /* 0x0003f80003067984 */ /* 0x000ee20000000800 */
[C---:B------:R-:W-:Y:S01]  /*2410*/  FFMA R65, R69.reuse, R129, R50 ;  /* 0x0000008145417223 */ /* 0x040fe20000000032 */
[C---:B------:R-:W-:Y:S01]  /*2420*/  FFMA R71, R69.reuse, R108, R70 ;  /* 0x0000006c45477223 */ /* 0x040fe20000000046 */
[C---:B------:R-:W-:Y:S01]  /*2430*/  FFMA R50, R69.reuse, R152, R49 ;  /* 0x0000009845327223 */ /* 0x040fe20000000031 */
[----:B------:R-:W3:Y:S01]  /*2440*/  LDS.64 R132, [R0+0x1c78] ;  /* 0x001c780000847984 */ /* 0x000ee20000000a00 */
[----:B------:R-:W-:Y:S01]  /*2450*/  FFMA R49, R69, R139, R66 ;  /* 0x0000008b45317223 */ /* 0x000fe20000000042 */
[----:B------:R-:W-:Y:S02]  /*2460*/  FFMA R63, R68, R11, R48 ;  /* 0x0000000b443f7223 */ /* 0x000fe40000000030 */
[----:B------:R-:W3:Y:S01]  /*2470*/  LDS R219, [R3+0x480] ;  /* 0x0004800003db7984 */ /* 0x000ee20000000800 */
[----:B------:R-:W-:Y:S01]  /*2480*/  FFMA R48, R30, R68, R51 ;  /* 0x000000441e307223 */ /* 0x000fe20000000033 */
[C---:B------:R-:W-:Y:S01]  /*2490*/  FFMA R71, R68.reuse, R109, R71 ;  /* 0x0000006d44477223 */ /* 0x040fe20000000047 */
[C---:B------:R-:W-:Y:S01]  /*24a0*/  FFMA R52, R68.reuse, R106, R65 ;  /* 0x0000006a44347223 */ /* 0x040fe20000000041 */
[C---:B------:R-:W-:Y:S01]  /*24b0*/  FFMA R53, R68.reuse, R153, R50 ;  /* 0x0000009944357223 */ /* 0x040fe20000000032 */
[----:B0-----:R-:W-:Y:S01]  /*24c0*/  FFMA R68, R68, R136, R49 ;  /* 0x0000008844447223 */ /* 0x001fe20000000031 */
[C---:B------:R-:W-:Y:S01]  /*24d0*/  FFMA R62, R54.reuse, R196, R67 ;  /* 0x000000c4363e7223 */ /* 0x040fe20000000043 */
[----:B------:R-:W0:Y:S01]  /*24e0*/  LDS R218, [R3+0x484] ;  /* 0x0004840003da7984 */ /* 0x000e220000000800 */
[----:B----4-:R-:W-:Y:S01]  /*24f0*/  FFMA R67, R54, R213, R64 ;  /* 0x000000d536437223 */ /* 0x010fe20000000040 */
[----:B------:R-:W-:Y:S01]  /*2500*/  FFMA R97, R59, R97, R154 ;  /* 0x000000613b617223 */ /* 0x000fe2000000009a */
[----:B------:R-:W-:Y:S01]  /*2510*/  FFMA R50, R46, R74, R63 ;  /* 0x0000004a2e327223 */ /* 0x000fe2000000003f */
[C---:B------:R-:W-:Y:S01]  /*2520*/  FFMA R51, R74.reuse, R31, R48 ;  /* 0x0000001f4a337223 */ /* 0x040fe20000000030 */
[C---:B------:R-:W-:Y:S01]  /*2530*/  FFMA R63, R74.reuse, R107, R52 ;  /* 0x0000006b4a3f7223 */ /* 0x040fe20000000034 */
[C---:B-----5:R-:W-:Y:S01]  /*2540*/  FFMA R48, R74.reuse, R14, R7 ;  /* 0x0000000e4a307223 */ /* 0x060fe20000000007 */
[C---:B------:R-:W-:Y:S01]  /*2550*/  FFMA R52, R74.reuse, R150, R53 ;  /* 0x000000964a347223 */ /* 0x040fe20000000035 */
[----:B------:R-:W-:Y:S01]  /*2560*/  FFMA R49, R74, R137, R68 ;  /* 0x000000894a317223 */ /* 0x000fe20000000044 */
[----:B------:R-:W4:Y:S01]  /*2570*/  LDS R221, [R3+0x488] ;  /* 0x0004880003dd7984 */ /* 0x000f220000000800 */
[-C--:B------:R-:W-:Y:S01]  /*2580*/  FFMA R65, R199, R55.reuse, R62 ;  /* 0x00000037c7417223 */ /* 0x080fe2000000003e */
[----:B------:R-:W-:Y:S01]  /*2590*/  FFMA R64, R212, R55, R67 ;  /* 0x00000037d4407223 */ /* 0x000fe20000000043 */
[----:B------:R-:W-:Y:S01]  /*25a0*/  FFMA R54, R74, R124, R71 ;  /* 0x0000007c4a367223 */ /* 0x000fe20000000047 */
[C---:B------:R-:W-:Y:S01]  /*25b0*/  FFMA R7, R61.reuse, R15, R48 ;  /* 0x0000000f3d077223 */ /* 0x040fe20000000030 */
[----:B------:R-:W-:Y:S01]  /*25c0*/  FFMA R67, R60, R44, R97 ;  /* 0x0000002c3c437223 */ /* 0x000fe20000000061 */
[C---:B------:R-:W-:Y:S01]  /*25d0*/  FFMA R53, R61.reuse, R151, R52 ;  /* 0x000000973d357223 */ /* 0x040fe20000000034 */
[C---:B------:R-:W-:Y:S01]  /*25e0*/  FFMA R48, R61.reuse, R94, R49 ;  /* 0x0000005e3d307223 */ /* 0x040fe20000000031 */
[----:B------:R-:W5:Y:S01]  /*25f0*/  LDS R97, [R3+0x48c] ;  /* 0x00048c0003617984 */ /* 0x000f620000000800 */
[C---:B------:R-:W-:Y:S01]  /*2600*/  FFMA R52, R10.reuse, R198, R65 ;  /* 0x000000c60a347223 */ /* 0x040fe20000000041 */
[----:B------:R-:W-:Y:S01]  /*2610*/  FFMA R49, R10, R215, R64 ;  /* 0x000000d70a317223 */ /* 0x000fe20000000040 */
[C---:B------:R-:W-:Y:S01]  /*2620*/  FFMA R62, R61.reuse, R125, R54 ;  /* 0x0000007d3d3e7223 */ /* 0x040fe20000000036 */
[C---:B------:R-:W-:Y:S01]  /*2630*/  FFMA R55, R61.reuse, R47, R50 ;  /* 0x0000002f3d377223 */ /* 0x040fe20000000032 */
[----:B------:R-:W-:Y:S01]  /*2640*/  FFMA R54, R61, R116, R63 ;  /* 0x000000743d367223 */ /* 0x000fe2000000003f */
[----:B------:R-:W-:Y:S01]  /*2650*/  FFMA R50, R28, R61, R51 ;  /* 0x0000003d1c327223 */ /* 0x000fe20000000033 */
[----:B------:R-:W5:Y:S01]  /*2660*/  LDS R223, [R3+0x490] ;  /* 0x0004900003df7984 */ /* 0x000f620000000800 */
[-C--:B------:R-:W-:Y:S01]  /*2670*/  FFMA R61, R201, R11.reuse, R52 ;  /* 0x0000000bc93d7223 */ /* 0x080fe20000000034 */
[----:B------:R-:W-:-:S02]  /*2680*/  FFMA R65, R214, R11, R49 ;  /* 0x0000000bd6417223 */ /* 0x000fc40000000031 */
[----:B------:R-:W5:Y:S04]  /*2690*/  LDS.64 R10, [R0+0x18f8] ;  /* 0x0018f800000a7984 */ /* 0x000f680000000a00 */
[----:B------:R-:W5:Y:S04]  /*26a0*/  LDS R222, [R3+0x494] ;  /* 0x0004940003de7984 */ /* 0x000f680000000800 */
[----:B------:R-:W5:Y:S01]  /*26b0*/  LDS R224, [R3+0x498] ;  /* 0x0004980003e07984 */ /* 0x000f620000000800 */
[----:B------:R-:W-:-:S03]  /*26c0*/  FFMA R49, R59, R95, R48 ;  /* 0x0000005f3b317223 */ /* 0x000fc60000000030 */
[----:B------:R-:W5:Y:S01]  /*26d0*/  LDS R89, [R3+0x49c] ;  /* 0x00049c0003597984 */ /* 0x000f620000000800 */
[C---:B------:R-:W-:Y:S01]  /*26e0*/  FFMA R48, R46.reuse, R200, R61 ;  /* 0x000000c82e307223 */ /* 0x040fe2000000003d */
[----:B-1----:R-:W-:Y:S01]  /*26f0*/  FFMA R65, R46, R216, R65 ;  /* 0x000000d82e417223 */ /* 0x002fe20000000041 */
[----:B------:R-:W-:Y:S01]  /*2700*/  FFMA R52, R42, R59, R55 ;  /* 0x0000003b2a347223 */ /* 0x000fe20000000037 */
[----:B------:R-:W1:Y:S01]  /*2710*/  LDS R227, [R3+0x4a0] ;  /* 0x0004a00003e37984 */ /* 0x000e620000000800 */
[C---:B------:R-:W-:Y:S01]  /*2720*/  FFMA R51, R59.reuse, R29, R50 ;  /* 0x0000001d3b337223 */ /* 0x040fe20000000032 */
[C---:B------:R-:W-:Y:S01]  /*2730*/  FFMA R63, R59.reuse, R92, R62 ;  /* 0x0000005c3b3f7223 */ /* 0x040fe2000000003e */
[C---:B------:R-:W-:Y:S01]  /*2740*/  FFMA R55, R59.reuse, R117, R54 ;  /* 0x000000753b377223 */ /* 0x040fe20000000036 */
[C---:B------:R-:W-:Y:S01]  /*2750*/  FFMA R50, R59.reuse, R148, R53 ;  /* 0x000000943b327223 */ /* 0x040fe20000000035 */
[----:B--2---:R-:W-:Y:S01]  /*2760*/  FFMA R44, R59, R12, R7 ;  /* 0x0000000c3b2c7223 */ /* 0x004fe20000000007 */
[-C--:B------:R-:W-:Y:S01]  /*2770*/  FFMA R53, R203, R47.reuse, R48 ;  /* 0x0000002fcb357223 */ /* 0x080fe20000000030 */
[----:B---3--:R-:W-:Y:S01]  /*2780*/  FFMA R54, R6, R47, R65 ;  /* 0x0000002f06367223 */ /* 0x008fe20000000041 */
        /* <DEDUP_REMOVED lines=9> */
[C---:B------:R-:W-:Y:S01]  /*2820*/  FFMA R53, R42.reuse, R202, R53 ;  /* 0x000000ca2a357223 */ /* 0x040fe20000000035 */
[----:B------:R-:W-:Y:S01]  /*2830*/  FFMA R49, R42, R219, R54 ;  /* 0x000000db2a317223 */ /* 0x000fe20000000036 */
[----:B------:R-:W3:Y:S02]  /*2840*/  LDS R229, [R3+0x4a8] ;  /* 0x0004a80003e57984 */ /* 0x000ee40000000800 */
[-C--:B------:R-:W-:Y:S01]  /*2850*/  FFMA R53, R204, R43.reuse, R53 ;  /* 0x0000002bcc357223 */ /* 0x080fe20000000035 */
[----:B0-----:R-:W-:Y:S01]  /*2860*/  FFMA R44, R218, R43, R49 ;  /* 0x0000002bda2c7223 */ /* 0x001fe20000000031 */
[----:B------:R-:W0:Y:S01]  /*2870*/  LDS R88, [R3+0x4ac] ;  /* 0x0004ac0003587984 */ /* 0x000e220000000800 */
[C---:B------:R-:W-:Y:S01]  /*2880*/  FFMA R55, R57.reuse, R8, R62 ;  /* 0x0000000839377223 */ /* 0x040fe2000000003e */
[C---:B------:R-:W-:Y:S01]  /*2890*/  FFMA R8, R40.reuse, R58, R47 ;  /* 0x0000003a28087223 */ /* 0x040fe2000000002f */
[C---:B------:R-:W-:Y:S01]  /*28a0*/  FFMA R42, R40.reuse, R194, R53 ;  /* 0x000000c2282a7223 */ /* 0x040fe20000000035 */
[----:B----4-:R-:W-:Y:S01]  /*28b0*/  FFMA R44, R40, R221, R44 ;  /* 0x000000dd282c7223 */ /* 0x010fe2000000002c */
[----:B------:R-:W4:Y:S01]  /*28c0*/  LDS R231, [R3+0x4b0] ;  /* 0x0004b00003e77984 */ /* 0x000f220000000800 */
[-C--:B------:R-:W-:Y:S01]  /*28d0*/  FFMA R43, R57, R41.reuse, R8 ;  /* 0x00000029392b7223 */ /* 0x080fe20000000008 */
[-C--:B------:R-:W-:Y:S01]  /*28e0*/  FFMA R49, R207, R41.reuse, R42 ;  /* 0x00000029cf317223 */ /* 0x080fe2000000002a */
[----:B-----5:R-:W-:Y:S01]  /*28f0*/  FFMA R44, R97, R41, R44 ;  /* 0x00000029612c7223 */ /* 0x020fe2000000002c */
[----:B------:R-:W5:Y:S01]  /*2900*/  LDS R230, [R3+0x4b4] ;  /* 0x0004b40003e67984 */ /* 0x000f620000000800 */
[C---:B------:R-:W-:Y:S01]  /*2910*/  FFMA R47, R38.reuse, R56, R43 ;  /* 0x00000038262f7223 */ /* 0x040fe2000000002b */
[C---:B------:R-:W-:Y:S01]  /*2920*/  FFMA R8, R38.reuse, R206, R49 ;  /* 0x000000ce26087223 */ /* 0x040fe20000000031 */
[----:B------:R-:W-:Y:S01]  /*2930*/  FFMA R51, R38, R223, R44 ;  /* 0x000000df26337223 */ /* 0x000fe2000000002c */
[----:B------:R-:W5:Y:S01]  /*2940*/  LDS R232, [R3+0x4b8] ;  /* 0x0004b80003e87984 */ /* 0x000f620000000800 */
        /* <DEDUP_REMOVED lines=8> */
[----:B------:R-:W-:Y:S01]  /*29d0*/  FFMA R51, R222, R39, R51 ;  /* 0x00000027de337223 */ /* 0x000fe20000000033 */
[----:B------:R-:W5:Y:S01]  /*29e0*/  LDS R87, [R3+0x540] ;  /* 0x0005400003577984 */ /* 0x000f620000000800 */
[C---:B------:R-:W-:Y:S01]  /*29f0*/  FFMA R8, R34.reuse, R5, R47 ;  /* 0x0000000522087223 */ /* 0x040fe2000000002f */
[C---:B------:R-:W-:Y:S01]  /*2a00*/  FFMA R40, R34.reuse, R208, R7 ;  /* 0x000000d022287223 */ /* 0x040fe20000000007 */
[----:B------:R-:W-:Y:S01]  /*2a10*/  FFMA R34, R34, R224, R51 ;  /* 0x000000e022227223 */ /* 0x000fe20000000033 */
[----:B------:R-:W5:Y:S01]  /*2a20*/  LDS R235, [R3+0x544] ;  /* 0x0005440003eb7984 */ /* 0x000f620000000800 */
[-C--:B------:R-:W-:Y:S01]  /*2a30*/  FFMA R7, R195, R35.reuse, R8 ;  /* 0x00000023c3077223 */ /* 0x080fe20000000008 */
[-C--:B------:R-:W-:Y:S01]  /*2a40*/  FFMA R39, R211, R35.reuse, R40 ;  /* 0x00000023d3277223 */ /* 0x080fe20000000028 */
[----:B------:R-:W-:Y:S01]  /*2a50*/  FFMA R8, R89, R35, R34 ;  /* 0x0000002359087223 */ /* 0x000fe20000000022 */
[----:B------:R-:W5:Y:S01]  /*2a60*/  LDS R234, [R3+0x548] ;  /* 0x0005480003ea7984 */ /* 0x000f620000000800 */
[C---:B------:R-:W-:Y:S01]  /*2a70*/  FFMA R7, R36.reuse, R197, R7 ;  /* 0x000000c524077223 */ /* 0x040fe20000000007 */
[C---:B------:R-:W-:Y:S01]  /*2a80*/  FFMA R34, R36.reuse, R4, R39 ;  /* 0x0000000424227223 */ /* 0x040fe20000000027 */
[----:B-1----:R-:W-:Y:S01]  /*2a90*/  FFMA R39, R36, R227, R8 ;  /* 0x000000e324277223 */ /* 0x002fe20000000008 */
[----:B------:R-:W1:Y:S01]  /*2aa0*/  LDS R237, [R3+0x54c] ;  /* 0x00054c0003ed7984 */ /* 0x000e620000000800 */
[-C--:B------:R-:W-:Y:S01]  /*2ab0*/  FFMA R7, R196, R37.reuse, R7 ;  /* 0x00000025c4077223 */ /* 0x080fe20000000007 */
[-C--:B------:R-:W-:Y:S01]  /*2ac0*/  FFMA R35, R213, R37.reuse, R34 ;  /* 0x00000025d5237223 */ /* 0x080fe20000000022 */
[----:B--2---:R-:W-:Y:S01]  /*2ad0*/  FFMA R36, R226, R37, R39 ;  /* 0x00000025e2247223 */ /* 0x004fe20000000027 */
[----:B------:R-:W2:Y:S01]  /*2ae0*/  LDS R86, [R3+0x550] ;  /* 0x0005500003567984 */ /* 0x000ea20000000800 */
[C---:B------:R-:W-:Y:S01]  /*2af0*/  FFMA R7, R32.reuse, R199, R7 ;  /* 0x000000c720077223 */ /* 0x040fe20000000007 */
[C---:B------:R-:W-:Y:S01]  /*2b00*/  FFMA R34, R32.reuse, R212, R35 ;  /* 0x000000d420227223 */ /* 0x040fe20000000023 */
[----:B---3--:R-:W-:Y:S01]  /*2b10*/  FFMA R37, R32, R229, R36 ;  /* 0x000000e520257223 */ /* 0x008fe20000000024 */
[----:B------:R-:W3:Y:S01]  /*2b20*/  LDS R239, [R3+0x554] ;  /* 0x0005540003ef7984 */ /* 0x000ee20000000800 */
[-C--:B------:R-:W-:Y:S01]  /*2b30*/  FFMA R7, R198, R33.reuse, R7 ;  /* 0x00000021c6077223 */ /* 0x080fe20000000007 */
[-C--:B------:R-:W-:Y:S01]  /*2b40*/  FFMA R35, R215, R33.reuse, R34 ;  /* 0x00000021d7237223 */ /* 0x080fe20000000022 */
[----:B0-----:R-:W-:Y:S01]  /*2b50*/  FFMA R32, R88, R33, R37 ;  /* 0x0000002158207223 */ /* 0x001fe20000000025 */
[----:B------:R-:W0:Y:S01]  /*2b60*/  LDS R238, [R3+0x558] ;  /* 0x0005580003ee7984 */ /* 0x000e220000000800 */
        /* <DEDUP_REMOVED lines=11> */
[----:B------:R-:W-:Y:S01]  /*2c20*/  STL [R1+0xc4], R98 ;  /* 0x0000c46201007387 */ /* 0x000fe20000100800 */
[----:B------:R-:W-:-:S03]  /*2c30*/  FFMA R33, R202, R29, R33 ;  /* 0x0000001dca217223 */ /* 0x000fc60000000021 */
[----:B------:R-:W5:Y:S01]  /*2c40*/  LDS R243, [R3+0x564] ;  /* 0x0005640003f37984 */ /* 0x000f620000000800 */
[----:B------:R-:W-:Y:S01]  /*2c50*/  FFMA R31, R57, R147, R38 ;  /* 0x00000093391f7223 */ /* 0x000fe20000000026 */
[-C--:B------:R-:W-:Y:S02]  /*2c60*/  FFMA R35, R219, R29.reuse, R36 ;  /* 0x0000001ddb237223 */ /* 0x080fe40000000024 */
[----:B------:R-:W-:Y:S01]  /*2c70*/  STL [R1+0xc8], R105 ;  /* 0x0000c86901007387 */ /* 0x000fe20000100800 */
[----:B------:R-:W-:-:S03]  /*2c80*/  FFMA R36, R87, R29, R28 ;  /* 0x0000001d57247223 */ /* 0x000fc6000000001c */
[----:B------:R-:W-:Y:S01]  /*2c90*/  STL [R1+0xd0], R112 ;  /* 0x0000d07001007387 */ /* 0x000fe20000100800 */
[----:B------:R-:W-:-:S03]  /*2ca0*/  FFMA R33, R26, R204, R33 ;  /* 0x000000cc1a217223 */ /* 0x000fc60000000021 */
[----:B------:R-:W-:Y:S01]  /*2cb0*/  STL [R1+0xd4], R145 ;  /* 0x0000d49101007387 */ /* 0x000fe20000100800 */
[----:B------:R-:W-:-:S03]  /*2cc0*/  FFMA R28, R26, R218, R35 ;  /* 0x000000da1a1c7223 */ /* 0x000fc60000000023 */
[----:B------:R-:W-:Y:S04]  /*2cd0*/  STL [R1+0xd8], R99 ;  /* 0x0000d86301007387 */ /* 0x000fe80000100800 */
[----:B------:R-:W5:Y:S04]  /*2ce0*/  LDS R84, [R3+0x568] ;  /* 0x0005680003547984 */ /* 0x000f680000000800 */
[----:B------:R-:W-:Y:S04]  /*2cf0*/  STL [R1+0xb4], R130 ;  /* 0x0000b48201007387 */ /* 0x000fe80000100800 */
[----:B------:R1:W-:Y:S01]  /*2d00*/  STL [R1+0xb8], R113 ;  /* 0x0000b87101007387 */ /* 0x0003e20000100800 */
[----:B------:R-:W-:-:S03]  /*2d10*/  FFMA R33, R194, R27, R33 ;  /* 0x0000001bc2217223 */ /* 0x000fc60000000021 */
[----:B------:R-:W5:Y:S01]  /*2d20*/  LDS R73, [R3+0x56c] ;  /* 0x00056c0003497984 */ /* 0x000f620000000800 */
[----:B------:R-:W-:Y:S01]  /*2d30*/  FFMA R28, R221, R27, R28 ;  /* 0x0000001bdd1c7223 */ /* 0x000fe2000000001c */
[----:B------:R-:W-:Y:S02]  /*2d40*/  FFMA R32, R22, R57, R43 ;  /* 0x0000003916207223 */ /* 0x000fe4000000002b */
[----:B------:R-:W5:Y:S01]  /*2d50*/  LDS R83, [R3+0x570] ;  /* 0x0005700003537984 */ /* 0x000f620000000800 */
[----:B-1----:R-:W-:Y:S01]  /*2d60*/  FFMA R113, R56, R144, R31 ;  /* 0x0000009038717223 */ /* 0x002fe2000000001f */
[----:B------:R-:W-:Y:S01]  /*2d70*/  FFMA R31, R26, R235, R36 ;  /* 0x000000eb1a1f7223 */ /* 0x000fe20000000024 */
[C---:B------:R-:W-:Y:S01]  /*2d80*/  FFMA R33, R22.reuse, R207, R33 ;  /* 0x000000cf16217223 */ /* 0x040fe20000000021 */
[----:B------:R-:W-:Y:S01]  /*2d90*/  FFMA R28, R22, R97, R28 ;  /* 0x00000061161c7223 */ /* 0x000fe2000000001c */
[----:B------:R-:W1:Y:S01]  /*2da0*/  LDS R71, [R3+0x574] ;  /* 0x0005740003477984 */ /* 0x000e620000000800 */
[----:B------:R-:W-:Y:S01]  /*2db0*/  FFMA R26, R234, R27, R31 ;  /* 0x0000001bea1a7223 */ /* 0x000fe2000000001f */
[-C--:B------:R-:W-:Y:S01]  /*2dc0*/  FFMA R29, R56, R23.reuse, R32 ;  /* 0x00000017381d7223 */ /* 0x080fe20000000020 */
[----:B------:R-:W-:Y:S01]  /*2dd0*/  FFMA R31, R223, R23, R28 ;  /* 0x00000017df1f7223 */ /* 0x000fe2000000001c */
[----:B------:R-:W-:Y:S01]  /*2de0*/  STL [R1+0xbc], R142 ;  /* 0x0000bc8e01007387 */ /* 0x000fe20000100800 */
[----:B------:R-:W-:Y:S01]  /*2df0*/  FFMA R27, R22, R237, R26 ;  /* 0x000000ed161b7223 */ /* 0x000fe2000000001a */
[----:B------:R-:W-:-:S02]  /*2e00*/  FFMA R26, R206, R23, R33 ;  /* 0x00000017ce1a7223 */ /* 0x000fc40000000021 */
[----:B------:R-:W-:Y:S01]  /*2e10*/  STL [R1+0xdc], R100 ;  /* 0x0000dc6401007387 */ /* 0x000fe20000100800 */
[----:B--2---:R-:W-:Y:S01]  /*2e20*/  FFMA R28, R86, R23, R27 ;  /* 0x00000017561c7223 */ /* 0x004fe2000000001b */
[C---:B------:R-:W-:Y:S02]  /*2e30*/  FFMA R22, R24.reuse, R2, R29 ;  /* 0x0000000218167223 */ /* 0x040fe4000000001d */
[----:B------:R-:W-:Y:S01]  /*2e40*/  STL [R1+0xc0], R131 ;  /* 0x0000c08301007387 */ /* 0x000fe20000100800 */
[----:B------:R-:W-:-:S03]  /*2e50*/  FFMA R27, R24, R209, R26 ;  /* 0x000000d1181b7223 */ /* 0x000fc6000000001a */
[----:B------:R-:W2:Y:S01]  /*2e60*/  LDS R82, [R3+0x578] ;  /* 0x0005780003527984 */ /* 0x000ea20000000800 */
[----:B------:R-:W-:-:S03]  /*2e70*/  FFMA R31, R24, R222, R31 ;  /* 0x000000de181f7223 */ /* 0x000fc6000000001f */
[----:B------:R-:W-:Y:S01]  /*2e80*/  STL [R1+0xe0], R118 ;  /* 0x0000e07601007387 */ /* 0x000fe20000100800 */
[----:B---3--:R-:W-:-:S03]  /*2e90*/  FFMA R29, R24, R239, R28 ;  /* 0x000000ef181d7223 */ /* 0x008fc6000000001c */
[----:B------:R-:W-:Y:S01]  /*2ea0*/  STL [R1+0xe4], R143 ;  /* 0x0000e48f01007387 */ /* 0x000fe20000100800 */
[----:B------:R-:W-:-:S03]  /*2eb0*/  FFMA R23, R5, R25, R22 ;  /* 0x0000001905177223 */ /* 0x000fc60000000016 */
[----:B------:R-:W-:Y:S01]  /*2ec0*/  STL [R1+0xe8], R101 ;  /* 0x0000e86501007387 */ /* 0x000fe20000100800 */
[----:B------:R-:W-:-:S03]  /*2ed0*/  FFMA R24, R208, R25, R27 ;  /* 0x00000019d0187223 */ /* 0x000fc6000000001b */
[----:B------:R-:W-:Y:S01]  /*2ee0*/  STL [R1+0xec], R114 ;  /* 0x0000ec7201007387 */ /* 0x000fe20000100800 */
[----:B------:R-:W-:-:S03]  /*2ef0*/  FFMA R26, R224, R25, R31 ;  /* 0x00000019e01a7223 */ /* 0x000fc6000000001f */
[----:B------:R-:W3:Y:S01]  /*2f00*/  LDS R69, [R3+0x600] ;  /* 0x0006000003457984 */ /* 0x000ee20000000800 */
[----:B0-----:R-:W-:-:S03]  /*2f10*/  FFMA R29, R238, R25, R29 ;  /* 0x00000019ee1d7223 */ /* 0x001fc6000000001d */
[----:B------:R-:W-:Y:S01]  /*2f20*/  STL [R1+0xf0], R119 ;  /* 0x0000f07701007387 */ /* 0x000fe20000100800 */
[----:B------:R-:W-:-:S03]  /*2f30*/  FFMA R22, R20, R195, R23 ;  /* 0x000000c314167223 */ /* 0x000fc60000000017 */
[----:B------:R-:W-:Y:S01]  /*2f40*/  STL [R1+0xf4], R140 ;  /* 0x0000f48c01007387 */ /* 0x000fe20000100800 */
[----:B------:R-:W-:-:S03]  /*2f50*/  FFMA R25, R20, R211, R24 ;  /* 0x000000d314197223 */ /* 0x000fc60000000018 */
[----:B------:R-:W-:Y:S01]  /*2f60*/  STL [R1+0xf8], R102 ;  /* 0x0000f86601007387 */ /* 0x000fe20000100800 */
[----:B------:R-:W-:-:S03]  /*2f70*/  FFMA R26, R20, R89, R26 ;  /* 0x00000059141a7223 */ /* 0x000fc6000000001a */
[----:B------:R-:W-:Y:S04]  /*2f80*/  STL [R1+0xfc], R115 ;  /* 0x0000fc7301007387 */ /* 0x000fe80000100800 */
[----:B------:R-:W0:Y:S01]  /*2f90*/  LDS R81, [R3+0x604] ;  /* 0x0006040003517984 */ /* 0x000e220000000800 */
[----:B----4-:R-:W-:-:S03]  /*2fa0*/  FFMA R20, R20, R240, R29 ;  /* 0x000000f014147223 */ /* 0x010fc6000000001d */
[----:B------:R-:W-:Y:S01]  /*2fb0*/  STL [R1+0x100], R110 ;  /* 0x0001006e01007387 */ /* 0x000fe20000100800 */
[----:B------:R-:W-:-:S03]  /*2fc0*/  FFMA R23, R197, R21, R22 ;  /* 0x00000015c5177223 */ /* 0x000fc60000000016 */
[----:B------:R-:W-:Y:S01]  /*2fd0*/  STL [R1+0x104], R141 ;  /* 0x0001048d01007387 */ /* 0x000fe20000100800 */
[----:B------:R-:W-:-:S03]  /*2fe0*/  FFMA R22, R4, R21, R25 ;  /* 0x0000001504167223 */ /* 0x000fc60000000019 */
[----:B------:R-:W-:Y:S01]  /*2ff0*/  STL [R1+0x108], R103 ;  /* 0x0001086701007387 */ /* 0x000fe20000100800 */
[----:B------:R-:W-:-:S03]  /*3000*/  FFMA R25, R227, R21, R26 ;  /* 0x00000015e3197223 */ /* 0x000fc6000000001a */
[----:B------:R-:W-:Y:S04]  /*3010*/  STL [R1+0x10c], R128 ;  /* 0x00010c8001007387 */ /* 0x000fe80000100800 */
[----:B------:R-:W4:Y:S01]  /*3020*/  LDS R67, [R3+0x608] ;  /* 0x0006080003437984 */ /* 0x000f220000000800 */
[----:B-----5:R-:W-:-:S03]  /*3030*/  FFMA R24, R85, R21, R20 ;  /* 0x0000001555187223 */ /* 0x020fc60000000014 */
[----:B------:R-:W-:Y:S01]  /*3040*/  STL [R1+0x110], R111 ;  /* 0x0001106f01007387 */ /* 0x000fe20000100800 */
[----:B------:R-:W-:-:S03]  /*3050*/  FFMA R20, R18, R196, R23 ;  /* 0x000000c412147223 */ /* 0x000fc60000000017 */
        /* <DEDUP_REMOVED lines=8> */
[----:B------:R-:W5:Y:S01]  /*30e0*/  LDS R80, [R3+0x60c] ;  /* 0x00060c0003507984 */ /* 0x000f620000000800 */
        /* <DEDUP_REMOVED lines=9> */
[----:B------:R-:W-:Y:S04]  /*3180*/  STL [R1+0x134], R136 ;  /* 0x0001348801007387 */ /* 0x000fe80000100800 */
[----:B------:R-:W-:Y:S01]  /*3190*/  STL [R1+0x138], R124 ;  /* 0x0001387c01007387 */ /* 0x000fe20000100800 */
[----:B------:R-:W-:-:S03]  /*31a0*/  FFMA R21, R16, R215, R20 ;  /* 0x000000d710157223 */ /* 0x000fc60000000014 */
[----:B------:R-:W-:Y:S01]  /*31b0*/  STL [R1+0x13c], R107 ;  /* 0x00013c6b01007387 */ /* 0x000fe20000100800 */
[----:B------:R-:W-:-:S03]  /*31c0*/  FFMA R20, R16, R88, R23 ;  /* 0x0000005810147223 */ /* 0x000fc60000000017 */
[----:B------:R-:W-:Y:S01]  /*31d0*/  STL [R1+0xb0], R9 ;  /* 0x0000b00901007387 */ /* 0x000fe20000100800 */
[----:B------:R-:W-:-:S03]  /*31e0*/  FFMA R22, R16, R73, R22 ;  /* 0x0000004910167223 */ /* 0x000fc60000000016 */
[----:B------:R-:W5:Y:S01]  /*31f0*/  LDS.64 R8, [R0+0x1900] ;  /* 0x0019000000087984 */ /* 0x000f620000000a00 */
[----:B------:R-:W-:-:S03]  /*3200*/  FFMA R19, R201, R17, R18 ;  /* 0x00000011c9137223 */ /* 0x000fc60000000012 */
[----:B------:R-:W5:Y:S01]  /*3210*/  LDS R65, [R3+0x610] ;  /* 0x0006100003417984 */ /* 0x000f620000000800 */
[-C--:B------:R-:W-:Y:S01]  /*3220*/  FFMA R23, R231, R17.reuse, R20 ;  /* 0x00000011e7177223 */ /* 0x080fe20000000014 */
[-C--:B------:R-:W-:Y:S02]  /*3230*/  FFMA R22, R83, R17.reuse, R22 ;  /* 0x0000001153167223 */ /* 0x080fe40000000016 */
[----:B------:R-:W5:Y:S01]  /*3240*/  LDS R79, [R3+0x614] ;  /* 0x00061400034f7984 */ /* 0x000f620000000800 */
[----:B------:R-:W-:Y:S01]  /*3250*/  FFMA R21, R214, R17, R21 ;  /* 0x00000011d6157223 */ /* 0x000fe20000000015 */
[C---:B------:R-:W-:Y:S02]  /*3260*/  FFMA R16, R14.reuse, R200, R19 ;  /* 0x000000c80e107223 */ /* 0x040fe40000000013 */
[----:B------:R-:W5:Y:S01]  /*3270*/  LDS.64 R134, [R0+0x1c80] ;  /* 0x001c800000867984 */ /* 0x000f620000000a00 */
[C---:B------:R-:W-:Y:S01]  /*3280*/  FFMA R23, R14.reuse, R230, R23 ;  /* 0x000000e60e177223 */ /* 0x040fe20000000017 */
[----:B-1----:R-:W-:-:S02]  /*3290*/  FFMA R25, R14, R71, R22 ;  /* 0x000000470e197223 */ /* 0x002fc40000000016 */
[----:B------:R-:W1:Y:S01]  /*32a0*/  LDS.64 R18, [R0+0x1908] ;  /* 0x0019080000127984 */ /* 0x000e620000000a00 */
[----:B------:R-:W-:Y:S01]  /*32b0*/  FFMA R21, R14, R216, R21 ;  /* 0x000000d80e157223 */ /* 0x000fe20000000015 */
[-C--:B------:R-:W-:Y:S01]  /*32c0*/  FFMA R17, R203, R15.reuse, R16 ;  /* 0x0000000fcb117223 */ /* 0x080fe20000000010 */
[-C--:B------:R-:W-:Y:S01]  /*32d0*/  FFMA R16, R232, R15.reuse, R23 ;  /* 0x0000000fe8107223 */ /* 0x080fe20000000017 */
[----:B------:R-:W1:Y:S01]  /*32e0*/  LDS R63, [R3+0x618] ;  /* 0x00061800033f7984 */ /* 0x000e620000000800 */
[-C--:B--2---:R-:W-:Y:S01]  /*32f0*/  FFMA R22, R82, R15.reuse, R25 ;  /* 0x0000000f52167223 */ /* 0x084fe20000000019 */
[----:B------:R-:W-:Y:S01]  /*3300*/  FFMA R14, R6, R15, R21 ;  /* 0x0000000f060e7223 */ /* 0x000fe20000000015 */
[C---:B------:R-:W-:Y:S01]  /*3310*/  FFMA R15, R12.reuse, R202, R17 ;  /* 0x000000ca0c0f7223 */ /* 0x040fe20000000011 */
[C---:B------:R-:W-:Y:S01]  /*3320*/  FFMA R20, R12.reuse, R87, R16 ;  /* 0x000000570c147223 */ /* 0x040fe20000000010 */
[C---:B---3--:R-:W-:Y:S01]  /*3330*/  FFMA R22, R12.reuse, R69, R22 ;  /* 0x000000450c167223 */ /* 0x048fe20000000016 */
[----:B------:R-:W2:Y:S01]  /*3340*/  LDS R78, [R3+0x61c] ;  /* 0x00061c00034e7984 */ /* 0x000ea20000000800 */
[----:B------:R-:W-:Y:S01]  /*3350*/  FFMA R21, R12, R219, R14 ;  /* 0x000000db0c157223 */ /* 0x000fe2000000000e */
[----:B------:R-:W-:-:S02]  /*3360*/  FFMA R15, R204, R13, R15 ;  /* 0x0000000dcc0f7223 */ /* 0x000fc4000000000f */
[----:B------:R-:W3:Y:S01]  /*3370*/  LDS.64 R16, [R0+0x1910] ;  /* 0x0019100000107984 */ /* 0x000ee20000000a00 */
[-C--:B0-----:R-:W-:Y:S01]  /*3380*/  FFMA R22, R81, R13.reuse, R22 ;  /* 0x0000000d51167223 */ /* 0x081fe20000000016 */
[-C--:B------:R-:W-:Y:S01]  /*3390*/  FFMA R14, R218, R13.reuse, R21 ;  /* 0x0000000dda0e7223 */ /* 0x080fe20000000015 */
[----:B------:R-:W-:Y:S01]  /*33a0*/  FFMA R21, R235, R13, R20 ;  /* 0x0000000deb157223 */ /* 0x000fe20000000014 */
[C---:B------:R-:W-:Y:S01]  /*33b0*/  FFMA R12, R10.reuse, R194, R15 ;  /* 0x000000c20a0c7223 */ /* 0x040fe2000000000f */
[----:B----4-:R-:W-:Y:S01]  /*33c0*/  FFMA R13, R10, R67, R22 ;  /* 0x000000430a0d7223 */ /* 0x010fe20000000016 */
[----:B------:R-:W0:Y:S02]  /*33d0*/  LDS R61, [R3+0x620] ;  /* 0x00062000033d7984 */ /* 0x000e240000000800 */
[-C--:B------:R-:W-:Y:S01]  /*33e0*/  FFMA R15, R207, R11.reuse, R12 ;  /* 0x0000000bcf0f7223 */ /* 0x080fe2000000000c */
[----:B-----5:R-:W-:Y:S01]  /*33f0*/  FFMA R22, R80, R11, R13 ;  /* 0x0000000b50167223 */ /* 0x020fe2000000000d */
[----:B------:R-:W4:Y:S01]  /*3400*/  LDS R77, [R3+0x624] ;  /* 0x00062400034d7984 */ /* 0x000f220000000800 */
[C---:B------:R-:W-:Y:S01]  /*3410*/  FFMA R20, R10.reuse, R234, R21 ;  /* 0x000000ea0a147223 */ /* 0x040fe20000000015 */
[----:B------:R-:W-:-:S02]  /*3420*/  FFMA R14, R10, R221, R14 ;  /* 0x000000dd0a0e7223 */ /* 0x000fc4000000000e */
[----:B------:R-:W5:Y:S01]  /*3430*/  LDS.64 R12, [R0+0x1918] ;  /* 0x00191800000c7984 */ /* 0x000f620000000a00 */
[-C--:B------:R-:W-:Y:S01]  /*3440*/  FFMA R7, R57, R11.reuse, R58 ;  /* 0x0000000b39077223 */ /* 0x080fe2000000003a */
[-C--:B------:R-:W-:Y:S02]  /*3450*/  FFMA R21, R237, R11.reuse, R20 ;  /* 0x0000000bed157223 */ /* 0x080fe40000000014 */
[----:B------:R-:W5:Y:S01]  /*3460*/  LDS R59, [R3+0x628] ;  /* 0x00062800033b7984 */ /* 0x000f620000000800 */
[----:B------:R-:W-:Y:S01]  /*3470*/  FFMA R10, R97, R11, R14 ;  /* 0x0000000b610a7223 */ /* 0x000fe2000000000e */
[----:B------:R-:W-:Y:S02]  /*3480*/  FFMA R7, R56, R8, R7 ;  /* 0x0000000838077223 */ /* 0x000fe40000000007 */
[----:B------:R-:W5:Y:S01]  /*3490*/  LDS R76, [R3+0x62c] ;  /* 0x00062c00034c7984 */ /* 0x000f620000000800 */
        /* <DEDUP_REMOVED lines=11> */
[----:B------:R-:W-:Y:S01]  /*3550*/  FFMA R30, R57, R134, R41 ;  /* 0x00000086391e7223 */ /* 0x000fe20000000029 */
[----:B------:R-:W5:Y:S01]  /*3560*/  LDS.64 R8, [R0+0x1920] ;  /* 0x0019200000087984 */ /* 0x000f620000000a00 */
[C---:B-1----:R-:W-:Y:S01]  /*3570*/  FFMA R14, R18.reuse, R208, R7 ;  /* 0x000000d0120e7223 */ /* 0x042fe20000000007 */
[----:B------:R-:W-:-:S02]  /*3580*/  FFMA R15, R18, R238, R15 ;  /* 0x000000ee120f7223 */ /* 0x000fc4000000000f */
[----:B------:R-:W1:Y:S01]  /*3590*/  LDS R57, [R3+0x630] ;  /* 0x0006300003397984 */ /* 0x000e620000000800 */
[----:B------:R-:W-:Y:S01]  /*35a0*/  FFMA R10, R5, R18, R10 ;  /* 0x00000012050a7223 */ /* 0x000fe2000000000a */
[C---:B------:R-:W-:Y:S01]  /*35b0*/  FFMA R20, R18.reuse, R224, R11 ;  /* 0x000000e012147223 */ /* 0x040fe2000000000b */
[----:B------:R-:W-:Y:S01]  /*35c0*/  FFMA R7, R18, R63, R22 ;  /* 0x0000003f12077223 */ /* 0x000fe20000000016 */
[----:B------:R-:W1:Y:S01]  /*35d0*/  LDS R75, [R3+0x634] ;  /* 0x00063400034b7984 */ /* 0x000e620000000800 */
[-C--:B------:R-:W-:Y:S01]  /*35e0*/  FFMA R11, R211, R19.reuse, R14 ;  /* 0x00000013d30b7223 */ /* 0x080fe2000000000e */
[-C--:B------:R-:W-:Y:S01]  /*35f0*/  FFMA R18, R240, R19.reuse, R15 ;  /* 0x00000013f0127223 */ /* 0x080fe2000000000f */
[-C--:B------:R-:W-:Y:S01]  /*3600*/  FFMA R10, R195, R19.reuse, R10 ;  /* 0x00000013c30a7223 */ /* 0x080fe2000000000a */
[----:B------:R-:W1:Y:S01]  /*3610*/  LDS.64 R14, [R0+0x1928] ;  /* 0x00192800000e7984 */ /* 0x000e620000000a00 */
[-C--:B------:R-:W-:Y:S01]  /*3620*/  FFMA R20, R89, R19.reuse, R20 ;  /* 0x0000001359147223 */ /* 0x080fe20000000014 */
[----:B--2---:R-:W-:-:S02]  /*3630*/  FFMA R22, R78, R19, R7 ;  /* 0x000000134e167223 */ /* 0x004fc40000000007 */
[----:B------:R-:W2:Y:S01]  /*3640*/  LDS R55, [R3+0x638] ;  /* 0x0006380003377984 */ /* 0x000ea20000000800 */
[----:B---3--:R-:W-:Y:S01]  /*3650*/  FFMA R7, R197, R16, R10 ;  /* 0x00000010c5077223 */ /* 0x008fe2000000000a */
[C---:B------:R-:W-:Y:S01]  /*3660*/  FFMA R10, R16.reuse, R4, R11 ;  /* 0x00000004100a7223 */ /* 0x040fe2000000000b */
[C---:B------:R-:W-:Y:S01]  /*3670*/  FFMA R11, R16.reuse, R227, R20 ;  /* 0x000000e3100b7223 */ /* 0x040fe20000000014 */
[----:B------:R-:W3:Y:S01]  /*3680*/  LDS R74, [R3+0x6c0] ;  /* 0x0006c000034a7984 */ /* 0x000ee20000000800 */
[C---:B------:R-:W-:Y:S01]  /*3690*/  FFMA R18, R16.reuse, R85, R18 ;  /* 0x0000005510127223 */ /* 0x040fe20000000012 */
[----:B0-----:R-:W-:Y:S01]  /*36a0*/  FFMA R22, R16, R61, R22 ;  /* 0x0000003d10167223 */ /* 0x001fe20000000016 */
[-C--:B------:R-:W-:Y:S01]  /*36b0*/  FFMA R19, R213, R17.reuse, R10 ;  /* 0x00000011d5137223 */ /* 0x080fe2000000000a */
[-C--:B------:R-:W-:Y:S01]  /*36c0*/  FFMA R20, R226, R17.reuse, R11 ;  /* 0x00000011e2147223 */ /* 0x080fe2000000000b */
[----:B------:R-:W-:Y:S01]  /*36d0*/  LDS R53, [R3+0x6c4] ;  /* 0x0006c40003357984 */ /* 0x000fe20000000800 */
[----:B------:R-:W-:-:S03]  /*36e0*/  FFMA R21, R243, R17, R18 ;  /* 0x00000011f3157223 */ /* 0x000fc60000000012 */
[----:B------:R-:W0:Y:S01]  /*36f0*/  LDS.64 R10, [R0+0x1930] ;  /* 0x00193000000a7984 */ /* 0x000e220000000a00 */
[-C--:B------:R-:W-:Y:S01]  /*3700*/  FFMA R16, R196, R17.reuse, R7 ;  /* 0x00000011c4107223 */ /* 0x080fe20000000007 */
[----:B----4-:R-:W-:Y:S01]  /*3710*/  FFMA R22, R77, R17, R22 ;  /* 0x000000114d167223 */ /* 0x010fe20000000016 */
[C---:B-----5:R-:W-:Y:S01]  /*3720*/  FFMA R18, R12.reuse, R212, R19 ;  /* 0x000000d40c127223 */ /* 0x060fe20000000013 */
[C---:B------:R-:W-:Y:S01]  /*3730*/  FFMA R19, R12.reuse, R229, R20 ;  /* 0x000000e50c137223 */ /* 0x040fe20000000014 */
[----:B------:R-:W4:Y:S01]  /*3740*/  LDS R72, [R3+0x6c8] ;  /* 0x0006c80003487984 */ /* 0x000f220000000800 */
[C---:B------:R-:W-:Y:S01]  /*3750*/  FFMA R20, R12.reuse, R84, R21 ;  /* 0x000000540c147223 */ /* 0x040fe20000000015 */
[----:B------:R-:W-:Y:S01]  /*3760*/  FFMA R7, R199, R12, R16 ;  /* 0x0000000cc7077223 */ /* 0x000fe20000000010 */
[----:B------:R-:W-:Y:S01]  /*3770*/  FFMA R21, R12, R59, R22 ;  /* 0x0000003b0c157223 */ /* 0x000fe20000000016 */
[-C--:B------:R-:W-:Y:S01]  /*3780*/  FFMA R17, R215, R13.reuse, R18 ;  /* 0x0000000dd7117223 */ /* 0x080fe20000000012 */
[-C--:B------:R-:W-:Y:S01]  /*3790*/  FFMA R18, R88, R13.reuse, R19 ;  /* 0x0000000d58127223 */ /* 0x080fe20000000013 */
[-C--:B------:R-:W-:Y:S01]  /*37a0*/  FFMA R16, R198, R13.reuse, R7 ;  /* 0x0000000dc6107223 */ /* 0x080fe20000000007 */
[-C--:B------:R-:W-:Y:S01]  /*37b0*/  FFMA R20, R73, R13.reuse, R20 ;  /* 0x0000000d49147223 */ /* 0x080fe20000000014 */
[----:B------:R-:W-:Y:S01]  /*37c0*/  FFMA R22, R76, R13, R21 ;  /* 0x0000000d4c167223 */ /* 0x000fe20000000015 */
[----:B------:R-:W-:Y:S04]  /*37d0*/  LDS R51, [R3+0x6cc] ;  /* 0x0006cc0003337984 */ /* 0x000fe80000000800 */
[----:B------:R-:W5:Y:S01]  /*37e0*/  LDS.64 R12, [R0+0x1938] ;  /* 0x00193800000c7984 */ /* 0x000f620000000a00 */
[----:B------:R-:W-:Y:S01]  /*37f0*/  FFMA R7, R201, R8, R16 ;  /* 0x00000008c9077223 */ /* 0x000fe20000000010 */
[----:B------:R-:W-:-:S02]  /*3800*/  FFMA R17, R8, R214, R17 ;  /* 0x000000d608117223 */ /* 0x000fc40000000011 */
[----:B------:R-:W5:Y:S01]  /*3810*/  LDS R70, [R3+0x6d0] ;  /* 0x0006d00003467984 */ /* 0x000f620000000800 */
[C---:B------:R-:W-:Y:S01]  /*3820*/  FFMA R19, R8.reuse, R231, R18 ;  /* 0x000000e708137223 */ /* 0x040fe20000000012 */
[C---:B------:R-:W-:Y:S01]  /*3830*/  FFMA R20, R8.reuse, R83, R20 ;  /* 0x0000005308147223 */ /* 0x040fe20000000014 */
[----:B-1----:R-:W-:Y:S01]  /*3840*/  FFMA R22, R8, R57, R22 ;  /* 0x0000003908167223 */ /* 0x002fe20000000016 */
[-C--:B------:R-:W-:Y:S01]  /*3850*/  FFMA R16, R200, R9.reuse, R7 ;  /* 0x00000009c8107223 */ /* 0x080fe20000000007 */
[-C--:B------:R-:W-:Y:S01]  /*3860*/  FFMA R17, R216, R9.reuse, R17 ;  /* 0x00000009d8117223 */ /* 0x080fe20000000011 */
[-C--:B------:R-:W-:Y:S01]  /*3870*/  FFMA R19, R230, R9.reuse, R19 ;  /* 0x00000009e6137223 */ /* 0x080fe20000000013 */
[-C--:B------:R-:W-:Y:S01]  /*3880*/  FFMA R21, R71, R9.reuse, R20 ;  /* 0x0000000947157223 */ /* 0x080fe20000000014 */
[----:B------:R-:W-:Y:S01]  /*3890*/  FFMA R22, R75, R9, R22 ;  /* 0x000000094b167223 */ /* 0x000fe20000000016 */
[----:B------:R-:W-:Y:S01]  /*38a0*/  LDS R49, [R3+0x6d4] ;  /* 0x0006d40003317984 */ /* 0x000fe20000000800 */
[----:B------:R-:W-:-:S03]  /*38b0*/  FFMA R7, R203, R14, R16 ;  /* 0x0000000ecb077223 */ /* 0x000fc60000000010 */
[----:B------:R-:W1:Y:S01]  /*38c0*/  LDS.64 R8, [R0+0x1940] ;  /* 0x0019400000087984 */ /* 0x000e620000000a00 */
[C---:B------:R-:W-:Y:S01]  /*38d0*/  FFMA R16, R14.reuse, R6, R17 ;  /* 0x000000060e107223 */ /* 0x040fe20000000011 */
[C---:B------:R-:W-:Y:S01]  /*38e0*/  FFMA R18, R14.reuse, R232, R19 ;  /* 0x000000e80e127223 */ /* 0x040fe20000000013 */
[C---:B------:R-:W-:Y:S01]  /*38f0*/  FFMA R20, R14.reuse, R82, R21 ;  /* 0x000000520e147223 */ /* 0x040fe20000000015 */
[----:B--2---:R-:W-:Y:S01]  /*3900*/  FFMA R19, R14, R55, R22 ;  /* 0x000000370e137223 */ /* 0x004fe20000000016 */
[----:B------:R-:W2:Y:S01]  /*3910*/  LDS R68, [R3+0x6d8] ;  /* 0x0006d80003447984 */ /* 0x000ea20000000800 */
[-C--:B------:R-:W-:Y:S01]  /*3920*/  FFMA R17, R219, R15.reuse, R16 ;  /* 0x0000000fdb117223 */ /* 0x080fe20000000010 */
[-C--:B------:R-:W-:Y:S01]  /*3930*/  FFMA R7, R202, R15.reuse, R7 ;  /* 0x0000000fca077223 */ /* 0x080fe20000000007 */
[-C--:B------:R-:W-:Y:S01]  /*3940*/  FFMA R16, R87, R15.reuse, R18 ;  /* 0x0000000f57107223 */ /* 0x080fe20000000012 */
[-C--:B------:R-:W-:Y:S01]  /*3950*/  FFMA R20, R69, R15.reuse, R20 ;  /* 0x0000000f45147223 */ /* 0x080fe20000000014 */
[----:B---3--:R-:W-:Y:S01]  /*3960*/  FFMA R24, R74, R15, R19 ;  /* 0x0000000f4a187223 */ /* 0x008fe20000000013 */
[----:B------:R-:W-:Y:S04]  /*3970*/  LDS R47, [R3+0x6dc] ;  /* 0x0006dc00032f7984 */ /* 0x000fe80000000800 */
[----:B------:R-:W3:Y:S01]  /*3980*/  LDS.64 R14, [R0+0x1948] ;  /* 0x00194800000e7984 */ /* 0x000ee20000000a00 */
[----:B0-----:R-:W-:Y:S01]  /*3990*/  FFMA R22, R10, R81, R20 ;  /* 0x000000510a167223 */ /* 0x001fe20000000014 */
[----:B------:R-:W-:-:S02]  /*39a0*/  FFMA R7, R204, R10, R7 ;  /* 0x0000000acc077223 */ /* 0x000fc40000000007 */
[----:B------:R-:W0:Y:S01]  /*39b0*/  LDS R66, [R3+0x6e0] ;  /* 0x0006e00003427984 */ /* 0x000e220000000800 */
[C---:B------:R-:W-:Y:S01]  /*39c0*/  FFMA R18, R10.reuse, R218, R17 ;  /* 0x000000da0a127223 */ /* 0x040fe20000000011 */
[C---:B------:R-:W-:Y:S01]  /*39d0*/  FFMA R19, R10.reuse, R235, R16 ;  /* 0x000000eb0a137223 */ /* 0x040fe20000000010 */
[----:B------:R-:W-:Y:S01]  /*39e0*/  FFMA R23, R10, R53, R24 ;  /* 0x000000350a177223 */ /* 0x000fe20000000018 */
[-C--:B------:R-:W-:Y:S01]  /*39f0*/  FFMA R21, R67, R11.reuse, R22 ;  /* 0x0000000b43157223 */ /* 0x080fe20000000016 */
[-C--:B------:R-:W-:Y:S01]  /*3a00*/  FFMA R16, R194, R11.reuse, R7 ;  /* 0x0000000bc2107223 */ /* 0x080fe20000000007 */
[-C--:B------:R-:W-:Y:S01]  /*3a10*/  FFMA R17, R221, R11.reuse, R18 ;  /* 0x0000000bdd117223 */ /* 0x080fe20000000012 */
[-C--:B------:R-:W-:Y:S01]  /*3a20*/  FFMA R20, R234, R11.reuse, R19 ;  /* 0x0000000bea147223 */ /* 0x080fe20000000013 */
[----:B----4-:R-:W-:Y:S01]  /*3a30*/  FFMA R22, R72, R11, R23 ;  /* 0x0000000b48167223 */ /* 0x010fe20000000017 */
[----:B------:R-:W-:Y:S04]  /*3a40*/  LDS R45, [R3+0x6e4] ;  /* 0x0006e400032d7984 */ /* 0x000fe80000000800 */
[----:B------:R-:W4:Y:S01]  /*3a50*/  LDS.64 R10, [R0+0x1950] ;  /* 0x00195000000a7984 */ /* 0x000f220000000a00 */
[C---:B-----5:R-:W-:Y:S01]  /*3a60*/  FFMA R19, R12.reuse, R237, R20 ;  /* 0x000000ed0c137223 */ /* 0x060fe20000000014 */
[C---:B------:R-:W-:Y:S01]  /*3a70*/  FFMA R18, R12.reuse, R97, R17 ;  /* 0x000000610c127223 */ /* 0x040fe20000000011 */
[C---:B------:R-:W-:Y:S01]  /*3a80*/  FFMA R20, R12.reuse, R80, R21 ;  /* 0x000000500c147223 */ /* 0x040fe20000000015 */
[----:B------:R-:W5:Y:S01]  /*3a90*/  LDS R64, [R3+0x6e8] ;  /* 0x0006e80003407984 */ /* 0x000f620000000800 */
        /* <DEDUP_REMOVED lines=9> */
[----:B-1----:R-:W-:Y:S01]  /*3b30*/  FFMA R7, R209, R8, R16 ;  /* 0x00000008d1077223 */ /* 0x002fe20000000010 */
[C---:B------:R-:W-:Y:S01]  /*3b40*/  FFMA R17, R8.reuse, R222, R17 ;  /* 0x000000de08117223 */ /* 0x040fe20000000011 */
[C---:B------:R-:W-:Y:S01]  /*3b50*/  FFMA R19, R8.reuse, R239, R18 ;  /* 0x000000ef08137223 */ /* 0x040fe20000000012 */
[C---:B------:R-:W-:Y:S01]  /*3b60*/  FFMA R20, R8.reuse, R79, R20 ;  /* 0x0000004f08147223 */ /* 0x040fe20000000014 */
[----:B------:R-:W-:Y:S01]  /*3b70*/  FFMA R23, R8, R49, R22 ;  /* 0x0000003108177223 */ /* 0x000fe20000000016 */
[----:B------:R-:W1:Y:S01]  /*3b80*/  LDS R62, [R3+0x6f0] ;  /* 0x0006f000033e7984 */ /* 0x000e620000000800 */
[-C--:B------:R-:W-:Y:S01]  /*3b90*/  FFMA R16, R208, R9.reuse, R7 ;  /* 0x00000009d0107223 */ /* 0x080fe20000000007 */
[-C--:B------:R-:W-:Y:S01]  /*3ba0*/  FFMA R17, R224, R9.reuse, R17 ;  /* 0x00000009e0117223 */ /* 0x080fe20000000011 */
[-C--:B------:R-:W-:Y:S01]  /*3bb0*/  FFMA R19, R238, R9.reuse, R19 ;  /* 0x00000009ee137223 */ /* 0x080fe20000000013 */
[-C--:B------:R-:W-:Y:S01]  /*3bc0*/  FFMA R21, R63, R9.reuse, R20 ;  /* 0x000000093f157223 */ /* 0x080fe20000000014 */
[----:B--2---:R-:W-:Y:S01]  /*3bd0*/  FFMA R24, R68, R9, R23 ;  /* 0x0000000944187223 */ /* 0x004fe20000000017 */
[----:B------:R-:W-:Y:S04]  /*3be0*/  LDS R41, [R3+0x6f4] ;  /* 0x0006f40003297984 */ /* 0x000fe80000000800 */
[----:B------:R-:W2:Y:S01]  /*3bf0*/  LDS.64 R8, [R0+0x1960] ;  /* 0x0019600000087984 */ /* 0x000ea20000000a00 */
[C---:B---3--:R-:W-:Y:S01]  /*3c00*/  FFMA R20, R14.reuse, R240, R19 ;  /* 0x000000f00e147223 */ /* 0x048fe20000000013 */
[----:B------:R-:W-:Y:S01]  /*3c10*/  FFMA R7, R211, R14, R16 ;  /* 0x0000000ed3077223 */ /* 0x000fe20000000010 */
[C---:B------:R-:W-:Y:S01]  /*3c20*/  FFMA R18, R14.reuse, R89, R17 ;  /* 0x000000590e127223 */ /* 0x040fe20000000011 */
[C---:B------:R-:W-:Y:S01]  /*3c30*/  FFMA R22, R14.reuse, R78, R21 ;  /* 0x0000004e0e167223 */ /* 0x040fe20000000015 */
[----:B------:R-:W-:Y:S01]  /*3c40*/  FFMA R19, R14, R47, R24 ;  /* 0x0000002f0e137223 */ /* 0x000fe20000000018 */
[----:B------:R-:W3:Y:S01]  /*3c50*/  LDS R60, [R3+0x6f8] ;  /* 0x0006f800033c7984 */ /* 0x000ee20000000800 */
[-C--:B------:R-:W-:Y:S01]  /*3c60*/  FFMA R16, R4, R15.reuse, R7 ;  /* 0x0000000f04107223 */ /* 0x080fe20000000007 */
[-C--:B------:R-:W-:Y:S01]  /*3c70*/  FFMA R17, R227, R15.reuse, R18 ;  /* 0x0000000fe3117223 */ /* 0x080fe20000000012 */
[-C--:B------:R-:W-:Y:S01]  /*3c80*/  FFMA R20, R85, R15.reuse, R20 ;  /* 0x0000000f55147223 */ /* 0x080fe20000000014 */
[-C--:B------:R-:W-:Y:S01]  /*3c90*/  FFMA R22, R61, R15.reuse, R22 ;  /* 0x0000000f3d167223 */ /* 0x080fe20000000016 */
[----:B0-----:R-:W-:Y:S01]  /*3ca0*/  FFMA R24, R66, R15, R19 ;  /* 0x0000000f42187223 */ /* 0x001fe20000000013 */
[----:B------:R-:W-:Y:S04]  /*3cb0*/  LDS R39, [R3+0x780] ;  /* 0x0007800003277984 */ /* 0x000fe80000000800 */
[----:B------:R-:W0:Y:S01]  /*3cc0*/  LDS.64 R14, [R0+0x1968] ;  /* 0x00196800000e7984 */ /* 0x000e220000000a00 */
[C---:B----4-:R-:W-:Y:S01]  /*3cd0*/  FFMA R18, R10.reuse, R226, R17 ;  /* 0x000000e20a127223 */ /* 0x050fe20000000011 */
[----:B------:R-:W-:-:S02]  /*3ce0*/  FFMA R19, R10, R243, R20 ;  /* 0x000000f30a137223 */ /* 0x000fc40000000014 */
        /* <DEDUP_REMOVED lines=8> */
[----:B-----5:R-:W-:Y:S01]  /*3d70*/  FFMA R22, R64, R11, R21 ;  /* 0x0000000b40167223 */ /* 0x020fe20000000015 */
[C---:B------:R-:W-:Y:S01]  /*3d80*/  FFMA R131, R56.reuse, R104, R37 ;  /* 0x0000006838837223 */ /* 0x040fe20000000025 */
[----:B------:R-:W5:Y:S01]  /*3d90*/  LDS.64 R10, [R0+0x1970] ;  /* 0x00197000000a7984 */ /* 0x000f620000000a00 */
[----:B------:R-:W-:-:S03]  /*3da0*/  FFMA R142, R56, R127, R34 ;  /* 0x0000007f388e7223 */ /* 0x000fc60000000022 */
[----:B------:R-:W5:Y:S01]  /*3db0*/  LDS R37, [R3+0x788] ;  /* 0x0007880003257984 */ /* 0x000f620000000800 */
[----:B------:R-:W-:Y:S01]  /*3dc0*/  FFMA R130, R56, R135, R30 ;  /* 0x0000008738827223 */ /* 0x000fe2000000001e */
[----:B------:R-:W-:Y:S01]  /*3dd0*/  FFMA R7, R215, R12, R16 ;  /* 0x0000000cd7077223 */ /* 0x000fe20000000010 */
[C---:B------:R-:W-:Y:S01]  /*3de0*/  FFMA R16, R12.reuse, R88, R17 ;  /* 0x000000580c107223 */ /* 0x040fe20000000011 */
[C---:B------:R-:W-:Y:S01]  /*3df0*/  FFMA R20, R12.reuse, R76, R19 ;  /* 0x0000004c0c147223 */ /* 0x040fe20000000013 */
[----:B------:R-:W5:Y:S01]  /*3e00*/  LDS R56, [R3+0x78c] ;  /* 0x00078c0003387984 */ /* 0x000f620000000800 */
[C---:B------:R-:W-:Y:S01]  /*3e10*/  FFMA R18, R12.reuse, R73, R18 ;  /* 0x000000490c127223 */ /* 0x040fe20000000012 */
[----:B------:R-:W-:Y:S01]  /*3e20*/  FFMA R19, R12, R43, R22 ;  /* 0x0000002b0c137223 */ /* 0x000fe20000000016 */
[-C--:B------:R-:W-:Y:S01]  /*3e30*/  FFMA R17, R231, R13.reuse, R16 ;  /* 0x0000000de7117223 */ /* 0x080fe20000000010 */
[-C--:B------:R-:W-:Y:S01]  /*3e40*/  FFMA R7, R214, R13.reuse, R7 ;  /* 0x0000000dd6077223 */ /* 0x080fe20000000007 */
[-C--:B------:R-:W-:Y:S01]  /*3e50*/  FFMA R18, R83, R13.reuse, R18 ;  /* 0x0000000d53127223 */ /* 0x080fe20000000012 */
[-C--:B------:R-:W-:Y:S01]  /*3e60*/  FFMA R20, R57, R13.reuse, R20 ;  /* 0x0000000d39147223 */ /* 0x080fe20000000014 */
[----:B-1----:R-:W-:Y:S01]  /*3e70*/  FFMA R16, R62, R13, R19 ;  /* 0x0000000d3e107223 */ /* 0x002fe20000000013 */
[----:B------:R-:W-:Y:S04]  /*3e80*/  LDS R35, [R3+0x790] ;  /* 0x0007900003237984 */ /* 0x000fe80000000800 */
[----:B------:R-:W1:Y:S01]  /*3e90*/  LDS.64 R12, [R0+0x1978] ;  /* 0x00197800000c7984 */ /* 0x000e620000000a00 */
[----:B--2---:R-:W-:Y:S01]  /*3ea0*/  FFMA R19, R8, R71, R18 ;  /* 0x0000004708137223 */ /* 0x004fe20000000012 */
[----:B------:R-:W-:Y:S01]  /*3eb0*/  FFMA R7, R216, R8, R7 ;  /* 0x00000008d8077223 */ /* 0x000fe20000000007 */
[C---:B------:R-:W-:Y:S01]  /*3ec0*/  FFMA R17, R8.reuse, R230, R17 ;  /* 0x000000e608117223 */ /* 0x040fe20000000011 */
[C---:B------:R-:W-:Y:S01]  /*3ed0*/  FFMA R18, R8.reuse, R75, R20 ;  /* 0x0000004b08127223 */ /* 0x040fe20000000014 */
[----:B------:R-:W-:Y:S01]  /*3ee0*/  FFMA R21, R8, R41, R16 ;  /* 0x0000002908157223 */ /* 0x000fe20000000010 */
        /* <DEDUP_REMOVED lines=9> */
[C---:B------:R-:W-:Y:S01]  /*3f80*/  FFMA R22, R14.reuse, R74, R19 ;  /* 0x0000004a0e167223 */ /* 0x040fe20000000013 */
[C---:B------:R-:W-:Y:S01]  /*3f90*/  FFMA R18, R14.reuse, R87, R17 ;  /* 0x000000570e127223 */ /* 0x040fe20000000011 */
[C---:B------:R-:W-:Y:S01]  /*3fa0*/  FFMA R20, R14.reuse, R69, R20 ;  /* 0x000000450e147223 */ /* 0x040fe20000000014 */
[----:B------:R-:W-:Y:S01]  /*3fb0*/  FFMA R19, R14, R39, R24 ;  /* 0x000000270e137223 */ /* 0x000fe20000000018 */
[----:B------:R-:W0:Y:S01]  /*3fc0*/  LDS R52, [R3+0x79c] ;  /* 0x00079c0003347984 */ /* 0x000e220000000800 */
[-C--:B------:R-:W-:Y:S01]  /*3fd0*/  FFMA R16, R218, R15.reuse, R7 ;  /* 0x0000000fda107223 */ /* 0x080fe20000000007 */
[-C--:B------:R-:W-:Y:S01]  /*3fe0*/  FFMA R17, R53, R15.reuse, R22 ;  /* 0x0000000f35117223 */ /* 0x080fe20000000016 */
[-C--:B------:R-:W-:Y:S01]  /*3ff0*/  FFMA R7, R235, R15.reuse, R18 ;  /* 0x0000000feb077223 */ /* 0x080fe20000000012 */
[-C--:B------:R-:W-:Y:S01]  /*4000*/  FFMA R20, R81, R15.reuse, R20 ;  /* 0x0000000f51147223 */ /* 0x080fe20000000014 */
[----:B----4-:R-:W-:Y:S01]  /*4010*/  FFMA R22, R58, R15, R19 ;  /* 0x0000000f3a167223 */ /* 0x010fe20000000013 */
[----:B------:R-:W-:Y:S04]  /*4020*/  LDS R31, [R3+0x7a0] ;  /* 0x0007a000031f7984 */ /* 0x000fe80000000800 */
[----:B------:R-:W4:Y:S01]  /*4030*/  LDS.64 R14, [R0+0x1988] ;  /* 0x00198800000e7984 */ /* 0x000f220000000a00 */
[----:B-----5:R-:W-:-:S03]  /*4040*/  FFMA R18, R10, R234, R7 ;  /* 0x000000ea0a127223 */ /* 0x020fc60000000007 */
[----:B------:R-:W5:Y:S01]  /*4050*/  LDS R50, [R3+0x7a4] ;  /* 0x0007a40003327984 */ /* 0x000f620000000800 */
[C---:B------:R-:W-:Y:S01]  /*4060*/  FFMA R7, R10.reuse, R67, R20 ;  /* 0x000000430a077223 */ /* 0x040fe20000000014 */
[----:B------:R-:W-:Y:S01]  /*4070*/  FFMA R16, R221, R10, R16 ;  /* 0x0000000add107223 */ /* 0x000fe20000000010 */
[C---:B------:R-:W-:Y:S01]  /*4080*/  FFMA R20, R10.reuse, R72, R17 ;  /* 0x000000480a147223 */ /* 0x040fe20000000011 */
        /* <DEDUP_REMOVED lines=21> */
[----:B---3--:R-:W-:Y:S01]  /*41e0*/  FFMA R16, R224, R8, R7 ;  /* 0x00000008e0107223 */ /* 0x008fe20000000007 */
[C---:B------:R-:W-:Y:S01]  /*41f0*/  FFMA R7, R8.reuse, R63, R18 ;  /* 0x0000003f08077223 */ /* 0x040fe20000000012 */
[C---:B------:R-:W-:Y:S01]  /*4200*/  FFMA R17, R8.reuse, R238, R17 ;  /* 0x000000ee08117223 */ /* 0x040fe20000000011 */
[----:B------:R-:W3:Y:S01]  /*4210*/  LDS R46, [R3+0x7b4] ;  /* 0x0007b400032e7984 */ /* 0x000ee20000000800 */
[C---:B------:R-:W-:Y:S01]  /*4220*/  FFMA R18, R8.reuse, R68, R19 ;  /* 0x0000004408127223 */ /* 0x040fe20000000013 */
[----:B------:R-:W-:Y:S01]  /*4230*/  FFMA R21, R8, R33, R20 ;  /* 0x0000002108157223 */ /* 0x000fe20000000014 */
        /* <DEDUP_REMOVED lines=8> */
[----:B------:R-:W-:Y:S01]  /*42c0*/  FFMA R7, R227, R14, R16 ;  /* 0x0000000ee3077223 */ /* 0x000fe20000000010 */
[C---:B------:R-:W-:Y:S01]  /*42d0*/  FFMA R18, R14.reuse, R85, R17 ;  /* 0x000000550e127223 */ /* 0x040fe20000000011 */
[C---:B------:R-:W-:Y:S01]  /*42e0*/  FFMA R20, R14.reuse, R61, R20 ;  /* 0x0000003d0e147223 */ /* 0x040fe20000000014 */
[----:B------:R-:W-:Y:S01]  /*42f0*/  FFMA R19, R14, R31, R24 ;  /* 0x0000001f0e137223 */ /* 0x000fe20000000018 */
[----:B------:R-:W4:Y:S01]  /*4300*/  LDS R44, [R3+0x840] ;  /* 0x00084000032c7984 */ /* 0x000f220000000800 */
[-C--:B------:R-:W-:Y:S01]  /*4310*/  FFMA R21, R45, R15.reuse, R22 ;  /* 0x0000000f2d157223 */ /* 0x080fe20000000016 */
[-C--:B------:R-:W-:Y:S01]  /*4320*/  FFMA R16, R226, R15.reuse, R7 ;  /* 0x0000000fe2107223 */ /* 0x080fe20000000007 */
[-C--:B------:R-:W-:Y:S01]  /*4330*/  FFMA R17, R243, R15.reuse, R18 ;  /* 0x0000000ff3117223 */ /* 0x080fe20000000012 */
[-C--:B------:R-:W-:Y:S01]  /*4340*/  FFMA R20, R77, R15.reuse, R20 ;  /* 0x0000000f4d147223 */ /* 0x080fe20000000014 */
[----:B-----5:R-:W-:Y:S01]  /*4350*/  FFMA R22, R50, R15, R19 ;  /* 0x0000000f32167223 */ /* 0x020fe20000000013 */
[----:B------:R-:W-:Y:S04]  /*4360*/  LDS R23, [R3+0x844] ;  /* 0x0008440003177984 */ /* 0x000fe80000000800 */
[----:B------:R-:W5:Y:S01]  /*4370*/  LDS.64 R14, [R0+0x19a8] ;  /* 0x0019a800000e7984 */ /* 0x000f620000000a00 */
[C---:B------:R-:W-:Y:S01]  /*4380*/  FFMA R18, R10.reuse, R84, R17 ;  /* 0x000000540a127223 */ /* 0x040fe20000000011 */
[C---:B------:R-:W-:Y:S01]  /*4390*/  FFMA R19, R10.reuse, R59, R20 ;  /* 0x0000003b0a137223 */ /* 0x040fe20000000014 */
[C---:B------:R-:W-:Y:S01]  /*43a0*/  FFMA R20, R10.reuse, R64, R21 ;  /* 0x000000400a147223 */ /* 0x040fe20000000015 */
[----:B------:R-:W-:Y:S01]  /*43b0*/  FFMA R7, R229, R10, R16 ;  /* 0x0000000ae5077223 */ /* 0x000fe20000000010 */
[----:B------:R-:W-:Y:S01]  /*43c0*/  FFMA R21, R10, R29, R22 ;  /* 0x0000001d0a157223 */ /* 0x000fe20000000016 */
[-C--:B------:R-:W-:Y:S01]  /*43d0*/  FFMA R17, R73, R11.reuse, R18 ;  /* 0x0000000b49117223 */ /* 0x080fe20000000012 */
[-C--:B------:R-:W-:Y:S01]  /*43e0*/  FFMA R18, R76, R11.reuse, R19 ;  /* 0x0000000b4c127223 */ /* 0x080fe20000000013 */
[----:B------:R-:W5:Y:S01]  /*43f0*/  LDS R42, [R3+0x848] ;  /* 0x00084800032a7984 */ /* 0x000f620000000800 */
[-C--:B------:R-:W-:Y:S01]  /*4400*/  FFMA R19, R43, R11.reuse, R20 ;  /* 0x0000000b2b137223 */ /* 0x080fe20000000014 */
[-C--:B------:R-:W-:Y:S01]  /*4410*/  FFMA R16, R88, R11.reuse, R7 ;  /* 0x0000000b58107223 */ /* 0x080fe20000000007 */
[----:B-1----:R-:W-:Y:S01]  /*4420*/  FFMA R20, R48, R11, R21 ;  /* 0x0000000b30147223 */ /* 0x002fe20000000015 */
[----:B------:R-:W-:Y:S01]  /*4430*/  LDS R40, [R3+0x850] ;  /* 0x0008500003287984 */ /* 0x000fe20000000800 */
[----:B--2---:R-:W-:-:S03]  /*4440*/  FFMA R22, R12, R62, R19 ;  /* 0x0000003e0c167223 */ /* 0x004fc60000000013 */
[----:B------:R-:W1:Y:S01]  /*4450*/  LDS.64 R10, [R0+0x19b0] ;  /* 0x0019b000000a7984 */ /* 0x000e620000000a00 */
[----:B------:R-:W-:Y:S01]  /*4460*/  FFMA R7, R231, R12, R16 ;  /* 0x0000000ce7077223 */ /* 0x000fe20000000010 */
[C---:B------:R-:W-:Y:S02]  /*4470*/  FFMA R16, R12.reuse, R83, R17 ;  /* 0x000000530c107223 */ /* 0x040fe40000000011 */
[----:B------:R-:W2:Y:S01]  /*4480*/  LDS R21, [R3+0x84c] ;  /* 0x00084c0003157984 */ /* 0x000ea20000000800 */
[C---:B------:R-:W-:Y:S01]  /*4490*/  FFMA R18, R12.reuse, R57, R18 ;  /* 0x000000390c127223 */ /* 0x040fe20000000012 */
[----:B------:R-:W-:Y:S01]  /*44a0*/  FFMA R19, R12, R27, R20 ;  /* 0x0000001b0c137223 */ /* 0x000fe20000000014 */
        /* <DEDUP_REMOVED lines=10> */
[----:B------:R-:W0:Y:S01]  /*4550*/  LDS R19, [R3+0x854] ;  /* 0x0008540003137984 */ /* 0x000e220000000800 */
[C---:B------:R-:W-:Y:S01]  /*4560*/  FFMA R20, R8.reuse, R60, R91 ;  /* 0x0000003c08147223 */ /* 0x040fe2000000005b */
[----:B------:R-:W-:Y:S01]  /*4570*/  FFMA R17, R8, R25, R22 ;  /* 0x0000001908117223 */ /* 0x000fe20000000016 */
[-C--:B------:R-:W-:Y:S01]  /*4580*/  FFMA R16, R87, R9.reuse, R16 ;  /* 0x0000000957107223 */ /* 0x080fe20000000010 */
[-C--:B------:R-:W-:Y:S01]  /*4590*/  FFMA R91, R69, R9.reuse, R18 ;  /* 0x00000009455b7223 */ /* 0x080fe20000000012 */
[-C--:B------:R-:W-:Y:S01]  /*45a0*/  FFMA R155, R39, R9.reuse, R20 ;  /* 0x00000009279b7223 */ /* 0x080fe20000000014 */
[-C--:B------:R-:W-:Y:S01]  /*45b0*/  FFMA R18, R74, R9.reuse, R7 ;  /* 0x000000094a127223 */ /* 0x080fe20000000007 */
[----:B----4-:R-:W-:Y:S01]  /*45c0*/  FFMA R20, R44, R9, R17 ;  /* 0x000000092c147223 */ /* 0x010fe20000000011 */
[----:B-----5:R-:W-:Y:S01]  /*45d0*/  FFMA R7, R235, R14, R16 ;  /* 0x0000000eeb077223 */ /* 0x020fe20000000010 */
[----:B------:R-:W4:Y:S01]  /*45e0*/  LDS.64 R8, [R0+0x19c0] ;  /* 0x0019c00000087984 */ /* 0x000f220000000a00 */
[C---:B------:R-:W-:Y:S01]  /*45f0*/  FFMA R16, R14.reuse, R81, R91 ;  /* 0x000000510e107223 */ /* 0x040fe2000000005b */
[----:B------:R-:W-:-:S02]  /*4600*/  FFMA R91, R14, R53, R18 ;  /* 0x000000350e5b7223 */ /* 0x000fc40000000012 */
[----:B------:R-:W5:Y:S01]  /*4610*/  LDS R17, [R3+0x85c] ;  /* 0x00085c0003117984 */ /* 0x000f620000000800 */
[----:B------:R-:W-:Y:S01]  /*4620*/  FFMA R159, R14, R23, R20 ;  /* 0x000000170e9f7223 */ /* 0x000fe20000000014 */
[----:B------:R-:W-:Y:S02]  /*4630*/  FFMA R20, R72, R15, R91 ;  /* 0x0000000f48147223 */ /* 0x000fe4000000005b */
[----:B------:R-:W5:Y:S01]  /*4640*/  LDS R36, [R3+0x860] ;  /* 0x0008600003247984 */ /* 0x000f620000000800 */
[----:B------:R-:W-:-:S03]  /*4650*/  FFMA R18, R14, R58, R155 ;  /* 0x0000003a0e127223 */ /* 0x000fc6000000009b */
[----:B------:R-:W5:Y:S01]  /*4660*/  LDS.64 R90, [R0+0x19c8] ;  /* 0x0019c800005a7984 */ /* 0x000f620000000a00 */
[-C--:B------:R-:W-:Y:S01]  /*4670*/  FFMA R14, R234, R15.reuse, R7 ;  /* 0x0000000fea0e7223 */ /* 0x080fe20000000007 */
[-C--:B------:R-:W-:Y:S01]  /*4680*/  FFMA R155, R67, R15.reuse, R16 ;  /* 0x0000000f439b7223 */ /* 0x080fe20000000010 */
[-C--:B------:R-:W-:Y:S01]  /*4690*/  FFMA R157, R37, R15.reuse, R18 ;  /* 0x0000000f259d7223 */ /* 0x080fe20000000012 */
[----:B------:R-:W-:Y:S01]  /*46a0*/  FFMA R22, R42, R15, R159 ;  /* 0x0000000f2a167223 */ /* 0x000fe2000000009f */
[----:B------:R-:W5:Y:S01]  /*46b0*/  LDS R16, [R3+0x864] ;  /* 0x0008640003107984 */ /* 0x000f620000000800 */
[C---:B-1----:R-:W-:Y:S01]  /*46c0*/  FFMA R15, R10.reuse, R51, R20 ;  /* 0x000000330a0f7223 */ /* 0x042fe20000000014 */
[----:B------:R-:W-:Y:S01]  /*46d0*/  FFMA R7, R237, R10, R14 ;  /* 0x0000000aed077223 */ /* 0x000fe2000000000e */
[C---:B------:R-:W-:Y:S01]  /*46e0*/  FFMA R18, R10.reuse, R80, R155 ;  /* 0x000000500a127223 */ /* 0x040fe2000000009b */
[C---:B------:R-:W-:Y:S01]  /*46f0*/  FFMA R20, R10.reuse, R56, R157 ;  /* 0x000000380a147223 */ /* 0x040fe2000000009d */
[----:B--2---:R-:W-:Y:S01]  /*4700*/  FFMA R159, R10, R21, R22 ;  /* 0x000000150a9f7223 */ /* 0x004fe20000000016 */
[----:B------:R-:W1:Y:S01]  /*4710*/  LDS R34, [R3+0x868] ;  /* 0x0008680003227984 */ /* 0x000e620000000800 */
[-C--:B------:R-:W-:Y:S01]  /*4720*/  FFMA R14, R86, R11.reuse, R7 ;  /* 0x0000000b560e7223 */ /* 0x080fe20000000007 */
[-C--:B------:R-:W-:Y:S01]  /*4730*/  FFMA R155, R65, R11.reuse, R18 ;  /* 0x0000000b419b7223 */ /* 0x080fe20000000012 */
[-C--:B------:R-:W-:Y:S01]  /*4740*/  FFMA R157, R35, R11.reuse, R20 ;  /* 0x0000000b239d7223 */ /* 0x080fe20000000014 */
[-C--:B------:R-:W-:Y:S01]  /*4750*/  FFMA R18, R70, R11.reuse, R15 ;  /* 0x0000000b46127223 */ /* 0x080fe2000000000f */
[----:B------:R-:W-:Y:S01]  /*4760*/  FFMA R20, R40, R11, R159 ;  /* 0x0000000b28147223 */ /* 0x000fe2000000009f */
[----:B------:R-:W-:Y:S01]  /*4770*/  LDS R15, [R3+0x86c] ;  /* 0x00086c00030f7984 */ /* 0x000fe20000000800 */
[----:B---3--:R-:W-:-:S03]  /*4780*/  FFMA R7, R239, R12, R14 ;  /* 0x0000000cef077223 */ /* 0x008fc6000000000e */
[----:B------:R-:W2:Y:S01]  /*4790*/  LDS.64 R10, [R0+0x19d0] ;  /* 0x0019d000000a7984 */ /* 0x000ea20000000a00 */
[C---:B------:R-:W-:Y:S01]  /*47a0*/  FFMA R14, R12.reuse, R79, R155 ;  /* 0x0000004f0c0e7223 */ /* 0x040fe2000000009b */
[C---:B------:R-:W-:Y:S02]  /*47b0*/  FFMA R155, R12.reuse, R49, R18 ;  /* 0x000000310c9b7223 */ /* 0x040fe40000000012 */
[----:B------:R-:W3:Y:S01]  /*47c0*/  LDS R32, [R3+0x870] ;  /* 0x0008700003207984 */ /* 0x000ee20000000800 */
[C---:B0-----:R-:W-:Y:S01]  /*47d0*/  FFMA R161, R12.reuse, R19, R20 ;  /* 0x000000130ca17223 */ /* 0x041fe20000000014 */
[----:B------:R-:W-:Y:S01]  /*47e0*/  FFMA R18, R12, R54, R157 ;  /* 0x000000360c127223 */ /* 0x000fe2000000009d */
[-C--:B------:R-:W-:Y:S01]  /*47f0*/  FFMA R20, R68, R13.reuse, R155 ;  /* 0x0000000d44147223 */ /* 0x080fe2000000009b */
[-C--:B------:R-:W-:Y:S01]  /*4800*/  FFMA R7, R238, R13.reuse, R7 ;  /* 0x0000000dee077223 */ /* 0x080fe20000000007 */
[----:B------:R-:W0:Y:S01]  /*4810*/  LDS.64 R154, [R0+0x19d8] ;  /* 0x0019d800009a7984 */ /* 0x000e220000000a00 */
[-C--:B------:R-:W-:Y:S01]  /*4820*/  FFMA R157, R63, R13.reuse, R14 ;  /* 0x0000000d3f9d7223 */ /* 0x080fe2000000000e */
[-C--:B------:R-:W-:Y:S01]  /*4830*/  FFMA R22, R38, R13.reuse, R161 ;  /* 0x0000000d26167223 */ /* 0x080fe200000000a1 */
[----:B------:R-:W-:Y:S01]  /*4840*/  FFMA R159, R33, R13, R18 ;  /* 0x0000000d219f7223 */ /* 0x000fe20000000012 */
[----:B------:R-:W0:Y:S01]  /*4850*/  LDS R14, [R3+0x874] ;  /* 0x00087400030e7984 */ /* 0x000e220000000800 */
[----:B----4-:R-:W-:Y:S01]  /*4860*/  FFMA R12, R240, R8, R7 ;  /* 0x00000008f00c7223 */ /* 0x010fe20000000007 */
[C---:B------:R-:W-:Y:S01]  /*4870*/  FFMA R18, R8.reuse, R78, R157 ;  /* 0x0000004e08127223 */ /* 0x040fe2000000009d */
[C---:B------:R-:W-:Y:S01]  /*4880*/  FFMA R7, R8.reuse, R47, R20 ;  /* 0x0000002f08077223 */ /* 0x040fe20000000014 */
[C---:B-----5:R-:W-:Y:S01]  /*4890*/  FFMA R13, R8.reuse, R17, R22 ;  /* 0x00000011080d7223 */ /* 0x060fe20000000016 */
[----:B------:R-:W-:Y:S01]  /*48a0*/  FFMA R20, R8, R52, R159 ;  /* 0x0000003408147223 */ /* 0x000fe2000000009f */
[----:B------:R-:W4:Y:S01]  /*48b0*/  LDS R30, [R3+0x878] ;  /* 0x00087800031e7984 */ /* 0x000f220000000800 */
[-C--:B------:R-:W-:Y:S01]  /*48c0*/  FFMA R12, R85, R9.reuse, R12 ;  /* 0x00000009550c7223 */ /* 0x080fe2000000000c */
[-C--:B------:R-:W-:Y:S01]  /*48d0*/  FFMA R157, R61, R9.reuse, R18 ;  /* 0x000000093d9d7223 */ /* 0x080fe20000000012 */
[-C--:B------:R-:W-:Y:S01]  /*48e0*/  FFMA R18, R66, R9.reuse, R7 ;  /* 0x0000000942127223 */ /* 0x080fe20000000007 */
[-C--:B------:R-:W-:Y:S01]  /*48f0*/  FFMA R159, R31, R9.reuse, R20 ;  /* 0x000000091f9f7223 */ /* 0x080fe20000000014 */
[----:B------:R-:W-:Y:S01]  /*4900*/  FFMA R161, R36, R9, R13 ;  /* 0x0000000924a17223 */ /* 0x000fe2000000000d */
[----:B------:R-:W-:Y:S01]  /*4910*/  LDS R28, [R3+0x904] ;  /* 0x00090400031c7984 */ /* 0x000fe20000000800 */
[----:B------:R-:W-:-:S03]  /*4920*/  FFMA R7, R243, R90, R12 ;  /* 0x0000005af3077223 */ /* 0x000fc6000000000c */
[----:B------:R-:W-:Y:S01]  /*4930*/  LDS R13, [R3+0x900] ;  /* 0x00090000030d7984 */ /* 0x000fe20000000800 */
[----:B------:R-:W-:-:S03]  /*4940*/  FFMA R12, R90, R77, R157 ;  /* 0x0000004d5a0c7223 */ /* 0x000fc6000000009d */
[----:B------:R-:W5:Y:S01]  /*4950*/  LDS.64 R8, [R0+0x19e0] ;  /* 0x0019e00000087984 */ /* 0x000f620000000a00 */
[C---:B------:R-:W-:Y:S01]  /*4960*/  FFMA R157, R90.reuse, R45, R18 ;  /* 0x0000002d5a9d7223 */ /* 0x040fe20000000012 */
[----:B------:R-:W-:Y:S02]  /*4970*/  FFMA R161, R90, R16, R161 ;  /* 0x000000105aa17223 */ /* 0x000fe400000000a1 */
[----:B------:R-:W-:Y:S01]  /*4980*/  LDS R26, [R3+0x90c] ;  /* 0x00090c00031a7984 */ /* 0x000fe20000000800 */
[-C--:B------:R-:W-:Y:S01]  /*4990*/  FFMA R22, R64, R91.reuse, R157 ;  /* 0x0000005b40167223 */ /* 0x080fe2000000009d */
[-C--:B------:R-:W-:Y:S02]  /*49a0*/  FFMA R18, R84, R91.reuse, R7 ;  /* 0x0000005b54127223 */ /* 0x080fe40000000007 */
[----:B------:R-:W5:Y:S01]  /*49b0*/  LDS.64 R156, [R0+0x19e8] ;  /* 0x0019e800009c7984 */ /* 0x000f620000000a00 */
[----:B------:R-:W-:Y:S01]  /*49c0*/  FFMA R20, R90, R50, R159 ;  /* 0x000000325a147223 */ /* 0x000fe2000000009f */
[-C--:B------:R-:W-:Y:S01]  /*49d0*/  FFMA R7, R59, R91.reuse, R12 ;  /* 0x0000005b3b077223 */ /* 0x080fe2000000000c */
[-C--:B-1----:R-:W-:Y:S01]  /*49e0*/  FFMA R24, R34, R91.reuse, R161 ;  /* 0x0000005b22187223 */ /* 0x082fe200000000a1 */
[----:B------:R-:W1:Y:S01]  /*49f0*/  LDS R12, [R3+0x908] ;  /* 0x00090800030c7984 */ /* 0x000e620000000800 */
[----:B------:R-:W-:-:S02]  /*4a00*/  FFMA R159, R29, R91, R20 ;  /* 0x0000005b1d9f7223 */ /* 0x000fc40000000014 */
[C---:B--2---:R-:W-:Y:S01]  /*4a10*/  FFMA R91, R10.reuse, R15, R24 ;  /* 0x0000000f0a5b7223 */ /* 0x044fe20000000018 */
[C---:B------:R-:W-:Y:S01]  /*4a20*/  FFMA R20, R10.reuse, R76, R7 ;  /* 0x0000004c0a147223 */ /* 0x040fe20000000007 */
[C---:B------:R-:W-:Y:S01]  /*4a30*/  FFMA R7, R10.reuse, R43, R22 ;  /* 0x0000002b0a077223 */ /* 0x040fe20000000016 */
[----:B------:R-:W-:Y:S01]  /*4a40*/  FFMA R18, R73, R10, R18 ;  /* 0x0000000a49127223 */ /* 0x000fe20000000012 */
[----:B------:R-:W-:Y:S01]  /*4a50*/  FFMA R22, R10, R48, R159 ;  /* 0x000000300a167223 */ /* 0x000fe2000000009f */
[-C--:B---3--:R-:W-:Y:S01]  /*4a60*/  FFMA R163, R32, R11.reuse, R91 ;  /* 0x0000000b20a37223 */ /* 0x088fe2000000005b */
[-C--:B------:R-:W-:Y:S01]  /*4a70*/  FFMA R159, R57, R11.reuse, R20 ;  /* 0x0000000b399f7223 */ /* 0x080fe20000000014 */
[----:B------:R-:W2:Y:S01]  /*4a80*/  LDS.64 R90, [R0+0x19f0] ;  /* 0x0019f000005a7984 */ /* 0x000ea20000000a00 */
[-C--:B------:R-:W-:Y:S01]  /*4a90*/  FFMA R20, R62, R11.reuse, R7 ;  /* 0x0000000b3e147223 */ /* 0x080fe20000000007 */
[-C--:B------:R-:W-:Y:S01]  /*4aa0*/  FFMA R18, R83, R11.reuse, R18 ;  /* 0x0000000b53127223 */ /* 0x080fe20000000012 */
[----:B------:R-:W-:Y:S01]  /*4ab0*/  FFMA R161, R27, R11, R22 ;  /* 0x0000000b1ba17223 */ /* 0x000fe20000000016 */
[C---:B0-----:R-:W-:Y:S01]  /*4ac0*/  FFMA R10, R154.reuse, R75, R159 ;  /* 0x0000004b9a0a7223 */ /* 0x041fe2000000009f */
[----:B------:R-:W0:Y:S01]  /*4ad0*/  LDS R11, [R3+0x910] ;  /* 0x00091000030b7984 */ /* 0x000e220000000800 */
[C---:B------:R-:W-:Y:S01]  /*4ae0*/  FFMA R159, R154.reuse, R41, R20 ;  /* 0x000000299a9f7223 */ /* 0x040fe20000000014 */
[----:B------:R-:W-:Y:S01]  /*4af0*/  FFMA R7, R71, R154, R18 ;  /* 0x0000009a47077223 */ /* 0x000fe20000000012 */
[C---:B------:R-:W-:Y:S01]  /*4b00*/  FFMA R20, R154.reuse, R46, R161 ;  /* 0x0000002e9a147223 */ /* 0x040fe200000000a1 */
[----:B------:R-:W3:Y:S01]  /*4b10*/  LDS R24, [R3+0x914] ;  /* 0x0009140003187984 */ /* 0x000ee20000000800 */
[----:B------:R-:W-:Y:S01]  /*4b20*/  FFMA R163, R154, R14, R163 ;  /* 0x0000000e9aa37223 */ /* 0x000fe200000000a3 */
[-C--:B------:R-:W-:Y:S01]  /*4b30*/  FFMA R22, R60, R155.reuse, R159 ;  /* 0x0000009b3c167223 */ /* 0x080fe2000000009f */
[-C--:B------:R-:W-:Y:S01]  /*4b40*/  FFMA R18, R82, R155.reuse, R7 ;  /* 0x0000009b52127223 */ /* 0x080fe20000000007 */
[----:B------:R-:W3:Y:S01]  /*4b50*/  LDS.64 R158, [R0+0x19f8] ;  /* 0x0019f800009e7984 */ /* 0x000ee20000000a00 */
[-C--:B------:R-:W-:Y:S01]  /*4b60*/  FFMA R7, R55, R155.reuse, R10 ;  /* 0x0000009b37077223 */ /* 0x080fe2000000000a */
[-C--:B------:R-:W-:Y:S01]  /*4b70*/  FFMA R161, R25, R155.reuse, R20 ;  /* 0x0000009b19a17223 */ /* 0x080fe20000000014 */
[----:B----4-:R-:W-:Y:S01]  /*4b80*/  FFMA R160, R30, R155, R163 ;  /* 0x0000009b1ea07223 */ /* 0x010fe200000000a3 */
[----:B------:R-:W4:Y:S01]  /*4b90*/  LDS R10, [R3+0x918] ;  /* 0x00091800030a7984 */ /* 0x000f220000000800 */
[C---:B-----5:R-:W-:Y:S01]  /*4ba0*/  FFMA R20, R8.reuse, R74, R7 ;  /* 0x0000004a08147223 */ /* 0x060fe20000000007 */
[C---:B------:R-:W-:Y:S01]  /*4bb0*/  FFMA R154, R8.reuse, R44, R161 ;  /* 0x0000002c089a7223 */ /* 0x040fe200000000a1 */
[C---:B------:R-:W-:Y:S01]  /*4bc0*/  FFMA R155, R8.reuse, R13, R160 ;  /* 0x0000000d089b7223 */ /* 0x040fe200000000a0 */
[----:B------:R-:W-:Y:S01]  /*4bd0*/  FFMA R7, R8, R39, R22 ;  /* 0x0000002708077223 */ /* 0x000fe20000000016 */
[----:B------:R-:W-:Y:S01]  /*4be0*/  FFMA R18, R69, R8, R18 ;  /* 0x0000000845127223 */ /* 0x000fe20000000012 */
[----:B------:R-:W5:Y:S01]  /*4bf0*/  LDS R22, [R3+0x91c] ;  /* 0x00091c0003167984 */ /* 0x000f620000000800 */
[-C--:B------:R-:W-:Y:S01]  /*4c00*/  FFMA R161, R53, R9.reuse, R20 ;  /* 0x0000000935a17223 */ /* 0x080fe20000000014 */
[-C--:B------:R-:W-:Y:S01]  /*4c10*/  FFMA R163, R23, R9.reuse, R154 ;  /* 0x0000000917a37223 */ /* 0x080fe2000000009a */
[-C--:B------:R-:W-:Y:S01]  /*4c20*/  FFMA R165, R28, R9.reuse, R155 ;  /* 0x000000091ca57223 */ /* 0x080fe2000000009b */
[-C--:B------:R-:W-:Y:S01]  /*4c30*/  FFMA R20, R58, R9.reuse, R7 ;  /* 0x000000093a147223 */ /* 0x080fe20000000007 */
[----:B------:R-:W5:Y:S01]  /*4c40*/  LDS.64 R154, [R0+0x1a00] ;  /* 0x001a0000009a7984 */ /* 0x000f620000000a00 */
[----:B------:R-:W-:Y:S01]  /*4c50*/  FFMA R18, R81, R9, R18 ;  /* 0x0000000951127223 */ /* 0x000fe20000000012 */
[----:B------:R-:W-:-:S02]  /*4c60*/  FFMA R8, R156, R72, R161 ;  /* 0x000000489c087223 */ /* 0x000fc400000000a1 */
[----:B------:R-:W5:Y:S01]  /*4c70*/  LDS R9, [R3+0x920] ;  /* 0x0009200003097984 */ /* 0x000f620000000800 */
[C---:B------:R-:W-:Y:S01]  /*4c80*/  FFMA R161, R156.reuse, R37, R20 ;  /* 0x000000259ca17223 */ /* 0x040fe20000000014 */
[----:B------:R-:W-:Y:S02]  /*4c90*/  FFMA R7, R67, R156, R18 ;  /* 0x0000009c43077223 */ /* 0x000fe40000000012 */
[----:B------:R-:W5:Y:S01]  /*4ca0*/  LDS R20, [R3+0x924] ;  /* 0x0009240003147984 */ /* 0x000f620000000800 */
[C---:B------:R-:W-:Y:S01]  /*4cb0*/  FFMA R160, R156.reuse, R42, R163 ;  /* 0x0000002a9ca07223 */ /* 0x040fe200000000a3 */
[----:B-1----:R-:W-:Y:S01]  /*4cc0*/  FFMA R165, R156, R12, R165 ;  /* 0x0000000c9ca57223 */ /* 0x002fe200000000a5 */
        /* <DEDUP_REMOVED lines=10> */
[----:B------:R-:W2:Y:S01]  /*4d70*/  LDS R18, [R3+0x92c] ;  /* 0x00092c0003127984 */ /* 0x000ea20000000800 */
[C---:B------:R-:W-:Y:S01]  /*4d80*/  FFMA R164, R90.reuse, R40, R161 ;  /* 0x000000285aa47223 */ /* 0x040fe200000000a1 */
[----:B0-----:R-:W-:Y:S01]  /*4d90*/  FFMA R161, R90, R11, R166 ;  /* 0x0000000b5aa17223 */ /* 0x001fe200000000a6 */
[-C--:B------:R-:W-:Y:S01]  /*4da0*/  FFMA R163, R49, R91.reuse, R162 ;  /* 0x0000005b31a37223 */ /* 0x080fe200000000a2 */
[-C--:B------:R-:W-:Y:S01]  /*4db0*/  FFMA R160, R79, R91.reuse, R160 ;  /* 0x0000005b4fa07223 */ /* 0x080fe200000000a0 */
[-C--:B------:R-:W-:Y:S01]  /*4dc0*/  FFMA R162, R54, R91.reuse, R7 ;  /* 0x0000005b36a27223 */ /* 0x080fe20000000007 */
[-C--:B------:R-:W-:Y:S01]  /*4dd0*/  FFMA R165, R19, R91.reuse, R164 ;  /* 0x0000005b13a57223 */ /* 0x080fe200000000a4 */
[----:B---3--:R-:W-:Y:S01]  /*4de0*/  FFMA R167, R24, R91, R161 ;  /* 0x0000005b18a77223 */ /* 0x008fe200000000a1 */
[----:B------:R-:W-:Y:S01]  /*4df0*/  LDS R7, [R3+0x930] ;  /* 0x0009300003077984 */ /* 0x000fe20000000800 */
[----:B------:R-:W-:-:S03]  /*4e00*/  FFMA R164, R158, R68, R163 ;  /* 0x000000449ea47223 */ /* 0x000fc600000000a3 */
[----:B------:R-:W0:Y:S01]  /*4e10*/  LDS.64 R90, [R0+0x1a10] ;  /* 0x001a1000005a7984 */ /* 0x000e220000000a00 */
[----:B------:R-:W-:Y:S01]  /*4e20*/  FFMA R161, R63, R158, R160 ;  /* 0x0000009e3fa17223 */ /* 0x000fe200000000a0 */
[C---:B------:R-:W-:Y:S01]  /*4e30*/  FFMA R163, R158.reuse, R33, R162 ;  /* 0x000000219ea37223 */ /* 0x040fe200000000a2 */
[C---:B------:R-:W-:Y:S01]  /*4e40*/  FFMA R166, R158.reuse, R38, R165 ;  /* 0x000000269ea67223 */ /* 0x040fe200000000a5 */
[----:B------:R-:W3:Y:S01]  /*4e50*/  LDS R162, [R3+0x934] ;  /* 0x0009340003a27984 */ /* 0x000ee20000000800 */
[----:B----4-:R-:W-:Y:S01]  /*4e60*/  FFMA R167, R158, R10, R167 ;  /* 0x0000000a9ea77223 */ /* 0x010fe200000000a7 */
[-C--:B------:R-:W-:Y:S01]  /*4e70*/  FFMA R160, R78, R159.reuse, R161 ;  /* 0x0000009f4ea07223 */ /* 0x080fe200000000a1 */
[-C--:B------:R-:W-:Y:S01]  /*4e80*/  FFMA R161, R47, R159.reuse, R164 ;  /* 0x0000009f2fa17223 */ /* 0x080fe200000000a4 */
[-C--:B------:R-:W-:Y:S01]  /*4e90*/  FFMA R164, R52, R159.reuse, R163 ;  /* 0x0000009f34a47223 */ /* 0x080fe200000000a3 */
[-C--:B------:R-:W-:Y:S01]  /*4ea0*/  FFMA R165, R17, R159.reuse, R166 ;  /* 0x0000009f11a57223 */ /* 0x080fe200000000a6 */
[----:B-----5:R-:W-:Y:S01]  /*4eb0*/  FFMA R168, R22, R159, R167 ;  /* 0x0000009f16a87223 */ /* 0x020fe200000000a7 */
[----:B------:R-:W-:Y:S01]  /*4ec0*/  LDS R163, [R3+0x938] ;  /* 0x0009380003a37984 */ /* 0x000fe20000000800 */
[----:B------:R-:W-:-:S03]  /*4ed0*/  FFMA R166, R154, R66, R161 ;  /* 0x000000429aa67223 */ /* 0x000fc600000000a1 */
[----:B------:R-:W4:Y:S01]  /*4ee0*/  LDS.64 R158, [R0+0x1a18] ;  /* 0x001a1800009e7984 */ /* 0x000f220000000a00 */
[C---:B------:R-:W-:Y:S01]  /*4ef0*/  FFMA R161, R154.reuse, R31, R164 ;  /* 0x0000001f9aa17223 */ /* 0x040fe200000000a4 */
[----:B------:R-:W-:Y:S01]  /*4f00*/  FFMA R160, R61, R154, R160 ;  /* 0x0000009a3da07223 */ /* 0x000fe200000000a0 */
[C---:B------:R-:W-:Y:S01]  /*4f10*/  FFMA R165, R154.reuse, R36, R165 ;  /* 0x000000249aa57223 */ /* 0x040fe200000000a5 */
[----:B------:R-:W-:Y:S01]  /*4f20*/  FFMA R171, R154, R9, R168 ;  /* 0x000000099aab7223 */ /* 0x000fe200000000a8 */
[----:B------:R-:W5:Y:S01]  /*4f30*/  LDS R164, [R3+0x9c0] ;  /* 0x0009c00003a47984 */ /* 0x000f620000000800 */
        /* <DEDUP_REMOVED lines=20> */
[C---:B0-----:R-:W-:Y:S01]  /*5080*/  FFMA R170, R90.reuse, R62, R161 ;  /* 0x0000003e5aaa7223 */ /* 0x041fe200000000a1 */
[----:B------:R-:W-:Y:S01]  /*5090*/  FFMA R160, R57, R90, R160 ;  /* 0x0000005a39a07223 */ /* 0x000fe200000000a0 */
        /* <DEDUP_REMOVED lines=8> */
[----:B---3--:R-:W-:Y:S01]  /*5120*/  FFMA R176, R162, R91, R175 ;  /* 0x0000005ba2b07223 */ /* 0x008fe200000000af */
[----:B------:R-:W-:Y:S04]  /*5130*/  LDS R169, [R3+0x9d4] ;  /* 0x0009d40003a97984 */ /* 0x000fe80000000800 */
[----:B------:R-:W3:Y:S01]  /*5140*/  LDS.64 R90, [R0+0x1a30] ;  /* 0x001a3000005a7984 */ /* 0x000ee20000000a00 */
        /* <DEDUP_REMOVED lines=14> */
[----:B------:R-:W-:-:S02]  /*5230*/  FFMA R173, R154, R23, R172 ;  /* 0x000000179aad7223 */ /* 0x000fc400000000ac */
[----:B------:R-:W5:Y:S01]  /*5240*/  LDS R172, [R3+0x9e0] ;  /* 0x0009e00003ac7984 */ /* 0x000f620000000800 */
[----:B------:R-:W-:Y:S01]  /*5250*/  FFMA R161, R53, R154, R160 ;  /* 0x0000009a35a17223 */ /* 0x000fe200000000a0 */
[C---:B------:R-:W-:Y:S01]  /*5260*/  FFMA R177, R154.reuse, R28, R175 ;  /* 0x0000001c9ab17223 */ /* 0x040fe200000000af */
[----:B------:R-:W-:Y:S01]  /*5270*/  FFMA R179, R154, R165, R176 ;  /* 0x000000a59ab37223 */ /* 0x000fe200000000b0 */
[-C--:B------:R-:W-:Y:S01]  /*5280*/  FFMA R175, R37, R155.reuse, R174 ;  /* 0x0000009b25af7223 */ /* 0x080fe200000000ae */
[-C--:B------:R-:W-:Y:S01]  /*5290*/  FFMA R160, R72, R155.reuse, R161 ;  /* 0x0000009b48a07223 */ /* 0x080fe200000000a1 */
[-C--:B------:R-:W-:Y:S01]  /*52a0*/  FFMA R174, R42, R155.reuse, R173 ;  /* 0x0000009b2aae7223 */ /* 0x080fe200000000ad */
[-C--:B------:R-:W-:Y:S01]  /*52b0*/  FFMA R177, R12, R155.reuse, R177 ;  /* 0x0000009b0cb17223 */ /* 0x080fe200000000b1 */
[----:B-1----:R-:W-:Y:S01]  /*52c0*/  FFMA R180, R166, R155, R179 ;  /* 0x0000009ba6b47223 */ /* 0x002fe200000000b3 */
[----:B------:R-:W-:Y:S01]  /*52d0*/  LDS R173, [R3+0x9e4] ;  /* 0x0009e40003ad7984 */ /* 0x000fe20000000800 */
[----:B--2---:R-:W-:-:S03]  /*52e0*/  FFMA R176, R156, R56, R175 ;  /* 0x000000389cb07223 */ /* 0x004fc600000000af */
[----:B------:R-:W1:Y:S01]  /*52f0*/  LDS.64 R154, [R0+0x1a40] ;  /* 0x001a4000009a7984 */ /* 0x000e620000000a00 */
[C---:B------:R-:W-:Y:S01]  /*5300*/  FFMA R175, R156.reuse, R21, R174 ;  /* 0x000000159caf7223 */ /* 0x040fe200000000ae */
[----:B------:R-:W-:Y:S02]  /*5310*/  FFMA R161, R51, R156, R160 ;  /* 0x0000009c33a17223 */ /* 0x000fe400000000a0 */
[----:B------:R-:W2:Y:S01]  /*5320*/  LDS R174, [R3+0x9e8] ;  /* 0x0009e80003ae7984 */ /* 0x000ea20000000800 */
[C---:B------:R-:W-:Y:S01]  /*5330*/  FFMA R178, R156.reuse, R26, R177 ;  /* 0x0000001a9cb27223 */ /* 0x040fe200000000b1 */
[----:B------:R-:W-:Y:S01]  /*5340*/  FFMA R181, R156, R167, R180 ;  /* 0x000000a79cb57223 */ /* 0x000fe200000000b4 */
[-C--:B------:R-:W-:Y:S01]  /*5350*/  FFMA R177, R35, R157.reuse, R176 ;  /* 0x0000009d23b17223 */ /* 0x080fe200000000b0 */
[-C--:B------:R-:W-:Y:S01]  /*5360*/  FFMA R160, R70, R157.reuse, R161 ;  /* 0x0000009d46a07223 */ /* 0x080fe200000000a1 */
[-C--:B------:R-:W-:Y:S01]  /*5370*/  FFMA R176, R40, R157.reuse, R175 ;  /* 0x0000009d28b07223 */ /* 0x080fe200000000af */
[-C--:B------:R-:W-:Y:S01]  /*5380*/  FFMA R179, R11, R157.reuse, R178 ;  /* 0x0000009d0bb37223 */ /* 0x080fe200000000b2 */
[----:B0-----:R-:W-:Y:S01]  /*5390*/  FFMA R180, R168, R157, R181 ;  /* 0x0000009da8b47223 */ /* 0x001fe200000000b5 */
[----:B------:R-:W-:Y:S01]  /*53a0*/  LDS R175, [R3+0x9ec] ;  /* 0x0009ec0003af7984 */ /* 0x000fe20000000800 */
[----:B---3--:R-:W-:-:S03]  /*53b0*/  FFMA R178, R90, R54, R177 ;  /* 0x000000365ab27223 */ /* 0x008fc600000000b1 */
[----:B------:R-:W0:Y:S01]  /*53c0*/  LDS.64 R156, [R0+0x1a48] ;  /* 0x001a4800009c7984 */ /* 0x000e220000000a00 */
[C---:B------:R-:W-:Y:S01]  /*53d0*/  FFMA R177, R90.reuse, R19, R176 ;  /* 0x000000135ab17223 */ /* 0x040fe200000000b0 */
[----:B------:R-:W-:Y:S01]  /*53e0*/  FFMA R161, R49, R90, R160 ;  /* 0x0000005a31a17223 */ /* 0x000fe200000000a0 */
[C---:B------:R-:W-:Y:S01]  /*53f0*/  FFMA R181, R90.reuse, R24, R179 ;  /* 0x000000185ab57223 */ /* 0x040fe200000000b3 */
[----:B------:R-:W3:Y:S01]  /*5400*/  LDS R176, [R3+0x9f0] ;  /* 0x0009f00003b07984 */ /* 0x000ee20000000800 */
[----:B------:R-:W-:Y:S01]  /*5410*/  FFMA R183, R90, R169, R180 ;  /* 0x000000a95ab77223 */ /* 0x000fe200000000b4 */
[-C--:B------:R-:W-:Y:S01]  /*5420*/  FFMA R179, R33, R91.reuse, R178 ;  /* 0x0000005b21b37223 */ /* 0x080fe200000000b2 */
[-C--:B------:R-:W-:Y:S01]  /*5430*/  FFMA R160, R68, R91.reuse, R161 ;  /* 0x0000005b44a07223 */ /* 0x080fe200000000a1 */
[-C--:B------:R-:W-:Y:S01]  /*5440*/  FFMA R178, R38, R91.reuse, R177 ;  /* 0x0000005b26b27223 */ /* 0x080fe200000000b1 */
[-C--:B------:R-:W-:Y:S01]  /*5450*/  FFMA R181, R10, R91.reuse, R181 ;  /* 0x0000005b0ab57223 */ /* 0x080fe200000000b5 */
[----:B----4-:R-:W-:Y:S01]  /*5460*/  FFMA R184, R170, R91, R183 ;  /* 0x0000005baab87223 */ /* 0x010fe200000000b7 */
[----:B------:R-:W-:Y:S01]  /*5470*/  LDS R177, [R3+0x9f4] ;  /* 0x0009f40003b17984 */ /* 0x000fe20000000800 */
[----:B-----5:R-:W-:-:S03]  /*5480*/  FFMA R180, R158, R52, R179 ;  /* 0x000000349eb47223 */ /* 0x020fc600000000b3 */
        /* <DEDUP_REMOVED lines=13> */
[C---:B-1----:R-:W-:Y:S01]  /*5560*/  FFMA R182, R154.reuse, R50, R181 ;  /* 0x000000329ab67223 */ /* 0x042fe200000000b5 */
[----:B------:R-:W-:Y:S01]  /*5570*/  FFMA R161, R45, R154, R160 ;  /* 0x0000009a2da17223 */ /* 0x000fe200000000a0 */
[C---:B------:R-:W-:Y:S01]  /*5580*/  FFMA R181, R154.reuse, R16, R183 ;  /* 0x000000109ab57223 */ /* 0x040fe200000000b7 */
[C---:B------:R-:W-:Y:S01]  /*5590*/  FFMA R185, R154.reuse, R20, R185 ;  /* 0x000000149ab97223 */ /* 0x040fe200000000b9 */
[----:B------:R-:W-:Y:S01]  /*55a0*/  FFMA R187, R154, R173, R180 ;  /* 0x000000ad9abb7223 */ /* 0x000fe200000000b4 */
[----:B------:R-:W-:Y:S01]  /*55b0*/  LDS R248, [R3+0xb40] ;  /* 0x000b400003f87984 */ /* 0x000fe20000000800 */
[----:B------:R-:W-:-:S03]  /*55c0*/  FFMA R183, R29, R155, R182 ;  /* 0x0000009b1db77223 */ /* 0x000fc600000000b6 */
[----:B------:R-:W1:Y:S01]  /*55d0*/  LDS R180, [R3+0xa84] ;  /* 0x000a840003b47984 */ /* 0x000e620000000800 */
        /* <DEDUP_REMOVED lines=24> */
[-C--:B------:R-:W-:Y:S01]  /*5760*/  FFMA R187, R25, R91.reuse, R186 ;  /* 0x0000005b19bb7223 */ /* 0x080fe200000000ba */
[----:B------:R-:W4:Y:S01]  /*5770*/  LDS R184, [R3+0xa94] ;  /* 0x000a940003b87984 */ /* 0x000f220000000800 */
        /* <DEDUP_REMOVED lines=19> */
[C---:B--2---:R-:W-:Y:S01]  /*58b0*/  FFMA R192, R154.reuse, R166, R193 ;  /* 0x000000a69ac07223 */ /* 0x044fe200000000c1 */
[C---:B------:R-:W-:Y:S01]  /*58c0*/  FFMA R193, R154.reuse, R181, R188 ;  /* 0x000000b59ac17223 */ /* 0x040fe200000000bc */
[C---:B------:R-:W-:Y:S01]  /*58d0*/  FFMA R190, R154.reuse, R42, R189 ;  /* 0x0000002a9abe7223 */ /* 0x040fe200000000bd */
[----:B------:R-:W2:Y:S01]  /*58e0*/  LDS R188, [R3+0xaa4] ;  /* 0x000aa40003bc7984 */ /* 0x000ea20000000800 */
[----:B------:R-:W-:Y:S01]  /*58f0*/  FFMA R189, R154, R12, R191 ;  /* 0x0000000c9abd7223 */ /* 0x000fe200000000bf */
        /* <DEDUP_REMOVED lines=9> */
[----:B------:R-:W-:Y:S01]  /*5990*/  FFMA R161, R35, R156, R160 ;  /* 0x0000009c23a17223 */ /* 0x000fe200000000a0 */
[C---:B------:R-:W-:Y:S02]  /*59a0*/  FFMA R192, R156.reuse, R40, R191 ;  /* 0x000000289cc07223 */ /* 0x040fe400000000bf */
[----:B------:R-:W3:Y:S01]  /*59b0*/  LDS R190, [R3+0xaac] ;  /* 0x000aac0003be7984 */ /* 0x000ee20000000800 */
        /* <DEDUP_REMOVED lines=8> */
[----:B------:R-:W-:Y:S01]  /*5a40*/  LDS R191, [R3+0xab0] ;  /* 0x000ab00003bf7984 */ /* 0x000fe20000000800 */
[C---:B------:R-:W-:Y:S01]  /*5a50*/  FFMA R210, R90.reuse, R38, R161 ;  /* 0x000000265ad27223 */ /* 0x040fe200000000a1 */
[----:B------:R-:W-:-:S02]  /*5a60*/  FFMA R193, R90, R10, R193 ;  /* 0x0000000a5ac17223 */ /* 0x000fc400000000c1 */
[----:B------:R-:W4:Y:S01]  /*5a70*/  LDS.64 R156, [R0+0x1a88] ;  /* 0x001a8800009c7984 */ /* 0x000f220000000a00 */
[C---:B------:R-:W-:Y:S01]  /*5a80*/  FFMA R160, R90.reuse, R170, R205 ;  /* 0x000000aa5aa07223 */ /* 0x040fe200000000cd */
[----:B------:R-:W-:Y:S01]  /*5a90*/  FFMA R161, R90, R185, R192 ;  /* 0x000000b95aa17223 */ /* 0x000fe200000000c0 */
[-C--:B------:R-:W-:Y:S01]  /*5aa0*/  FFMA R220, R52, R91.reuse, R217 ;  /* 0x0000005b34dc7223 */ /* 0x080fe200000000d9 */
[----:B------:R-:W5:Y:S01]  /*5ab0*/  LDS R192, [R3+0xab4] ;  /* 0x000ab40003c07984 */ /* 0x000f620000000800 */
        /* <DEDUP_REMOVED lines=11> */
[-C--:B------:R-:W-:Y:S01]  /*5b70*/  FFMA R160, R20, R159.reuse, R161 ;  /* 0x0000009f14a07223 */ /* 0x080fe200000000a1 */
[-C--:B------:R-:W-:Y:S01]  /*5b80*/  FFMA R249, R50, R159.reuse, R249 ;  /* 0x0000009f32f97223 */ /* 0x080fe200000000f9 */
[-C--:B------:R-:W-:Y:S01]  /*5b90*/  FFMA R250, R16, R159.reuse, R205 ;  /* 0x0000009f10fa7223 */ /* 0x080fe200000000cd */
[-C--:B------:R-:W-:Y:S01]  /*5ba0*/  FFMA R161, R173, R159.reuse, R210 ;  /* 0x0000009fada17223 */ /* 0x080fe200000000d2 */
[----:B--2---:R-:W-:Y:S01]  /*5bb0*/  FFMA R251, R188, R159, R251 ;  /* 0x0000009fbcfb7223 */ /* 0x004fe200000000fb */
[----:B------:R-:W-:Y:S04]  /*5bc0*/  LDS R247, [R3+0xb44] ;  /* 0x000b440003f77984 */ /* 0x000fe80000000800 */
[----:B------:R-:W1:Y:S01]  /*5bd0*/  LDS.64 R158, [R0+0x1a98] ;  /* 0x001a9800009e7984 */ /* 0x000e620000000a00 */
        /* <DEDUP_REMOVED lines=12> */
[----:B------:R-:W2:Y:S04]  /*5ca0*/  LDS.64 R154, [R0+0x1aa0] ;  /* 0x001aa000009a7984 */ /* 0x000ea80000000a00 */
[----:B------:R-:W3:Y:S01]  /*5cb0*/  LDS R244, [R3+0xb50] ;  /* 0x000b500003f47984 */ /* 0x000ee20000000800 */
[----:B----4-:R-:W-:Y:S01]  /*5cc0*/  FFMA R249, R27, R156, R249 ;  /* 0x0000009c1bf97223 */ /* 0x010fe200000000f9 */
        /* <DEDUP_REMOVED lines=13> */
[C---:B------:R-:W-:Y:S01]  /*5da0*/  FFMA R160, R90.reuse, R163, R160 ;  /* 0x000000a35aa07223 */ /* 0x040fe200000000a0 */
        /* <DEDUP_REMOVED lines=9> */
[----:B------:R-:W5:Y:S04]  /*5e40*/  LDS.64 R90, [R0+0x1ab0] ;  /* 0x001ab000005a7984 */ /* 0x000f680000000a00 */
[----:B------:R-:W5:Y:S01]  /*5e50*/  LDS R233, [R3+0xb60] ;  /* 0x000b600003e97984 */ /* 0x000f620000000800 */
[----:B-1----:R-:W-:Y:S01]  /*5e60*/  FFMA R249, R23, R158, R249 ;  /* 0x0000009e17f97223 */ /* 0x002fe200000000f9 */
        /* <DEDUP_REMOVED lines=11> */
[----:B--2---:R-:W-:Y:S01]  /*5f20*/  FFMA R249, R21, R154, R249 ;  /* 0x0000009a15f97223 */ /* 0x004fe200000000f9 */
        /* <DEDUP_REMOVED lines=9> */
[----:B---3--:R-:W-:Y:S01]  /*5fc0*/  FFMA R251, R244, R155, R251 ;  /* 0x0000009bf4fb7223 */ /* 0x008fe200000000fb */
[----:B------:R-:W-:Y:S04]  /*5fd0*/  LDS R220, [R3+0xb6c] ;  /* 0x000b6c0003dc7984 */ /* 0x000fe80000000800 */
[----:B------:R-:W2:Y:S01]  /*5fe0*/  LDS.64 R154, [R0+0x1ac0] ;  /* 0x001ac000009a7984 */ /* 0x000ea20000000a00 */
[----:B----4-:R-:W-:-:S03]  /*5ff0*/  FFMA R249, R19, R156, R249 ;  /* 0x0000009c13f97223 */ /* 0x010fc600000000f9 */
[----:B------:R-:W3:Y:S01]  /*6000*/  LDS R217, [R3+0xb70] ;  /* 0x000b700003d97984 */ /* 0x000ee20000000800 */
        /* <DEDUP_REMOVED lines=33> */
[----:B------:R-:W-:Y:S01]  /*6220*/  LDS R139, [R3+0xc08] ;  /* 0x000c0800038b7984 */ /* 0x000fe20000000800 */
[-C--:B------:R-:W-:Y:S01]  /*6230*/  FFMA R250, R8, R159.reuse, R250 ;  /* 0x0000009f08fa7223 */ /* 0x080fe200000000fa */
[----:B-1----:R-:W-:-:S02]  /*6240*/  FFMA R251, R225, R159, R251 ;  /* 0x0000009fe1fb7223 */ /* 0x002fc400000000fb */
[----:B------:R-:W1:Y:S01]  /*6250*/  LDS.64 R160, [R0+0x1ad8] ;  /* 0x001ad80000a07984 */ /* 0x000e620000000a00 */
[C---:B--2---:R-:W-:Y:S01]  /*6260*/  FFMA R158, R154.reuse, R175, R158 ;  /* 0x000000af9a9e7223 */ /* 0x044fe2000000009e */
        /* <DEDUP_REMOVED lines=22> */
[----:B------:R-:W4:Y:S01]  /*63d0*/  LDS R103, [R3+0xc14] ;  /* 0x000c140003677984 */ /* 0x000f220000000800 */
[----:B------:R-:W-:Y:S01]  /*63e0*/  FFMA R251, R13, R90, R251 ;  /* 0x0000005a0dfb7223 */ /* 0x000fe200000000fb */
[----:B------:R-:W-:-:S02]  /*63f0*/  FFMA R250, R90, R164, R250 ;  /* 0x000000a45afa7223 */ /* 0x000fc400000000fa */
[----:B------:R-:W5:Y:S01]  /*6400*/  LDS.64 R156, [R0+0x1ae8] ;  /* 0x001ae800009c7984 */ /* 0x000f620000000a00 */
[C---:B------:R-:W-:Y:S01]  /*6410*/  FFMA R249, R90.reuse, R179, R249 ;  /* 0x000000b35af97223 */ /* 0x040fe200000000f9 */
[----:B------:R-:W-:Y:S01]  /*6420*/  FFMA R159, R90, R248, R159 ;  /* 0x000000f85a9f7223 */ /* 0x000fe2000000009f */
[-C--:B------:R-:W-:Y:S01]  /*6430*/  FFMA R252, R28, R91.reuse, R251 ;  /* 0x0000005b1cfc7223 */ /* 0x080fe200000000fb */
[----:B------:R-:W5:Y:S01]  /*6440*/  LDS R102, [R3+0xc18] ;  /* 0x000c180003667984 */ /* 0x000f620000000800 */
[-C--:B------:R-:W-:Y:S01]  /*6450*/  FFMA R251, R165, R91.reuse, R250 ;  /* 0x0000005ba5fb7223 */ /* 0x080fe200000000fa */
[----:B------:R-:W-:Y:S01]  /*6460*/  FFMA R90, R90, R124, R158 ;  /* 0x0000007c5a5a7223 */ /* 0x000fe2000000009e */
[-C--:B------:R-:W-:Y:S01]  /*6470*/  FFMA R250, R180, R91.reuse, R249 ;  /* 0x0000005bb4fa7223 */ /* 0x080fe200000000f9 */
[-C--:B------:R-:W-:Y:S01]  /*6480*/  FFMA R249, R247, R91.reuse, R159 ;  /* 0x0000005bf7f97223 */ /* 0x080fe2000000009f */
[----:B------:R-:W5:Y:S01]  /*6490*/  LDS R114, [R3+0xc1c] ;  /* 0x000c1c0003727984 */ /* 0x000f620000000800 */
[----:B0-----:R-:W-:-:S03]  /*64a0*/  FFMA R90, R109, R91, R90 ;  /* 0x0000005b6d5a7223 */ /* 0x001fc6000000005a */
[----:B------:R-:W0:Y:S01]  /*64b0*/  LDS.64 R158, [R0+0x1af0] ;  /* 0x001af000009e7984 */ /* 0x000e220000000a00 */
[----:B-1----:R-:W-:-:S03]  /*64c0*/  FFMA R252, R12, R160, R252 ;  /* 0x000000a00cfc7223 */ /* 0x002fc600000000fc */
[----:B------:R-:W1:Y:S01]  /*64d0*/  LDS R101, [R3+0xc20] ;  /* 0x000c200003657984 */ /* 0x000e620000000800 */
[C---:B------:R-:W-:Y:S01]  /*64e0*/  FFMA R251, R160.reuse, R166, R251 ;  /* 0x000000a6a0fb7223 */ /* 0x040fe200000000fb */
[C---:B------:R-:W-:Y:S01]  /*64f0*/  FFMA R250, R160.reuse, R181, R250 ;  /* 0x000000b5a0fa7223 */ /* 0x040fe200000000fa */
[C---:B------:R-:W-:Y:S01]  /*6500*/  FFMA R249, R160.reuse, R246, R249 ;  /* 0x000000f6a0f97223 */ /* 0x040fe200000000f9 */
[----:B------:R-:W-:Y:S01]  /*6510*/  FFMA R160, R160, R139, R90 ;  /* 0x0000008ba0a07223 */ /* 0x000fe2000000005a */
[----:B------:R-:W1:Y:S04]  /*6520*/  LDS R100, [R3+0xc24] ;  /* 0x000c240003647984 */ /* 0x000e680000000800 */
[----:B------:R-:W1:Y:S01]  /*6530*/  LDS.64 R90, [R0+0x1af8] ;  /* 0x001af800005a7984 */ /* 0x000e620000000a00 */
[-C--:B------:R-:W-:Y:S01]  /*6540*/  FFMA R252, R26, R161.reuse, R252 ;  /* 0x000000a11afc7223 */ /* 0x080fe200000000fc */
[-C--:B------:R-:W-:Y:S01]  /*6550*/  FFMA R251, R167, R161.reuse, R251 ;  /* 0x000000a1a7fb7223 */ /* 0x080fe200000000fb */
[-C--:B------:R-:W-:Y:S01]  /*6560*/  FFMA R250, R182, R161.reuse, R250 ;  /* 0x000000a1b6fa7223 */ /* 0x080fe200000000fa */
[-C--:B------:R-:W-:Y:S01]  /*6570*/  FFMA R249, R245, R161.reuse, R249 ;  /* 0x000000a1f5f97223 */ /* 0x080fe200000000f9 */
[----:B--2---:R-:W-:Y:S01]  /*6580*/  FFMA R161, R152, R161, R160 ;  /* 0x000000a198a17223 */ /* 0x004fe200000000a0 */
[----:B------:R-:W2:Y:S01]  /*6590*/  LDS R145, [R3+0xc28] ;  /* 0x000c280003917984 */ /* 0x000ea20000000800 */
[----:B---3--:R-:W-:Y:S01]  /*65a0*/  FFMA R96, R11, R154, R252 ;  /* 0x0000009a0b607223 */ /* 0x008fe200000000fc */
[C---:B------:R-:W-:Y:S01]  /*65b0*/  FFMA R251, R154.reuse, R168, R251 ;  /* 0x000000a89afb7223 */ /* 0x040fe200000000fb */
[C---:B------:R-:W-:Y:S01]  /*65c0*/  FFMA R250, R154.reuse, R183, R250 ;  /* 0x000000b79afa7223 */ /* 0x040fe200000000fa */
[C---:B------:R-:W-:Y:S01]  /*65d0*/  FFMA R249, R154.reuse, R244, R249 ;  /* 0x000000f49af97223 */ /* 0x040fe200000000f9 */
[----:B------:R-:W-:Y:S01]  /*65e0*/  FFMA R154, R154, R108, R161 ;  /* 0x0000006c9a9a7223 */ /* 0x000fe200000000a1 */
[----:B------:R-:W3:Y:S04]  /*65f0*/  LDS R252, [R3+0xc2c] ;  /* 0x000c2c0003fc7984 */ /* 0x000ee80000000800 */
[----:B------:R-:W3:Y:S01]  /*6600*/  LDS.64 R160, [R0+0x1b00] ;  /* 0x001b000000a07984 */ /* 0x000ee20000000a00 */
[----:B------:R-:W-:-:S03]  /*6610*/  FFMA R98, R169, R155, R251 ;  /* 0x0000009ba9627223 */ /* 0x000fc600000000fb */
[----:B------:R-:W3:Y:S01]  /*6620*/  LDS R251, [R3+0xc30] ;  /* 0x000c300003fb7984 */ /* 0x000ee20000000800 */
[-C--:B------:R-:W-:Y:S01]  /*6630*/  FFMA R250, R184, R155.reuse, R250 ;  /* 0x0000009bb8fa7223 */ /* 0x080fe200000000fa */
[-C--:B------:R-:W-:Y:S01]  /*6640*/  FFMA R249, R242, R155.reuse, R249 ;  /* 0x0000009bf2f97223 */ /* 0x080fe200000000f9 */
[-C--:B------:R-:W-:Y:S01]  /*6650*/  FFMA R96, R24, R155.reuse, R96 ;  /* 0x0000009b18607223 */ /* 0x080fe20000000060 */
[----:B----4-:R-:W-:Y:S01]  /*6660*/  FFMA R155, R103, R155, R154 ;  /* 0x0000009b679b7223 */ /* 0x010fe2000000009a */
[C---:B-----5:R-:W-:Y:S01]  /*6670*/  FFMA R98, R156.reuse, R170, R98 ;  /* 0x000000aa9c627223 */ /* 0x060fe20000000062 */
[C---:B------:R-:W-:Y:S01]  /*6680*/  FFMA R99, R156.reuse, R185, R250 ;  /* 0x000000b99c637223 */ /* 0x040fe200000000fa */
[----:B------:R-:W-:Y:S01]  /*6690*/  FFMA R249, R156, R241, R249 ;  /* 0x000000f19cf97223 */ /* 0x000fe200000000f9 */
[----:B------:R-:W-:Y:S01]  /*66a0*/  FFMA R96, R10, R156, R96 ;  /* 0x0000009c0a607223 */ /* 0x000fe20000000060 */
[----:B------:R-:W-:Y:S01]  /*66b0*/  FFMA R156, R156, R102, R155 ;  /* 0x000000669c9c7223 */ /* 0x000fe2000000009b */
[-C--:B------:R-:W-:Y:S01]  /*66c0*/  FFMA R98, R171, R157.reuse, R98 ;  /* 0x0000009dab627223 */ /* 0x080fe20000000062 */
[-C--:B------:R-:W-:Y:S01]  /*66d0*/  FFMA R99, R186, R157.reuse, R99 ;  /* 0x0000009dba637223 */ /* 0x080fe20000000063 */
[-C--:B------:R-:W-:Y:S01]  /*66e0*/  FFMA R105, R236, R157.reuse, R249 ;  /* 0x0000009dec697223 */ /* 0x080fe200000000f9 */
[-C--:B------:R-:W-:Y:S01]  /*66f0*/  FFMA R96, R22, R157.reuse, R96 ;  /* 0x0000009d16607223 */ /* 0x080fe20000000060 */
[----:B------:R-:W-:Y:S01]  /*6700*/  FFMA R157, R114, R157, R156 ;  /* 0x0000009d729d7223 */ /* 0x000fe2000000009c */
[C---:B0-----:R-:W-:Y:S01]  /*6710*/  FFMA R98, R158.reuse, R172, R98 ;  /* 0x000000ac9e627223 */ /* 0x041fe20000000062 */
[C---:B------:R-:W-:Y:S01]  /*6720*/  FFMA R99, R158.reuse, R187, R99 ;  /* 0x000000bb9e637223 */ /* 0x040fe20000000063 */
[C---:B------:R-:W-:Y:S01]  /*6730*/  FFMA R156, R158.reuse, R233, R105 ;  /* 0x000000e99e9c7223 */ /* 0x040fe20000000069 */
[----:B------:R-:W0:Y:S01]  /*6740*/  LDS R250, [R3+0xc34] ;  /* 0x000c340003fa7984 */ /* 0x000e220000000800 */
[----:B------:R-:W-:Y:S01]  /*6750*/  FFMA R96, R9, R158, R96 ;  /* 0x0000009e09607223 */ /* 0x000fe20000000060 */
[----:B-1----:R-:W-:-:S02]  /*6760*/  FFMA R158, R158, R101, R157 ;  /* 0x000000659e9e7223 */ /* 0x002fc4000000009d */
[----:B------:R-:W1:Y:S01]  /*6770*/  LDS.64 R154, [R0+0x1b08] ;  /* 0x001b0800009a7984 */ /* 0x000e620000000a00 */
[-C--:B------:R-:W-:Y:S01]  /*6780*/  FFMA R98, R173, R159.reuse, R98 ;  /* 0x0000009fad627223 */ /* 0x080fe20000000062 */
[-C--:B------:R-:W-:Y:S01]  /*6790*/  FFMA R157, R188, R159.reuse, R99 ;  /* 0x0000009fbc9d7223 */ /* 0x080fe20000000063 */
[-C--:B------:R-:W-:Y:S01]  /*67a0*/  FFMA R156, R228, R159.reuse, R156 ;  /* 0x0000009fe49c7223 */ /* 0x080fe2000000009c */
[----:B------:R-:W4:Y:S01]  /*67b0*/  LDS R249, [R3+0xc38] ;  /* 0x000c380003f97984 */ /* 0x000f220000000800 */
[-C--:B------:R-:W-:Y:S01]  /*67c0*/  FFMA R96, R20, R159.reuse, R96 ;  /* 0x0000009f14607223 */ /* 0x080fe20000000060 */
[----:B------:R-:W-:Y:S01]  /*67d0*/  FFMA R159, R100, R159, R158 ;  /* 0x0000009f649f7223 */ /* 0x000fe2000000009e */
[C---:B------:R-:W-:Y:S01]  /*67e0*/  FFMA R99, R90.reuse, R174, R98 ;  /* 0x000000ae5a637223 */ /* 0x040fe20000000062 */
[----:B------:R-:W5:Y:S01]  /*67f0*/  LDS R136, [R3+0xcc0] ;  /* 0x000cc00003887984 */ /* 0x000f620000000800 */
[C---:B------:R-:W-:Y:S01]  /*6800*/  FFMA R98, R90.reuse, R189, R157 ;  /* 0x000000bd5a627223 */ /* 0x040fe2000000009d */
[----:B------:R-:W-:-:S02]  /*6810*/  FFMA R158, R90, R225, R156 ;  /* 0x000000e15a9e7223 */ /* 0x000fc4000000009c */
[----:B------:R-:W5:Y:S01]  /*6820*/  LDS.64 R156, [R0+0x1b10] ;  /* 0x001b1000009c7984 */ /* 0x000f620000000a00 */
[----:B------:R-:W-:Y:S01]  /*6830*/  FFMA R96, R8, R90, R96 ;  /* 0x0000005a08607223 */ /* 0x000fe20000000060 */
[----:B--2---:R-:W-:Y:S01]  /*6840*/  FFMA R159, R90, R145, R159 ;  /* 0x000000915a9f7223 */ /* 0x004fe2000000009f */
[-C--:B------:R-:W-:Y:S01]  /*6850*/  FFMA R99, R175, R91.reuse, R99 ;  /* 0x0000005baf637223 */ /* 0x080fe20000000063 */
[----:B------:R-:W2:Y:S01]  /*6860*/  LDS R128, [R3+0xcc4] ;  /* 0x000cc40003807984 */ /* 0x000ea20000000800 */
[-C--:B------:R-:W-:Y:S01]  /*6870*/  FFMA R98, R190, R91.reuse, R98 ;  /* 0x0000005bbe627223 */ /* 0x080fe20000000062 */
[-C--:B------:R-:W-:Y:S01]  /*6880*/  FFMA R90, R220, R91.reuse, R158 ;  /* 0x0000005bdc5a7223 */ /* 0x080fe2000000009e */
[-C--:B------:R-:W-:Y:S01]  /*6890*/  FFMA R96, R18, R91.reuse, R96 ;  /* 0x0000005b12607223 */ /* 0x080fe20000000060 */
[----:B---3--:R-:W-:Y:S01]  /*68a0*/  FFMA R91, R252, R91, R159 ;  /* 0x0000005bfc5b7223 */ /* 0x008fe2000000009f */
[C---:B------:R-:W-:Y:S01]  /*68b0*/  FFMA R159, R160.reuse, R176, R99 ;  /* 0x000000b0a09f7223 */ /* 0x040fe20000000063 */
[C---:B------:R-:W-:Y:S01]  /*68c0*/  FFMA R158, R160.reuse, R191, R98 ;  /* 0x000000bfa09e7223 */ /* 0x040fe20000000062 */
[----:B------:R-:W-:Y:S01]  /*68d0*/  FFMA R90, R160, R217, R90 ;  /* 0x000000d9a05a7223 */ /* 0x000fe2000000005a */
[----:B------:R-:W-:Y:S01]  /*68e0*/  FFMA R96, R7, R160, R96 ;  /* 0x000000a007607223 */ /* 0x000fe20000000060 */
[-C--:B------:R-:W-:Y:S01]  /*68f0*/  FFMA R98, R177, R161.reuse, R159 ;  /* 0x000000a1b1627223 */ /* 0x080fe2000000009f */
[----:B------:R-:W-:Y:S01]  /*6900*/  FFMA R159, R192, R161, R158 ;  /* 0x000000a1c09f7223 */ /* 0x000fe2000000009e */
[----:B------:R-:W3:Y:S01]  /*6910*/  LDS R118, [R3+0xcc8] ;  /* 0x000cc80003767984 */ /* 0x000ee20000000800 */
[----:B------:R-:W-:Y:S01]  /*6920*/  FFMA R160, R160, R251, R91 ;  /* 0x000000fba0a07223 */ /* 0x000fe2000000005b */
[----:B------:R-:W-:-:S02]  /*6930*/  FFMA R158, R210, R161, R90 ;  /* 0x000000a1d29e7223 */ /* 0x000fc4000000005a */
[----:B------:R-:W3:Y:S04]  /*6940*/  LDS.64 R90, [R0+0x1b18] ;  /* 0x001b1800005a7984 */ /* 0x000ee80000000a00 */
[----:B------:R-:W3:Y:S04]  /*6950*/  LDS R129, [R3+0xccc] ;  /* 0x000ccc0003817984 */ /* 0x000ee80000000800 */
[----:B------:R-:W3:Y:S01]  /*6960*/  LDS R138, [R3+0xcd0] ;  /* 0x000cd000038a7984 */ /* 0x000ee20000000800 */
[-C--:B------:R-:W-:Y:S01]  /*6970*/  FFMA R96, R162, R161.reuse, R96 ;  /* 0x000000a1a2607223 */ /* 0x080fe20000000060 */
[----:B0-----:R-:W-:Y:S01]  /*6980*/  FFMA R160, R250, R161, R160 ;  /* 0x000000a1faa07223 */ /* 0x001fe200000000a0 */
[C---:B-1----:R-:W-:Y:S01]  /*6990*/  FFMA R161, R154.reuse, R178, R98 ;  /* 0x000000b29aa17223 */ /* 0x042fe20000000062 */
[C---:B------:R-:W-:Y:S01]  /*69a0*/  FFMA R159, R154.reuse, R193, R159 ;  /* 0x000000c19a9f7223 */ /* 0x040fe2000000009f */
[----:B------:R-:W-:Y:S01]  /*69b0*/  FFMA R96, R163, R154, R96 ;  /* 0x0000009aa3607223 */ /* 0x000fe20000000060 */
[C---:B------:R-:W-:Y:S01]  /*69c0*/  FFMA R158, R154.reuse, R205, R158 ;  /* 0x000000cd9a9e7223 */ /* 0x040fe2000000009e */
[----:B----4-:R-:W-:Y:S01]  /*69d0*/  FFMA R154, R154, R249, R160 ;  /* 0x000000f99a9a7223 */ /* 0x010fe200000000a0 */
[-C--:B------:R-:W-:Y:S01]  /*69e0*/  FFMA R98, R179, R155.reuse, R161 ;  /* 0x0000009bb3627223 */ /* 0x080fe200000000a1 */
[-C--:B------:R-:W-:Y:S01]  /*69f0*/  FFMA R160, R164, R155.reuse, R96 ;  /* 0x0000009ba4a07223 */ /* 0x080fe20000000060 */
[-C--:B------:R-:W-:Y:S01]  /*6a00*/  FFMA R96, R248, R155.reuse, R159 ;  /* 0x0000009bf8607223 */ /* 0x080fe2000000009f */
[-C--:B------:R-:W-:Y:S01]  /*6a10*/  FFMA R161, R124, R155.reuse, R158 ;  /* 0x0000009b7ca17223 */ /* 0x080fe2000000009e */
[----:B-----5:R-:W-:Y:S01]  /*6a20*/  FFMA R154, R136, R155, R154 ;  /* 0x0000009b889a7223 */ /* 0x020fe2000000009a */
[----:B------:R-:W0:Y:S01]  /*6a30*/  LDS.64 R158, [R0+0x1b20] ;  /* 0x001b2000009e7984 */ /* 0x000e220000000a00 */
[C---:B------:R-:W-:Y:S01]  /*6a40*/  FFMA R155, R156.reuse, R180, R98 ;  /* 0x000000b49c9b7223 */ /* 0x040fe20000000062 */
[----:B------:R-:W-:-:S02]  /*6a50*/  FFMA R98, R156, R247, R96 ;  /* 0x000000f79c627223 */ /* 0x000fc40000000060 */
[----:B------:R-:W1:Y:S01]  /*6a60*/  LDS R141, [R3+0xcd4] ;  /* 0x000cd400038d7984 */ /* 0x000e620000000800 */
[C---:B------:R-:W-:Y:S01]  /*6a70*/  FFMA R96, R156.reuse, R109, R161 ;  /* 0x0000006d9c607223 */ /* 0x040fe200000000a1 */
[----:B------:R-:W-:Y:S01]  /*6a80*/  FFMA R160, R165, R156, R160 ;  /* 0x0000009ca5a07223 */ /* 0x000fe200000000a0 */
[----:B--2---:R-:W-:Y:S01]  /*6a90*/  FFMA R161, R156, R128, R154 ;  /* 0x000000809ca17223 */ /* 0x004fe2000000009a */
[-C--:B------:R-:W-:Y:S01]  /*6aa0*/  FFMA R156, R181, R157.reuse, R155 ;  /* 0x0000009db59c7223 */ /* 0x080fe2000000009b */
[----:B------:R-:W2:Y:S04]  /*6ab0*/  LDS R140, [R3+0xcd8] ;  /* 0x000cd800038c7984 */ /* 0x000ea80000000800 */
[----:B------:R-:W4:Y:S01]  /*6ac0*/  LDS.64 R154, [R0+0x1b28] ;  /* 0x001b2800009a7984 */ /* 0x000f220000000a00 */
[-C--:B------:R-:W-:Y:S01]  /*6ad0*/  FFMA R160, R166, R157.reuse, R160 ;  /* 0x0000009da6a07223 */ /* 0x080fe200000000a0 */
[-C--:B------:R-:W-:Y:S01]  /*6ae0*/  FFMA R99, R246, R157.reuse, R98 ;  /* 0x0000009df6637223 */ /* 0x080fe20000000062 */
[-C--:B------:R-:W-:Y:S01]  /*6af0*/  FFMA R98, R139, R157.reuse, R96 ;  /* 0x0000009d8b627223 */ /* 0x080fe20000000060 */
[----:B---3--:R-:W-:Y:S01]  /*6b00*/  FFMA R157, R118, R157, R161 ;  /* 0x0000009d769d7223 */ /* 0x008fe200000000a1 */
[----:B------:R-:W3:Y:S01]  /*6b10*/  LDS R119, [R3+0xcdc] ;  /* 0x000cdc0003777984 */ /* 0x000ee20000000800 */
[----:B------:R-:W-:Y:S01]  /*6b20*/  FFMA R96, R167, R90, R160 ;  /* 0x0000005aa7607223 */ /* 0x000fe200000000a0 */
        /* <DEDUP_REMOVED lines=9> */
[----:B------:R-:W5:Y:S04]  /*6bc0*/  LDS R143, [R3+0xce0] ;  /* 0x000ce000038f7984 */ /* 0x000f680000000800 */
[----:B------:R-:W5:Y:S04]  /*6bd0*/  LDS.64 R90, [R0+0x1b30] ;  /* 0x001b3000005a7984 */ /* 0x000f680000000a00 */
[----:B------:R-:W5:Y:S01]  /*6be0*/  LDS R99, [R3+0xce4] ;  /* 0x000ce40003637984 */ /* 0x000f620000000800 */
[----:B0-----:R-:W-:Y:S01]  /*6bf0*/  FFMA R96, R169, R158, R96 ;  /* 0x0000009ea9607223 */ /* 0x001fe20000000060 */
        /* <DEDUP_REMOVED lines=8> */
[----:B--2---:R-:W-:Y:S01]  /*6c80*/  FFMA R159, R140, R159, R158 ;  /* 0x0000009f8c9f7223 */ /* 0x004fe2000000009e */
[----:B------:R-:W0:Y:S01]  /*6c90*/  LDS R112, [R3+0xce8] ;  /* 0x000ce80003707984 */ /* 0x000e220000000800 */
[----:B----4-:R-:W-:Y:S01]  /*6ca0*/  FFMA R156, R171, R154, R156 ;  /* 0x0000009aab9c7223 */ /* 0x010fe2000000009c */
[C---:B------:R-:W-:Y:S01]  /*6cb0*/  FFMA R98, R154.reuse, R236, R160 ;  /* 0x000000ec9a627223 */ /* 0x040fe200000000a0 */
[----:B------:R-:W-:Y:S01]  /*6cc0*/  FFMA R160, R154, R114, R157 ;  /* 0x000000729aa07223 */ /* 0x000fe2000000009d */
[----:B------:R-:W-:Y:S01]  /*6cd0*/  LDS R96, [R3+0xcec] ;  /* 0x000cec0003607984 */ /* 0x000fe20000000800 */
[----:B------:R-:W-:-:S03]  /*6ce0*/  FFMA R158, R172, R155, R156 ;  /* 0x0000009bac9e7223 */ /* 0x000fc6000000009c */
[----:B------:R-:W1:Y:S01]  /*6cf0*/  LDS.64 R156, [R0+0x1b38] ;  /* 0x001b3800009c7984 */ /* 0x000e620000000a00 */
[C---:B------:R-:W-:Y:S01]  /*6d00*/  FFMA R161, R154.reuse, R186, R161 ;  /* 0x000000ba9aa17223 */ /* 0x040fe200000000a1 */
[----:B---3--:R-:W-:Y:S01]  /*6d10*/  FFMA R159, R154, R119, R159 ;  /* 0x000000779a9f7223 */ /* 0x008fe2000000009f */
[-C--:B------:R-:W-:Y:S01]  /*6d20*/  FFMA R98, R233, R155.reuse, R98 ;  /* 0x0000009be9627223 */ /* 0x080fe20000000062 */
[-C--:B------:R-:W-:Y:S01]  /*6d30*/  FFMA R160, R101, R155.reuse, R160 ;  /* 0x0000009b65a07223 */ /* 0x080fe200000000a0 */
[-C--:B------:R-:W-:Y:S01]  /*6d40*/  FFMA R154, R187, R155.reuse, R161 ;  /* 0x0000009bbb9a7223 */ /* 0x080fe200000000a1 */
[----:B------:R-:W2:Y:S01]  /*6d50*/  LDS R105, [R3+0xcf0] ;  /* 0x000cf00003697984 */ /* 0x000ea20000000800 */
[----:B-----5:R-:W-:-:S03]  /*6d60*/  FFMA R155, R143, R155, R159 ;  /* 0x0000009b8f9b7223 */ /* 0x020fc6000000009f */
[----:B------:R-:W-:Y:S01]  /*6d70*/  LDS R161, [R3+0xcf4] ;  /* 0x000cf40003a17984 */ /* 0x000fe20000000800 */
[----:B------:R-:W-:-:S03]  /*6d80*/  FFMA R106, R173, R90, R158 ;  /* 0x0000005aad6a7223 */ /* 0x000fc6000000009e */
[----:B------:R-:W-:Y:S04]  /*6d90*/  LDS R153, [R3+0xd80] ;  /* 0x000d800003997984 */ /* 0x000fe80000000800 */
[----:B------:R-:W3:Y:S01]  /*6da0*/  LDS.64 R158, [R0+0x1b40] ;  /* 0x001b4000009e7984 */ /* 0x000ee20000000a00 */
[C---:B------:R-:W-:Y:S01]  /*6db0*/  FFMA R154, R90.reuse, R188, R154 ;  /* 0x000000bc5a9a7223 */ /* 0x040fe2000000009a */
[C---:B------:R-:W-:Y:S01]  /*6dc0*/  FFMA R107, R90.reuse, R100, R160 ;  /* 0x000000645a6b7223 */ /* 0x040fe200000000a0 */
[----:B------:R-:W-:Y:S01]  /*6dd0*/  FFMA R98, R90, R228, R98 ;  /* 0x000000e45a627223 */ /* 0x000fe20000000062 */
[----:B------:R-:W4:Y:S01]  /*6de0*/  LDS R160, [R3+0xcf8] ;  /* 0x000cf80003a07984 */ /* 0x000f220000000800 */
[----:B------:R-:W-:Y:S01]  /*6df0*/  FFMA R110, R174, R91, R106 ;  /* 0x0000005bae6e7223 */ /* 0x000fe2000000006a */
[----:B------:R-:W-:Y:S01]  /*6e00*/  FFMA R90, R90, R99, R155 ;  /* 0x000000635a5a7223 */ /* 0x000fe2000000009b */
[-C--:B------:R-:W-:Y:S01]  /*6e10*/  FFMA R106, R189, R91.reuse, R154 ;  /* 0x0000005bbd6a7223 */ /* 0x080fe2000000009a */
[----:B------:R-:W-:Y:S04]  /*6e20*/  LDS R115, [R3+0xd84] ;  /* 0x000d840003737984 */ /* 0x000fe80000000800 */
[----:B------:R-:W5:Y:S01]  /*6e30*/  LDS.64 R154, [R0+0x1b48] ;  /* 0x001b4800009a7984 */ /* 0x000f620000000a00 */
[-C--:B------:R-:W-:Y:S01]  /*6e40*/  FFMA R98, R225, R91.reuse, R98 ;  /* 0x0000005be1627223 */ /* 0x080fe20000000062 */
[-C--:B------:R-:W-:Y:S01]  /*6e50*/  FFMA R107, R145, R91.reuse, R107 ;  /* 0x0000005b916b7223 */ /* 0x080fe2000000006b */
[----:B0-----:R-:W-:-:S02]  /*6e60*/  FFMA R111, R112, R91, R90 ;  /* 0x0000005b706f7223 */ /* 0x001fc4000000005a */
[----:B------:R-:W0:Y:S01]  /*6e70*/  LDS.64 R90, [R0+0x1b50] ;  /* 0x001b5000005a7984 */ /* 0x000e220000000a00 */
[----:B-1----:R-:W-:Y:S01]  /*6e80*/  FFMA R110, R175, R156, R110 ;  /* 0x0000009caf6e7223 */ /* 0x002fe2000000006e */
[C---:B------:R-:W-:Y:S01]  /*6e90*/  FFMA R106, R156.reuse, R190, R106 ;  /* 0x000000be9c6a7223 */ /* 0x040fe2000000006a */
[C---:B------:R-:W-:Y:S01]  /*6ea0*/  FFMA R98, R156.reuse, R220, R98 ;  /* 0x000000dc9c627223 */ /* 0x040fe20000000062 */
[C---:B------:R-:W-:Y:S01]  /*6eb0*/  FFMA R107, R156.reuse, R252, R107 ;  /* 0x000000fc9c6b7223 */ /* 0x040fe2000000006b */
[----:B------:R-:W-:Y:S01]  /*6ec0*/  FFMA R156, R156, R96, R111 ;  /* 0x000000609c9c7223 */ /* 0x000fe2000000006f */
[-C--:B------:R-:W-:Y:S02]  /*6ed0*/  FFMA R111, R176, R157.reuse, R110 ;  /* 0x0000009db06f7223 */ /* 0x080fe4000000006e */
[----:B------:R-:W1:Y:S01]  /*6ee0*/  LDS R110, [R3+0xd88] ;  /* 0x000d8800036e7984 */ /* 0x000e620000000800 */
[-C--:B------:R-:W-:Y:S01]  /*6ef0*/  FFMA R98, R217, R157.reuse, R98 ;  /* 0x0000009dd9627223 */ /* 0x080fe20000000062 */
[-C--:B------:R-:W-:Y:S01]  /*6f00*/  FFMA R106, R191, R157.reuse, R106 ;  /* 0x0000009dbf6a7223 */ /* 0x080fe2000000006a */
[-C--:B------:R-:W-:Y:S01]  /*6f10*/  FFMA R107, R251, R157.reuse, R107 ;  /* 0x0000009dfb6b7223 */ /* 0x080fe2000000006b */
[----:B--2---:R-:W-:Y:S01]  /*6f20*/  FFMA R157, R105, R157, R156 ;  /* 0x0000009d699d7223 */ /* 0x004fe2000000009c */
[----:B------:R-:W-:Y:S01]  /*6f30*/  STL [R1+0x28], R124 ;  /* 0x0000287c01007387 */ /* 0x000fe20000100800 */
[C---:B---3--:R-:W-:Y:S01]  /*6f40*/  FFMA R98, R158.reuse, R210, R98 ;  /* 0x000000d29e627223 */ /* 0x048fe20000000062 */
[----:B------:R-:W-:Y:S01]  /*6f50*/  FFMA R111, R177, R158, R111 ;  /* 0x0000009eb16f7223 */ /* 0x000fe2000000006f */
[C---:B------:R-:W-:Y:S01]  /*6f60*/  FFMA R106, R158.reuse, R192, R106 ;  /* 0x000000c09e6a7223 */ /* 0x040fe2000000006a */
[C---:B------:R-:W-:Y:S01]  /*6f70*/  FFMA R156, R158.reuse, R250, R107 ;  /* 0x000000fa9e9c7223 */ /* 0x040fe2000000006b */
[----:B------:R-:W-:Y:S01]  /*6f80*/  FFMA R158, R158, R161, R157 ;  /* 0x000000a19e9e7223 */ /* 0x000fe2000000009d */
[-C--:B------:R-:W-:Y:S01]  /*6f90*/  FFMA R157, R205, R159.reuse, R98 ;  /* 0x0000009fcd9d7223 */ /* 0x080fe20000000062 */
[----:B------:R-:W-:Y:S04]  /*6fa0*/  STL [R1+0x24], R109 ;  /* 0x0000246d01007387 */ /* 0x000fe80000100800 */
[----:B------:R-:W2:Y:S04]  /*6fb0*/  LDS R98, [R3+0xd8c] ;  /* 0x000d8c0003627984 */ /* 0x000ea80000000800 */
[----:B------:R-:W-:Y:S04]  /*6fc0*/  STL [R1+0x20], R139 ;  /* 0x0000208b01007387 */ /* 0x000fe80000100800 */
[----:B------:R-:W-:Y:S04]  /*6fd0*/  STL [R1+0x1c], R152 ;  /* 0x00001c9801007387 */ /* 0x000fe80000100800 */
[----:B------:R-:W-:Y:S04]  /*6fe0*/  STL [R1+0x18], R108 ;  /* 0x0000186c01007387 */ /* 0x000fe80000100800 */
[----:B------:R-:W-:Y:S01]  /*6ff0*/  STL [R1+0x14], R103 ;  /* 0x0000146701007387 */ /* 0x000fe20000100800 */
[----:B------:R-:W-:-:S03]  /*7000*/  FFMA R111, R178, R159, R111 ;  /* 0x0000009fb26f7223 */ /* 0x000fc6000000006f */
[----:B------:R-:W-:Y:S01]  /*7010*/  STL [R1+0x10], R102 ;  /* 0x0000106601007387 */ /* 0x000fe20000100800 */
[-C--:B------:R-:W-:Y:S01]  /*7020*/  FFMA R106, R193, R159.reuse, R106 ;  /* 0x0000009fc16a7223 */ /* 0x080fe2000000006a */
[-C--:B------:R-:W-:Y:S02]  /*7030*/  FFMA R156, R249, R159.reuse, R156 ;  /* 0x0000009ff99c7223 */ /* 0x080fe4000000009c */
[----:B------:R-:W-:Y:S01]  /*7040*/  STL [R1+0xc], R114 ;  /* 0x00000c7201007387 */ /* 0x000fe20000100800 */
[----:B----4-:R-:W-:-:S03]  /*7050*/  FFMA R159, R160, R159, R158 ;  /* 0x0000009fa09f7223 */ /* 0x010fc6000000009e */
[----:B------:R-:W-:Y:S04]  /*7060*/  STL [R1+0x8], R101 ;  /* 0x0000086501007387 */ /* 0x000fe80000100800 */
[----:B------:R-:W-:Y:S01]  /*7070*/  STL [R1+0x4], R100 ;  /* 0x0000046401007387 */ /* 0x000fe20000100800 */
[----:B-----5:R-:W-:-:S03]  /*7080*/  FFMA R111, R179, R154, R111 ;  /* 0x0000009ab36f7223 */ /* 0x020fc6000000006f */
[----:B------:R-:W-:Y:S01]  /*7090*/  STL [R1], R145 ;  /* 0x0000009101007387 */ /* 0x000fe20000100800 */
[C---:B------:R-:W-:Y:S01]  /*70a0*/  FFMA R106, R154.reuse, R248, R106 ;  /* 0x000000f89a6a7223 */ /* 0x040fe2000000006a */
[C---:B------:R-:W-:Y:S02]  /*70b0*/  FFMA R158, R154.reuse, R124, R157 ;  /* 0x0000007c9a9e7223 */ /* 0x040fe4000000009d */
[----:B------:R-:W-:Y:S01]  /*70c0*/  STL [R1+0x5c], R136 ;  /* 0x00005c8801007387 */ /* 0x000fe20000100800 */
[C---:B------:R-:W-:Y:S01]  /*70d0*/  FFMA R156, R154.reuse, R136, R156 ;  /* 0x000000889a9c7223 */ /* 0x040fe2000000009c */
[----:B------:R-:W-:Y:S02]  /*70e0*/  FFMA R154, R154, R153, R159 ;  /* 0x000000999a9a7223 */ /* 0x000fe4000000009f */
[----:B------:R0:W-:Y:S04]  /*70f0*/  STL [R1+0x58], R128 ;  /* 0x0000588001007387 */ /* 0x0001e80000100800 */
[----:B------:R-:W-:Y:S01]  /*7100*/  STL [R1+0x54], R118 ;  /* 0x0000547601007387 */ /* 0x000fe20000100800 */
[----:B------:R-:W-:-:S03]  /*7110*/  FFMA R111, R180, R155, R111 ;  /* 0x0000009bb46f7223 */ /* 0x000fc6000000006f */
[----:B------:R-:W-:Y:S01]  /*7120*/  STL [R1+0x50], R129 ;  /* 0x0000508101007387 */ /* 0x000fe20000100800 */
[----:B------:R-:W-:-:S03]  /*7130*/  FFMA R159, R109, R155, R158 ;  /* 0x0000009b6d9f7223 */ /* 0x000fc6000000009e */
[----:B------:R-:W-:Y:S01]  /*7140*/  STL [R1+0x4c], R138 ;  /* 0x00004c8a01007387 */ /* 0x000fe20000100800 */
[----:B------:R-:W-:-:S03]  /*7150*/  FFMA R158, R128, R155, R156 ;  /* 0x0000009b809e7223 */ /* 0x000fc6000000009c */
[----:B------:R-:W-:Y:S01]  /*7160*/  STL [R1+0x48], R141 ;  /* 0x0000488d01007387 */ /* 0x000fe20000100800 */
[-C--:B------:R-:W-:Y:S01]  /*7170*/  FFMA R157, R247, R155.reuse, R106 ;  /* 0x0000009bf79d7223 */ /* 0x080fe2000000006a */
[----:B------:R-:W-:Y:S02]  /*7180*/  FFMA R156, R115, R155, R154 ;  /* 0x0000009b739c7223 */ /* 0x000fe4000000009a */
[----:B------:R-:W-:Y:S04]  /*7190*/  STL [R1+0x44], R140 ;  /* 0x0000448c01007387 */ /* 0x000fe80000100800 */
[----:B------:R-:W-:Y:S01]  /*71a0*/  STL [R1+0x40], R119 ;  /* 0x0000407701007387 */ /* 0x000fe20000100800 */
[----:B0-----:R-:W-:-:S03]  /*71b0*/  FFMA R128, R181, R90, R111 ;  /* 0x0000005ab5807223 */ /* 0x001fc6000000006f */
[----:B------:R-:W-:Y:S04]  /*71c0*/  STL [R1+0x3c], R143 ;  /* 0x00003c8f01007387 */ /* 0x000fe80000100800 */
[----:B------:R-:W-:Y:S04]  /*71d0*/  STL [R1+0x38], R99 ;  /* 0x0000386301007387 */ /* 0x000fe80000100800 */
[----:B------:R-:W0:Y:S04]  /*71e0*/  LDS.64 R154, [R0+0x1b58] ;  /* 0x001b5800009a7984 */ /* 0x000e280000000a00 */
[----:B------:R-:W-:Y:S04]  /*71f0*/  STL [R1+0x34], R112 ;  /* 0x0000347001007387 */ /* 0x000fe80000100800 */
[----:B------:R-:W-:Y:S01]  /*7200*/  STL [R1+0x30], R96 ;  /* 0x0000306001007387 */ /* 0x000fe20000100800 */
[----:B------:R-:W-:-:S03]  /*7210*/  FFMA R159, R90, R139, R159 ;  /* 0x0000008b5a9f7223 */ /* 0x000fc6000000009f */
[----:B------:R-:W-:Y:S01]  /*7220*/  STL [R1+0x2c], R105 ;  /* 0x00002c6901007387 */ /* 0x000fe20000100800 */
[----:B------:R-:W-:-:S03]  /*7230*/  FFMA R158, R90, R118, R158 ;  /* 0x000000765a9e7223 */ /* 0x000fc6000000009e */
[----:B------:R-:W3:Y:S04]  /*7240*/  LDS R111, [R3+0xd90] ;  /* 0x000d9000036f7984 */ /* 0x000ee80000000800 */
[----:B------:R-:W-:Y:S04]  /*7250*/  STL [R1+0x90], R153 ;  /* 0x0000909901007387 */ /* 0x000fe80000100800 */
[----:B------:R4:W-:Y:S04]  /*7260*/  STL [R1+0x8c], R115 ;  /* 0x00008c7301007387 */ /* 0x0009e80000100800 */
[----:B-1----:R-:W-:Y:S04]  /*7270*/  STL [R1+0x88], R110 ;  /* 0x0000886e01007387 */ /* 0x002fe80000100800 */
[----:B------:R-:W-:Y:S01]  /*7280*/  LDS R118, [R3+0xd98] ;  /* 0x000d980003767984 */ /* 0x000fe20000000800 */
[C---:B----4-:R-:W-:Y:S01]  /*7290*/  FFMA R115, R90.reuse, R246, R157 ;  /* 0x000000f65a737223 */ /* 0x050fe2000000009d */
[----:B------:R-:W-:-:S02]  /*72a0*/  FFMA R90, R90, R110, R156 ;  /* 0x0000006e5a5a7223 */ /* 0x000fc4000000009c */
[----:B------:R-:W4:Y:S04]  /*72b0*/  LDL.LU R107, [R1+0x13c] ;  /* 0x00013c00016b7983 */ /* 0x000f280000300800 */
[----:B------:R-:W1:Y:S04]  /*72c0*/  LDS R110, [R3+0xd94] ;  /* 0x000d9400036e7984 */ /* 0x000e680000000800 */
[----:B------:R-:W5:Y:S01]  /*72d0*/  LDS.64 R156, [R0+0x1b60] ;  /* 0x001b6000009c7984 */ /* 0x000f620000000a00 */
[-C--:B------:R-:W-:Y:S01]  /*72e0*/  FFMA R128, R182, R91.reuse, R128 ;  /* 0x0000005bb6807223 */ /* 0x080fe20000000080 */
[-C--:B------:R-:W-:Y:S01]  /*72f0*/  FFMA R115, R245, R91.reuse, R115 ;  /* 0x0000005bf5737223 */ /* 0x080fe20000000073 */
[-C--:B------:R-:W-:Y:S01]  /*7300*/  FFMA R159, R152, R91.reuse, R159 ;  /* 0x0000005b989f7223 */ /* 0x080fe2000000009f */
[----:B------:R-:W4:Y:S01]  /*7310*/  LDL.LU R124, [R1+0x138] ;  /* 0x00013800017c7983 */ /* 0x000f220000300800 */
[-C--:B------:R-:W-:Y:S01]  /*7320*/  FFMA R158, R129, R91.reuse, R158 ;  /* 0x0000005b819e7223 */ /* 0x080fe2000000009e */
[----:B--2---:R-:W-:-:S02]  /*7330*/  FFMA R91, R98, R91, R90 ;  /* 0x0000005b625b7223 */ /* 0x004fc4000000005a */
[----:B------:R-:W-:Y:S04]  /*7340*/  STL [R1+0x84], R98 ;  /* 0x0000846201007387 */ /* 0x000fe80000100800 */
[----:B------:R-:W2:Y:S01]  /*7350*/  LDS R98, [R3+0xd9c] ;  /* 0x000d9c0003627984 */ /* 0x000ea20000000800 */
[----:B0-----:R-:W-:Y:S01]  /*7360*/  FFMA R128, R183, R154, R128 ;  /* 0x0000009ab7807223 */ /* 0x001fe20000000080 */
[C---:B------:R-:W-:Y:S01]  /*7370*/  FFMA R115, R154.reuse, R244, R115 ;  /* 0x000000f49a737223 */ /* 0x040fe20000000073 */
[C---:B------:R-:W-:Y:S01]  /*7380*/  FFMA R159, R154.reuse, R108, R159 ;  /* 0x0000006c9a9f7223 */ /* 0x040fe2000000009f */
[C---:B------:R-:W-:Y:S01]  /*7390*/  FFMA R90, R154.reuse, R138, R158 ;  /* 0x0000008a9a5a7223 */ /* 0x040fe2000000009e */
[----:B---3--:R-:W-:Y:S01]  /*73a0*/  FFMA R154, R154, R111, R91 ;  /* 0x0000006f9a9a7223 */ /* 0x008fe2000000005b */
[-C--:B------:R-:W-:Y:S01]  /*73b0*/  FFMA R91, R184, R155.reuse, R128 ;  /* 0x0000009bb85b7223 */ /* 0x080fe20000000080 */
[-C--:B------:R-:W-:Y:S01]  /*73c0*/  FFMA R115, R242, R155.reuse, R115 ;  /* 0x0000009bf2737223 */ /* 0x080fe20000000073 */
[-C--:B------:R-:W-:Y:S01]  /*73d0*/  FFMA R159, R103, R155.reuse, R159 ;  /* 0x0000009b679f7223 */ /* 0x080fe2000000009f */
[-C--:B------:R-:W-:Y:S01]  /*73e0*/  FFMA R158, R141, R155.reuse, R90 ;  /* 0x0000009b8d9e7223 */ /* 0x080fe2000000005a */
[----:B------:R-:W3:Y:S04]  /*73f0*/  LDL.LU R136, [R1+0x134] ;  /* 0x0001340001887983 */ /* 0x000ee80000300800 */
[----:B------:R-:W3:Y:S04]  /*7400*/  LDL.LU R153, [R1+0x130] ;  /* 0x0001300001997983 */ /* 0x000ee80000300800 */
[----:B------:R-:W3:Y:S04]  /*7410*/  LDL.LU R106, [R1+0x12c] ;  /* 0x00012c00016a7983 */ /* 0x000ee80000300800 */
[----:B------:R-:W4:Y:S01]  /*7420*/  LDL.LU R109, [R1+0x128] ;  /* 0x00012800016d7983 */ /* 0x000f220000300800 */
[----:B-1----:R-:W-:-:S03]  /*7430*/  FFMA R155, R110, R155, R154 ;  /* 0x0000009b6e9b7223 */ /* 0x002fc6000000009a */
[----:B------:R-:W3:Y:S01]  /*7440*/  LDL.LU R139, [R1+0x124] ;  /* 0x00012400018b7983 */ /* 0x000ee20000300800 */
[----:B-----5:R-:W-:Y:S01]  /*7450*/  FFMA R91, R185, R156, R91 ;  /* 0x0000009cb95b7223 */ /* 0x020fe2000000005b */
[C---:B------:R-:W-:Y:S01]  /*7460*/  FFMA R90, R156.reuse, R241, R115 ;  /* 0x000000f19c5a7223 */ /* 0x040fe20000000073 */
[C---:B------:R-:W-:Y:S01]  /*7470*/  FFMA R159, R156.reuse, R102, R159 ;  /* 0x000000669c9f7223 */ /* 0x040fe2000000009f */
[C---:B------:R-:W-:Y:S01]  /*7480*/  FFMA R158, R156.reuse, R140, R158 ;  /* 0x0000008c9c9e7223 */ /* 0x040fe2000000009e */
[----:B------:R-:W-:Y:S01]  /*7490*/  FFMA R155, R156, R118, R155 ;  /* 0x000000769c9b7223 */ /* 0x000fe2000000009b */
[----:B------:R0:W-:Y:S01]  /*74a0*/  STL [R1+0x80], R111 ;  /* 0x0000806f01007387 */ /* 0x0001e20000100800 */
[-C--:B------:R-:W-:Y:S01]  /*74b0*/  FFMA R156, R186, R157.reuse, R91 ;  /* 0x0000009dba9c7223 */ /* 0x080fe2000000005b */
[-C--:B------:R-:W-:Y:S02]  /*74c0*/  FFMA R154, R236, R157.reuse, R90 ;  /* 0x0000009dec9a7223 */ /* 0x080fe4000000005a */
[----:B------:R-:W-:Y:S04]  /*74d0*/  STL [R1+0x7c], R110 ;  /* 0x00007c6e01007387 */ /* 0x000fe80000100800 */
[----:B------:R-:W1:Y:S04]  /*74e0*/  LDS.64 R90, [R0+0x1b68] ;  /* 0x001b6800005a7984 */ /* 0x000e680000000a00 */
[----:B------:R-:W5:Y:S01]  /*74f0*/  LDL.LU R152, [R1+0x120] ;  /* 0x0001200001987983 */ /* 0x000f620000300800 */
[----:B------:R-:W-:-:S03]  /*7500*/  FFMA R114, R114, R157, R159 ;  /* 0x0000009d72727223 */ /* 0x000fc6000000009f */
[----:B------:R-:W-:Y:S01]  /*7510*/  STL [R1+0x78], R118 ;  /* 0x0000787601007387 */ /* 0x000fe20000100800 */
[----:B------:R-:W-:-:S03]  /*7520*/  FFMA R159, R119, R157, R158 ;  /* 0x0000009d779f7223 */ /* 0x000fc6000000009e */
[----:B------:R-:W1:Y:S01]  /*7530*/  LDS R118, [R3+0xda0] ;  /* 0x000da00003767984 */ /* 0x000e620000000800 */
[----:B--2---:R-:W-:-:S03]  /*7540*/  FFMA R157, R98, R157, R155 ;  /* 0x0000009d629d7223 */ /* 0x004fc6000000009b */
[----:B------:R-:W2:Y:S04]  /*7550*/  LDL.LU R129, [R1+0x11c] ;  /* 0x00011c0001817983 */ /* 0x000ea80000300800 */
[----:B------:R-:W4:Y:S04]  /*7560*/  LDL.LU R108, [R1+0x118] ;  /* 0x00011800016c7983 */ /* 0x000f280000300800 */
[----:B------:R-:W-:Y:S04]  /*7570*/  STL [R1+0x74], R98 ;  /* 0x0000746201007387 */ /* 0x000fe80000100800 */
[----:B------:R-:W1:Y:S04]  /*7580*/  LDS R98, [R3+0xda4] ;  /* 0x000da40003627984 */ /* 0x000e680000000800 */
[----:B------:R-:W3:Y:S04]  /*7590*/  LDL.LU R138, [R1+0x114] ;  /* 0x00011400018a7983 */ /* 0x000ee80000300800 */
[----:B0-----:R-:W5:Y:S04]  /*75a0*/  LDL.LU R111, [R1+0x110] ;  /* 0x00011000016f7983 */ /* 0x001f680000300800 */
[----:B------:R-:W2:Y:S01]  /*75b0*/  LDL.LU R128, [R1+0x10c] ;  /* 0x00010c0001807983 */ /* 0x000ea20000300800 */
[----:B-1----:R-:W-:Y:S01]  /*75c0*/  FFMA R158, R187, R90, R156 ;  /* 0x0000005abb9e7223 */ /* 0x002fe2000000009c */
[C---:B------:R-:W-:Y:S01]  /*75d0*/  FFMA R156, R90.reuse, R233, R154 ;  /* 0x000000e95a9c7223 */ /* 0x040fe2000000009a */
[C---:B------:R-:W-:Y:S01]  /*75e0*/  FFMA R155, R90.reuse, R101, R114 ;  /* 0x000000655a9b7223 */ /* 0x040fe20000000072 */
[----:B------:R-:W4:Y:S01]  /*75f0*/  LDL.LU R103, [R1+0x108] ;  /* 0x0001080001677983 */ /* 0x000f220000300800 */
[----:B------:R-:W-:Y:S01]  /*7600*/  FFMA R154, R90, R143, R159 ;  /* 0x0000008f5a9a7223 */ /* 0x000fe2000000009f */
[----:B------:R-:W-:-:S02]  /*7610*/  FFMA R159, R188, R91, R158 ;  /* 0x0000005bbc9f7223 */ /* 0x000fc4000000009e */
[----:B------:R-:W3:Y:S01]  /*7620*/  LDL.LU R141, [R1+0x104] ;  /* 0x00010400018d7983 */ /* 0x000ee20000300800 */
[----:B------:R-:W-:-:S03]  /*7630*/  FFMA R158, R228, R91, R156 ;  /* 0x0000005be49e7223 */ /* 0x000fc6000000009c */
[----:B------:R-:W5:Y:S01]  /*7640*/  LDL.LU R110, [R1+0x100] ;  /* 0x00010000016e7983 */ /* 0x000f620000300800 */
[----:B------:R-:W-:Y:S01]  /*7650*/  FFMA R90, R90, R118, R157 ;  /* 0x000000765a5a7223 */ /* 0x000fe2000000009d */
[-C--:B------:R-:W-:Y:S02]  /*7660*/  FFMA R156, R100, R91.reuse, R155 ;  /* 0x0000005b649c7223 */ /* 0x080fe4000000009b */
[----:B------:R-:W2:Y:S01]  /*7670*/  LDL.LU R115, [R1+0xfc] ;  /* 0x0000fc0001737983 */ /* 0x000ea20000300800 */
[----:B------:R-:W-:-:S03]  /*7680*/  FFMA R155, R99, R91, R154 ;  /* 0x0000005b639b7223 */ /* 0x000fc6000000009a */
[----:B------:R-:W4:Y:S04]  /*7690*/  LDL.LU R102, [R1+0xf8] ;  /* 0x0000f80001667983 */ /* 0x000f280000300800 */
[----:B------:R-:W3:Y:S04]  /*76a0*/  LDL.LU R140, [R1+0xf4] ;  /* 0x0000f400018c7983 */ /* 0x000ee80000300800 */
[----:B------:R-:W5:Y:S01]  /*76b0*/  LDL.LU R119, [R1+0xf0] ;  /* 0x0000f00001777983 */ /* 0x000f620000300800 */
[----:B------:R-:W-:-:S03]  /*76c0*/  FFMA R154, R98, R91, R90 ;  /* 0x0000005b629a7223 */ /* 0x000fc6000000005a */
[----:B------:R0:W-:Y:S04]  /*76d0*/  STL [R1+0x70], R118 ;  /* 0x0000707601007387 */ /* 0x0001e80000100800 */
[----:B------:R-:W2:Y:S04]  /*76e0*/  LDL.LU R114, [R1+0xec] ;  /* 0x0000ec0001727983 */ /* 0x000ea80000300800 */
[----:B------:R-:W1:Y:S04]  /*76f0*/  LDS.64 R90, [R0+0x1b70] ;  /* 0x001b7000005a7984 */ /* 0x000e680000000a00 */
[----:B------:R-:W4:Y:S04]  /*7700*/  LDL.LU R101, [R1+0xe8] ;  /* 0x0000e80001657983 */ /* 0x000f280000300800 */
[----:B------:R-:W-:Y:S04]  /*7710*/  STL [R1+0x6c], R98 ;  /* 0x00006c6201007387 */ /* 0x000fe80000100800 */
[----:B------:R-:W1:Y:S04]  /*7720*/  LDS R98, [R3+0xda8] ;  /* 0x000da80003627984 */ /* 0x000e680000000800 */
[----:B------:R-:W3:Y:S04]  /*7730*/  LDL.LU R143, [R1+0xe4] ;  /* 0x0000e400018f7983 */ /* 0x000ee80000300800 */
[----:B0-----:R-:W5:Y:S04]  /*7740*/  LDL.LU R118, [R1+0xe0] ;  /* 0x0000e00001767983 */ /* 0x001f680000300800 */
[----:B------:R-:W2:Y:S04]  /*7750*/  LDL.LU R100, [R1+0xdc] ;  /* 0x0000dc0001647983 */ /* 0x000ea80000300800 */
[----:B------:R-:W4:Y:S04]  /*7760*/  LDL.LU R99, [R1+0xd8] ;  /* 0x0000d80001637983 */ /* 0x000f280000300800 */
[----:B------:R-:W0:Y:S01]  /*7770*/  LDS R157, [R3+0xdac] ;  /* 0x000dac00039d7984 */ /* 0x000e220000000800 */
[C---:B-1----:R-:W-:Y:S01]  /*7780*/  FFMA R155, R90.reuse, R112, R155 ;  /* 0x000000705a9b7223 */ /* 0x042fe2000000009b */
[----:B------:R-:W-:-:S02]  /*7790*/  FFMA R156, R90, R145, R156 ;  /* 0x000000915a9c7223 */ /* 0x000fc4000000009c */
[----:B------:R-:W3:Y:S01]  /*77a0*/  LDL.LU R145, [R1+0xd4] ;  /* 0x0000d40001917983 */ /* 0x000ee20000300800 */
[----:B------:R-:W-:-:S03]  /*77b0*/  FFMA R155, R96, R91, R155 ;  /* 0x0000005b609b7223 */ /* 0x000fc6000000009b */
[----:B------:R1:W-:Y:S04]  /*77c0*/  STL [R1+0x68], R98 ;  /* 0x0000686201007387 */ /* 0x0003e80000100800 */
[----:B------:R-:W5:Y:S04]  /*77d0*/  LDL.LU R112, [R1+0xd0] ;  /* 0x0000d00001707983 */ /* 0x000f680000300800 */
[----:B------:R-:W2:Y:S01]  /*77e0*/  LDL.LU R96, [R1+0xcc] ;  /* 0x0000cc0001607983 */ /* 0x000ea20000300800 */
[----:B------:R-:W-:Y:S01]  /*77f0*/  FFMA R159, R189, R90, R159 ;  /* 0x0000005abd9f7223 */ /* 0x000fe2000000009f */
[C---:B------:R-:W-:Y:S01]  /*7800*/  FFMA R158, R90.reuse, R225, R158 ;  /* 0x000000e15a9e7223 */ /* 0x040fe2000000009e */
[----:B------:R-:W-:-:S02]  /*7810*/  FFMA R90, R90, R98, R154 ;  /* 0x000000625a5a7223 */ /* 0x000fc4000000009a */
[-C--:B-1----:R-:W-:Y:S01]  /*7820*/  FFMA R98, R190, R91.reuse, R159 ;  /* 0x0000005bbe627223 */ /* 0x082fe2000000009f */
[-C--:B------:R-:W-:Y:S01]  /*7830*/  FFMA R159, R220, R91.reuse, R158 ;  /* 0x0000005bdc9f7223 */ /* 0x080fe2000000009e */
[-C--:B------:R-:W-:Y:S02]  /*7840*/  FFMA R158, R252, R91.reuse, R156 ;  /* 0x0000005bfc9e7223 */ /* 0x080fe4000000009c */
[----:B------:R-:W-:Y:S01]  /*7850*/  LDS R156, [R3+0xdb0] ;  /* 0x000db000039c7984 */ /* 0x000fe20000000800 */
[----:B0-----:R-:W-:-:S03]  /*7860*/  FFMA R154, R157, R91, R90 ;  /* 0x0000005b9d9a7223 */ /* 0x001fc6000000005a */
[----:B------:R-:W0:Y:S02]  /*7870*/  LDS.64 R90, [R0+0x1b78] ;  /* 0x001b7800005a7984 */ /* 0x000e240000000a00 */
[C---:B0-----:R-:W-:Y:S02]  /*7880*/  FFMA R105, R90.reuse, R105, R155 ;  /* 0x000000695a697223 */ /* 0x041fe4000000009b */
[----:B------:R-:W0:Y:S01]  /*7890*/  LDS R155, [R3+0xdb4] ;  /* 0x000db400039b7984 */ /* 0x000e220000000800 */
[----:B------:R-:W-:Y:S01]  /*78a0*/  FFMA R98, R191, R90, R98 ;  /* 0x0000005abf627223 */ /* 0x000fe20000000062 */
[C---:B------:R-:W-:Y:S01]  /*78b0*/  FFMA R159, R90.reuse, R217, R159 ;  /* 0x000000d95a9f7223 */ /* 0x040fe2000000009f */
[C---:B------:R-:W-:Y:S01]  /*78c0*/  FFMA R158, R90.reuse, R251, R158 ;  /* 0x000000fb5a9e7223 */ /* 0x040fe2000000009e */
[----:B------:R-:W-:Y:S01]  /*78d0*/  FFMA R90, R90, R156, R154 ;  /* 0x0000009c5a5a7223 */ /* 0x000fe2000000009a */
[-C--:B------:R-:W-:Y:S01]  /*78e0*/  FFMA R98, R192, R91.reuse, R98 ;  /* 0x0000005bc0627223 */ /* 0x080fe20000000062 */
[----:B------:R1:W2:Y:S01]  /*78f0*/  LDS R154, [R3+0xdb8] ;  /* 0x000db800039a7984 */ /* 0x0002a20000000800 */
[-C--:B------:R-:W-:Y:S01]  /*7900*/  FFMA R159, R210, R91.reuse, R159 ;  /* 0x0000005bd29f7223 */ /* 0x080fe2000000009f */
[----:B------:R-:W-:Y:S01]  /*7910*/  FFMA R158, R250, R91, R158 ;  /* 0x0000005bfa9e7223 */ /* 0x000fe2000000009e */
[----:B-1----:R-:W-:-:S02]  /*7920*/  MOV R3, R105 ;  /* 0x0000006900037202 */ /* 0x002fc40000000f00 */
[----:B------:R-:W4:Y:S03]  /*7930*/  LDL.LU R105, [R1+0xc8] ;  /* 0x0000c80001697983 */ /* 0x000f260000300800 */
[-C--:B------:R-:W-:Y:S01]  /*7940*/  FFMA R3, R161, R91.reuse, R3 ;  /* 0x0000005ba1037223 */ /* 0x080fe20000000003 */
[----:B0-----:R-:W-:Y:S02]  /*7950*/  FFMA R91, R155, R91, R90 ;  /* 0x0000005b9b5b7223 */ /* 0x001fe4000000005a */
[----:B------:R-:W4:Y:S01]  /*7960*/  LDL.LU R90, [R1+0xb0] ;  /* 0x0000b000015a7983 */ /* 0x000f220000300800 */
[----:B--2---:R-:W-:-:S05]  /*7970*/  FFMA R98, R193, R96, R98 ;  /* 0x00000060c1627223 */ /* 0x004fca0000000062 */
[----:B------:R0:W-:Y:S04]  /*7980*/  STL [R1+0x9c], R98 ;  /* 0x00009c6201007387 */ /* 0x0001e80000100800 */
[----:B0-----:R-:W2:Y:S01]  /*7990*/  LDL.LU R98, [R1+0xc4] ;  /* 0x0000c40001627983 */ /* 0x001ea20000300800 */
[----:B------:R-:W-:-:S05]  /*79a0*/  FFMA R159, R96, R205, R159 ;  /* 0x000000cd609f7223 */ /* 0x000fca000000009f */
[----:B------:R0:W-:Y:S02]  /*79b0*/  STL [R1+0x98], R159 ;  /* 0x0000989f01007387 */ /* 0x0001e40000100800 */
[C---:B0-----:R-:W-:Y:S01]  /*79c0*/  FFMA R159, R96.reuse, R249, R158 ;  /* 0x000000f9609f7223 */ /* 0x041fe2000000009e */
[C---:B------:R-:W-:Y:S01]  /*79d0*/  FFMA R158, R96.reuse, R160, R3 ;  /* 0x000000a0609e7223 */ /* 0x040fe20000000003 */
[----:B------:R-:W-:-:S03]  /*79e0*/  FFMA R3, R96, R154, R91 ;  /* 0x0000009a60037223 */ /* 0x000fc6000000005b */
[----:B------:R3:W-:Y:S04]  /*79f0*/  STL [R1+0x94], R159 ;  /* 0x0000949f01007387 */ /* 0x0007e80000100800 */
[----:B------:R5:W-:Y:S04]  /*7a00*/  STL [R1+0x64], R158 ;  /* 0x0000649e01007387 */ /* 0x000be80000100800 */
[----:B------:R4:W-:Y:S01]  /*7a10*/  STL [R1+0x60], R3 ;  /* 0x0000600301007387 */ /* 0x0009e20000100800 */
[C---:B---3--:R-:W-:Y:S01]  /*7a20*/  FFMA R159, R2.reuse, R145, R113 ;  /* 0x00000091029f7223 */ /* 0x048fe20000000071 */
[C---:B-----5:R-:W-:Y:S01]  /*7a30*/  FFMA R158, R2.reuse, R112, R142 ;  /* 0x00000070029e7223 */ /* 0x060fe2000000008e */
[----:B----4-:R-:W-:-:S02]  /*7a40*/  FFMA R3, R2, R105, R131 ;  /* 0x0000006902037223 */ /* 0x010fc40000000083 */
[----:B------:R-:W3:Y:S04]  /*7a50*/  LDL.LU R131, [R1+0xc0] ;  /* 0x0000c00001837983 */ /* 0x000ee80000300800 */
[----:B------:R-:W4:Y:S04]  /*7a60*/  LDL.LU R142, [R1+0xbc] ;  /* 0x0000bc00018e7983 */ /* 0x000f280000300800 */
[----:B------:R-:W5:Y:S01]  /*7a70*/  LDL.LU R113, [R1+0xb8] ;  /* 0x0000b80001717983 */ /* 0x000f620000300800 */
[----:B--2---:R-:W-:-:S03]  /*7a80*/  FFMA R98, R2, R98, R90 ;  /* 0x0000006202627223 */ /* 0x004fc6000000005a */
[----:B------:R-:W0:Y:S02]  /*7a90*/  LDS.64 R90, [R0+0x1c88] ;  /* 0x001c8800005a7984 */ /* 0x000e240000000a00 */
[----:B0-----:R-:W-:Y:S02]  /*7aa0*/  FFMA R96, R2, R90, R130 ;  /* 0x0000005a02607223 */ /* 0x001fe40000000082 */
[----:B------:R-:W2:Y:S01]  /*7ab0*/  LDL.LU R130, [R1+0xb4] ;  /* 0x0000b40001827983 */ /* 0x000ea20000300800 */
[----:B------:R-:W-:-:S04]  /*7ac0*/  FFMA R99, R5, R99, R98 ;  /* 0x0000006305637223 */ /* 0x000fc80000000062 */
[----:B------:R-:W-:-:S04]  /*7ad0*/  FFMA R100, R195, R100, R99 ;  /* 0x00000064c3647223 */ /* 0x000fc80000000063 */
[----:B------:R-:W-:-:S04]  /*7ae0*/  FFMA R101, R197, R101, R100 ;  /* 0x00000065c5657223 */ /* 0x000fc80000000064 */
[----:B------:R-:W-:-:S04]  /*7af0*/  FFMA R102, R196, R102, R101 ;  /* 0x00000066c4667223 */ /* 0x000fc80000000065 */
[----:B------:R-:W-:-:S04]  /*7b00*/  FFMA R103, R199, R103, R102 ;  /* 0x00000067c7677223 */ /* 0x000fc80000000066 */
[----:B------:R-:W-:-:S04]  /*7b10*/  FFMA R108, R198, R108, R103 ;  /* 0x0000006cc66c7223 */ /* 0x000fc80000000067 */
[----:B------:R-:W-:Y:S01]  /*7b20*/  FFMA R109, R201, R109, R108 ;  /* 0x0000006dc96d7223 */ /* 0x000fe2000000006c */
[C---:B-----5:R-:W-:Y:S01]  /*7b30*/  FFMA R158, R5.reuse, R113, R158 ;  /* 0x00000071059e7223 */ /* 0x060fe2000000009e */
[C---:B----4-:R-:W-:Y:S01]  /*7b40*/  FFMA R159, R5.reuse, R142, R159 ;  /* 0x0000008e059f7223 */ /* 0x050fe2000000009f */
[----:B------:R-:W-:Y:S01]  /*7b50*/  FFMA R96, R5, R91, R96 ;  /* 0x0000005b05607223 */ /* 0x000fe20000000060 */
[----:B------:R-:W-:Y:S01]  /*7b60*/  FFMA R124, R200, R124, R109 ;  /* 0x0000007cc87c7223 */ /* 0x000fe2000000006d */
[----:B------:R-:W4:Y:S03]  /*7b70*/  LDL.LU R108, [R1+0x84] ;  /* 0x00008400016c7983 */ /* 0x000f260000300800 */
[----:B------:R-:W-:Y:S01]  /*7b80*/  FFMA R125, R203, R125, R124 ;  /* 0x0000007dcb7d7223 */ /* 0x000fe2000000007c */
[C---:B------:R-:W-:Y:S01]  /*7b90*/  FFMA R158, R195.reuse, R118, R158 ;  /* 0x00000076c39e7223 */ /* 0x040fe2000000009e */
[----:B------:R-:W-:Y:S01]  /*7ba0*/  FFMA R159, R195, R143, R159 ;  /* 0x0000008fc39f7223 */ /* 0x000fe2000000009f */
[----:B------:R-:W5:Y:S01]  /*7bb0*/  LDL.LU R109, [R1+0x38] ;  /* 0x00003800016d7983 */ /* 0x000f620000300800 */
[----:B------:R-:W-:Y:S01]  /*7bc0*/  FFMA R92, R202, R92, R125 ;  /* 0x0000005cca5c7223 */ /* 0x000fe2000000007d */
[C---:B------:R-:W-:Y:S01]  /*7bd0*/  FFMA R158, R197.reuse, R119, R158 ;  /* 0x00000077c59e7223 */ /* 0x040fe2000000009e */
[----:B------:R-:W-:Y:S01]  /*7be0*/  FFMA R159, R197, R140, R159 ;  /* 0x0000008cc59f7223 */ /* 0x000fe2000000009f */
[----:B------:R-:W4:Y:S01]  /*7bf0*/  LDL.LU R124, [R1+0x4] ;  /* 0x00000400017c7983 */ /* 0x000f220000300800 */
[----:B------:R-:W-:Y:S01]  /*7c00*/  FFMA R93, R204, R93, R92 ;  /* 0x0000005dcc5d7223 */ /* 0x000fe2000000005c */
[----:B------:R-:W-:-:S02]  /*7c10*/  FFMA R158, R196, R110, R158 ;  /* 0x0000006ec49e7223 */ /* 0x000fc4000000009e */
[----:B------:R-:W5:Y:S01]  /*7c20*/  LDL.LU R125, [R1+0x1c] ;  /* 0x00001c00017d7983 */ /* 0x000f620000300800 */
[----:B------:R-:W-:-:S04]  /*7c30*/  FFMA R120, R194, R120, R93 ;  /* 0x00000078c2787223 */ /* 0x000fc8000000005d */
[----:B------:R-:W-:Y:S01]  /*7c40*/  FFMA R121, R207, R121, R120 ;  /* 0x00000079cf797223 */ /* 0x000fe20000000078 */
[C---:B------:R-:W-:Y:S01]  /*7c50*/  FFMA R158, R199.reuse, R111, R158 ;  /* 0x0000006fc79e7223 */ /* 0x040fe2000000009e */
[----:B------:R-:W-:Y:S01]  /*7c60*/  FFMA R92, R196, R141, R159 ;  /* 0x0000008dc45c7223 */ /* 0x000fe2000000009f */
[----:B------:R-:W4:Y:S01]  /*7c70*/  LDL.LU R120, [R1+0x2c] ;  /* 0x00002c0001787983 */ /* 0x000f220000300800 */
[----:B------:R-:W-:Y:S01]  /*7c80*/  FFMA R104, R206, R104, R121 ;  /* 0x00000068ce687223 */ /* 0x000fe20000000079 */
[----:B------:R-:W-:Y:S01]  /*7c90*/  FFMA R158, R198, R152, R158 ;  /* 0x00000098c69e7223 */ /* 0x000fe2000000009e */
[----:B------:R-:W-:Y:S01]  /*7ca0*/  FFMA R93, R199, R138, R92 ;  /* 0x0000008ac75d7223 */ /* 0x000fe2000000005c */
[----:B------:R-:W4:Y:S01]  /*7cb0*/  LDL.LU R121, [R1+0x30] ;  /* 0x0000300001797983 */ /* 0x000f220000300800 */
[----:B------:R-:W-:Y:S01]  /*7cc0*/  FFMA R105, R209, R105, R104 ;  /* 0x00000069d1697223 */ /* 0x000fe20000000068 */
[----:B------:R-:W-:-:S04]  /*7cd0*/  FFMA R158, R201, R153, R158 ;  /* 0x00000099c99e7223 */ /* 0x000fc8000000009e */
        /* <DEDUP_REMOVED lines=10> */
[----:B------:R-:W-:Y:S01]  /*7d80*/  FFMA R158, R4, R140, R158 ;  /* 0x0000008c049e7223 */ /* 0x000fe2000000009e */
[----:B------:R-:W-:-:S04]  /*7d90*/  FFMA R98, R198, R139, R93 ;  /* 0x0000008bc6627223 */ /* 0x000fc8000000005d */
[----:B------:R-:W-:Y:S01]  /*7da0*/  FFMA R93, R201, R136, R98 ;  /* 0x00000088c95d7223 */ /* 0x000fe20000000062 */
[-C--:B--2---:R-:W-:Y:S01]  /*7db0*/  FFMA R2, R5, R130.reuse, R3 ;  /* 0x0000008205027223 */ /* 0x084fe20000000003 */
[----:B------:R-:W-:Y:S01]  /*7dc0*/  FFMA R130, R208, R130, R105 ;  /* 0x00000082d0827223 */ /* 0x000fe20000000069 */
[----:B------:R-:W-:Y:S01]  /*7dd0*/  FFMA R3, R213, R141, R158 ;  /* 0x0000008dd5037223 */ /* 0x000fe2000000009e */
[----:B------:R-:W2:Y:S01]  /*7de0*/  LDL.LU R105, [R1+0x14] ;  /* 0x0000140001697983 */ /* 0x000ea20000300800 */
[-C--:B---3--:R-:W-:Y:S01]  /*7df0*/  FFMA R2, R195, R131.reuse, R2 ;  /* 0x00000083c3027223 */ /* 0x088fe20000000002 */
[----:B------:R-:W-:Y:S01]  /*7e00*/  FFMA R131, R211, R131, R130 ;  /* 0x00000083d3837223 */ /* 0x000fe20000000082 */
[----:B------:R-:W-:Y:S01]  /*7e10*/  FFMA R92, R212, R138, R3 ;  /* 0x0000008ad45c7223 */ /* 0x000fe20000000003 */
[----:B------:R-:W3:Y:S01]  /*7e20*/  LDL.LU R130, [R1+0x34] ;  /* 0x0000340001827983 */ /* 0x000ee20000300800 */
[-C--:B------:R-:W-:Y:S01]  /*7e30*/  FFMA R2, R197, R114.reuse, R2 ;  /* 0x00000072c5027223 */ /* 0x080fe20000000002 */
[----:B------:R-:W-:Y:S01]  /*7e40*/  FFMA R114, R4, R114, R131 ;  /* 0x0000007204727223 */ /* 0x000fe20000000083 */
[----:B------:R-:W-:Y:S01]  /*7e50*/  FFMA R99, R215, R139, R92 ;  /* 0x0000008bd7637223 */ /* 0x000fe2000000005c */
[----:B------:R-:W3:Y:S01]  /*7e60*/  LDL.LU R131, [R1] ;  /* 0x0000000001837983 */ /* 0x000ee20000300800 */
[-C--:B------:R-:W-:Y:S01]  /*7e70*/  FFMA R2, R196, R115.reuse, R2 ;  /* 0x00000073c4027223 */ /* 0x080fe20000000002 */
[----:B------:R-:W-:Y:S01]  /*7e80*/  FFMA R114, R213, R115, R114 ;  /* 0x00000073d5727223 */ /* 0x000fe20000000072 */
[----:B------:R-:W-:Y:S01]  /*7e90*/  FFMA R99, R214, R136, R99 ;  /* 0x00000088d6637223 */ /* 0x000fe20000000063 */
[----:B------:R-:W-:Y:S01]  /*7ea0*/  FFMA R92, R200, R137, R93 ;  /* 0x00000089c85c7223 */ /* 0x000fe2000000005d */
[-C--:B------:R-:W-:Y:S01]  /*7eb0*/  FFMA R2, R199, R128.reuse, R2 ;  /* 0x00000080c7027223 */ /* 0x080fe20000000002 */
[----:B------:R-:W-:Y:S01]  /*7ec0*/  FFMA R114, R212, R128, R114 ;  /* 0x00000080d4727223 */ /* 0x000fe20000000072 */
[----:B------:R-:W3:Y:S02]  /*7ed0*/  LDL.LU R115, [R1+0x3c] ;  /* 0x00003c0001737983 */ /* 0x000ee40000300800 */
[-C--:B------:R-:W-:Y:S01]  /*7ee0*/  FFMA R2, R198, R129.reuse, R2 ;  /* 0x00000081c6027223 */ /* 0x080fe20000000002 */
[----:B------:R-:W-:Y:S01]  /*7ef0*/  FFMA R114, R215, R129, R114 ;  /* 0x00000081d7727223 */ /* 0x000fe20000000072 */
[----:B------:R-:W-:Y:S01]  /*7f00*/  FFMA R99, R216, R137, R99 ;  /* 0x00000089d8637223 */ /* 0x000fe20000000063 */
[----:B------:R-:W-:Y:S01]  /*7f10*/  FFMA R5, R203, R94, R92 ;  /* 0x0000005ecb057223 */ /* 0x000fe2000000005c */
[-C--:B------:R-:W-:Y:S01]  /*7f20*/  FFMA R2, R201, R106.reuse, R2 ;  /* 0x0000006ac9027223 */ /* 0x080fe20000000002 */
[----:B------:R-:W-:Y:S01]  /*7f30*/  FFMA R114, R214, R106, R114 ;  /* 0x0000006ad6727223 */ /* 0x000fe20000000072 */
[----:B------:R-:W-:Y:S01]  /*7f40*/  FFMA R98, R6, R94, R99 ;  /* 0x0000005e06627223 */ /* 0x000fe20000000063 */
[----:B------:R-:W-:Y:S01]  /*7f50*/  LDS.64 R92, [R0+0x1c98] ;  /* 0x001c9800005c7984 */ /* 0x000fe20000000a00 */
[-C--:B------:R-:W-:Y:S01]  /*7f60*/  FFMA R2, R200, R107.reuse, R2 ;  /* 0x0000006bc8027223 */ /* 0x080fe20000000002 */
[----:B------:R-:W-:-:S02]  /*7f70*/  FFMA R114, R216, R107, R114 ;  /* 0x0000006bd8727223 */ /* 0x000fc40000000072 */
[----:B------:R-:W4:Y:S01]  /*7f80*/  LDL.LU R128, [R1+0x8] ;  /* 0x0000080001807983 */ /* 0x000f220000300800 */
[-C--:B------:R-:W-:Y:S01]  /*7f90*/  FFMA R2, R203, R116.reuse, R2 ;  /* 0x00000074cb027223 */ /* 0x080fe20000000002 */
[----:B------:R-:W-:Y:S01]  /*7fa0*/  FFMA R114, R6, R116, R114 ;  /* 0x0000007406727223 */ /* 0x000fe20000000072 */
[CC--:B------:R-:W-:Y:S01]  /*7fb0*/  FFMA R5, R202.reuse, R95.reuse, R5 ;  /* 0x0000005fca057223 */ /* 0x0c0fe20000000005 */
[C---:B------:R-:W-:Y:S01]  /*7fc0*/  FFMA R99, R219.reuse, R95, R98 ;  /* 0x0000005fdb637223 */ /* 0x040fe20000000062 */
[-C--:B------:R-:W-:Y:S01]  /*7fd0*/  FFMA R2, R202, R117.reuse, R2 ;  /* 0x00000075ca027223 */ /* 0x080fe20000000002 */
[----:B------:R-:W-:Y:S01]  /*7fe0*/  FFMA R114, R219, R117, R114 ;  /* 0x00000075db727223 */ /* 0x000fe20000000072 */
[----:B------:R-:W3:Y:S02]  /*7ff0*/  LDL.LU R129, [R1+0x54] ;  /* 0x0000540001817983 */ /* 0x000ee40000300800 */
[-C--:B------:R-:W-:Y:S01]  /*8000*/  FFMA R2, R204, R122.reuse, R2 ;  /* 0x0000007acc027223 */ /* 0x080fe20000000002 */
[----:B------:R-:W-:Y:S01]  /*8010*/  FFMA R114, R218, R122, R114 ;  /* 0x0000007ada727223 */ /* 0x000fe20000000072 */
[----:B------:R-:W-:Y:S01]  /*8020*/  FFMA R5, R204, R132, R5 ;  /* 0x00000084cc057223 */ /* 0x000fe20000000005 */
[----:B------:R-:W3:Y:S01]  /*8030*/  LDL.LU R106, [R1+0x40] ;  /* 0x00004000016a7983 */ /* 0x000ee20000300800 */
[-C--:B------:R-:W-:Y:S01]  /*8040*/  FFMA R2, R194, R123.reuse, R2 ;  /* 0x0000007bc2027223 */ /* 0x080fe20000000002 */
[----:B------:R-:W-:-:S02]  /*8050*/  FFMA R114, R221, R123, R114 ;  /* 0x0000007bdd727223 */ /* 0x000fc40000000072 */
[----:B------:R-:W4:Y:S01]  /*8060*/  LDL.LU R107, [R1+0xc] ;  /* 0x00000c00016b7983 */ /* 0x000f220000300800 */
[-C--:B------:R-:W-:Y:S01]  /*8070*/  FFMA R2, R207, R126.reuse, R2 ;  /* 0x0000007ecf027223 */ /* 0x080fe20000000002 */
[----:B------:R-:W-:Y:S02]  /*8080*/  FFMA R114, R97, R126, R114 ;  /* 0x0000007e61727223 */ /* 0x000fe40000000072 */
[----:B------:R-:W3:Y:S01]  /*8090*/  LDL.LU R116, [R1+0x8c] ;  /* 0x00008c0001747983 */ /* 0x000ee20000300800 */
[-C--:B------:R-:W-:Y:S01]  /*80a0*/  FFMA R2, R206, R127.reuse, R2 ;  /* 0x0000007fce027223 */ /* 0x080fe20000000002 */
[----:B------:R-:W-:Y:S02]  /*80b0*/  FFMA R114, R223, R127, R114 ;  /* 0x0000007fdf727223 */ /* 0x000fe40000000072 */
        /* <DEDUP_REMOVED lines=12> */
[----:B------:R-:W3:Y:S01]  /*8180*/  LDL.LU R127, [R1+0x80] ;  /* 0x00008000017f7983 */ /* 0x000ee20000300800 */
[-C--:B------:R-:W-:Y:S01]  /*8190*/  FFMA R2, R213, R110.reuse, R2 ;  /* 0x0000006ed5027223 */ /* 0x080fe20000000002 */
[----:B------:R-:W-:Y:S02]  /*81a0*/  FFMA R114, R226, R110, R114 ;  /* 0x0000006ee2727223 */ /* 0x000fe40000000072 */
[----:B------:R-:W3:Y:S01]  /*81b0*/  LDL.LU R112, [R1+0x4c] ;  /* 0x00004c0001707983 */ /* 0x000ee20000300800 */
[-C--:B------:R-:W-:Y:S01]  /*81c0*/  FFMA R2, R212, R111.reuse, R2 ;  /* 0x0000006fd4027223 */ /* 0x080fe20000000002 */
[----:B------:R-:W-:Y:S02]  /*81d0*/  FFMA R114, R229, R111, R114 ;  /* 0x0000006fe5727223 */ /* 0x000fe40000000072 */
[----:B------:R-:W2:Y:S01]  /*81e0*/  LDL.LU R113, [R1+0x18] ;  /* 0x0000180001717983 */ /* 0x000ea20000300800 */
        /* <DEDUP_REMOVED lines=8> */
[----:B------:R-:W5:Y:S01]  /*8270*/  LDL.LU R110, [R1+0x20] ;  /* 0x00002000016e7983 */ /* 0x000f620000300800 */
[-C--:B------:R-:W-:Y:S01]  /*8280*/  FFMA R2, R6, R151.reuse, R2 ;  /* 0x0000009706027223 */ /* 0x080fe20000000002 */
[----:B------:R-:W-:-:S02]  /*8290*/  FFMA R114, R232, R151, R114 ;  /* 0x00000097e8727223 */ /* 0x000fc40000000072 */
[----:B------:R-:W3:Y:S01]  /*82a0*/  LDL.LU R111, [R1+0x58] ;  /* 0x00005800016f7983 */ /* 0x000ee20000300800 */
[-C--:B------:R-:W-:Y:S01]  /*82b0*/  FFMA R2, R219, R148.reuse, R2 ;  /* 0x00000094db027223 */ /* 0x080fe20000000002 */
[----:B------:R-:W-:Y:S02]  /*82c0*/  FFMA R114, R87, R148, R114 ;  /* 0x0000009457727223 */ /* 0x000fe40000000072 */
[----:B------:R-:W4:Y:S01]  /*82d0*/  LDL.LU R152, [R1+0x24] ;  /* 0x0000240001987983 */ /* 0x000f220000300800 */
[-C--:B------:R-:W-:Y:S01]  /*82e0*/  FFMA R2, R218, R149.reuse, R2 ;  /* 0x00000095da027223 */ /* 0x080fe20000000002 */
[----:B------:R-:W-:Y:S02]  /*82f0*/  FFMA R114, R235, R149, R114 ;  /* 0x00000095eb727223 */ /* 0x000fe40000000072 */
[----:B------:R-:W3:Y:S01]  /*8300*/  LDL.LU R153, [R1+0x5c] ;  /* 0x00005c0001997983 */ /* 0x000ee20000300800 */
[-C--:B------:R-:W-:Y:S01]  /*8310*/  FFMA R2, R221, R146.reuse, R2 ;  /* 0x00000092dd027223 */ /* 0x080fe20000000002 */
[----:B------:R-:W-:-:S02]  /*8320*/  FFMA R114, R234, R146, R114 ;  /* 0x00000092ea727223 */ /* 0x000fc40000000072 */
[----:B------:R-:W2:Y:S01]  /*8330*/  LDL.LU R150, [R1+0x28] ;  /* 0x0000280001967983 */ /* 0x000ea20000300800 */
[-C--:B------:R-:W-:Y:S01]  /*8340*/  FFMA R2, R97, R147.reuse, R2 ;  /* 0x0000009361027223 */ /* 0x080fe20000000002 */
[----:B------:R-:W-:-:S03]  /*8350*/  FFMA R114, R237, R147, R114 ;  /* 0x00000093ed727223 */ /* 0x000fc60000000072 */
        /* <DEDUP_REMOVED lines=17> */
[----:B------:R-:W-:Y:S01]  /*8470*/  FFMA R136, R83, R136, R138 ;  /* 0x0000008853887223 */ /* 0x000fe2000000008a */
[----:B------:R-:W0:Y:S02]  /*8480*/  LDS.64 R2, [R0+0x1c90] ;  /* 0x001c900000027984 */ /* 0x000e240000000a00 */
[-C--:B------:R-:W-:Y:S01]  /*8490*/  FFMA R101, R230, R137.reuse, R101 ;  /* 0x00000089e6657223 */ /* 0x080fe20000000065 */
[----:B------:R-:W-:-:S03]  /*84a0*/  FFMA R137, R71, R137, R136 ;  /* 0x0000008947897223 */ /* 0x000fc60000000088 */
[-C--:B------:R-:W-:Y:S01]  /*84b0*/  FFMA R100, R232, R94.reuse, R101 ;  /* 0x0000005ee8647223 */ /* 0x080fe20000000065 */
[----:B------:R-:W-:-:S03]  /*84c0*/  FFMA R94, R82, R94, R137 ;  /* 0x0000005e525e7223 */ /* 0x000fc60000000089 */
[-C--:B------:R-:W-:Y:S01]  /*84d0*/  FFMA R100, R87, R95.reuse, R100 ;  /* 0x0000005f57647223 */ /* 0x080fe20000000064 */
[----:B------:R-:W-:Y:S01]  /*84e0*/  FFMA R98, R69, R95, R94 ;  /* 0x0000005f45627223 */ /* 0x000fe2000000005e */
[-C--:B------:R-:W-:Y:S02]  /*84f0*/  FFMA R94, R218, R132.reuse, R99 ;  /* 0x00000084da5e7223 */ /* 0x080fe40000000063 */
[-C--:B------:R-:W-:Y:S01]  /*8500*/  FFMA R95, R235, R132.reuse, R100 ;  /* 0x00000084eb5f7223 */ /* 0x080fe20000000064 */
[----:B------:R-:W-:Y:S01]  /*8510*/  FFMA R132, R81, R132, R98 ;  /* 0x0000008451847223 */ /* 0x000fe20000000062 */
[-C--:B------:R-:W-:Y:S01]  /*8520*/  FFMA R98, R194, R133.reuse, R5 ;  /* 0x00000085c2627223 */ /* 0x080fe20000000005 */
[-C--:B------:R-:W-:Y:S01]  /*8530*/  FFMA R100, R221, R133.reuse, R94 ;  /* 0x00000085dd647223 */ /* 0x080fe2000000005e */
[-C--:B------:R-:W-:Y:S02]  /*8540*/  FFMA R102, R234, R133.reuse, R95 ;  /* 0x00000085ea667223 */ /* 0x080fe4000000005f */
[----:B------:R-:W1:Y:S01]  /*8550*/  LDS.64 R94, [R0+0x1ca0] ;  /* 0x001ca000005e7984 */ /* 0x000e620000000a00 */
[-C--:B------:R-:W-:Y:S01]  /*8560*/  FFMA R5, R207, R134.reuse, R98 ;  /* 0x00000086cf057223 */ /* 0x080fe20000000062 */
[-C--:B------:R-:W-:Y:S01]  /*8570*/  FFMA R98, R97, R134.reuse, R100 ;  /* 0x0000008661627223 */ /* 0x080fe20000000064 */
[----:B------:R-:W-:Y:S01]  /*8580*/  FFMA R99, R237, R134, R102 ;  /* 0x00000086ed637223 */ /* 0x000fe20000000066 */
[----:B------:R-:W-:-:S02]  /*8590*/  FFMA R133, R67, R133, R132 ;  /* 0x0000008543857223 */ /* 0x000fc40000000084 */
[-C--:B------:R-:W-:Y:S01]  /*85a0*/  FFMA R101, R223, R135.reuse, R98 ;  /* 0x00000087df657223 */ /* 0x080fe20000000062 */
[-C--:B------:R-:W-:Y:S01]  /*85b0*/  FFMA R102, R86, R135.reuse, R99 ;  /* 0x0000008756667223 */ /* 0x080fe20000000063 */
[----:B------:R-:W-:Y:S01]  /*85c0*/  FFMA R134, R80, R134, R133 ;  /* 0x0000008650867223 */ /* 0x000fe20000000085 */
[----:B------:R-:W1:Y:S01]  /*85d0*/  LDS.64 R98, [R0+0x1ca8] ;  /* 0x001ca80000627984 */ /* 0x000e620000000a00 */
[-C--:B------:R-:W-:Y:S02]  /*85e0*/  FFMA R100, R206, R135.reuse, R5 ;  /* 0x00000087ce647223 */ /* 0x080fe40000000005 */
[----:B------:R-:W-:Y:S01]  /*85f0*/  FFMA R134, R65, R135, R134 ;  /* 0x0000008741867223 */ /* 0x000fe20000000086 */
[-C--:B------:R-:W-:Y:S01]  /*8600*/  FFMA R103, R239, R90.reuse, R102 ;  /* 0x0000005aef677223 */ /* 0x080fe20000000066 */
[-C--:B------:R-:W-:Y:S01]  /*8610*/  FFMA R5, R209, R90.reuse, R100 ;  /* 0x0000005ad1057223 */ /* 0x080fe20000000064 */
[-C--:B------:R-:W-:Y:S01]  /*8620*/  FFMA R101, R222, R90.reuse, R101 ;  /* 0x0000005ade657223 */ /* 0x080fe20000000065 */
[----:B------:R-:W-:-:S02]  /*8630*/  FFMA R134, R79, R90, R134 ;  /* 0x0000005a4f867223 */ /* 0x000fc40000000086 */
[-C--:B------:R-:W-:Y:S01]  /*8640*/  FFMA R102, R208, R91.reuse, R5 ;  /* 0x0000005bd0667223 */ /* 0x080fe20000000005 */
[-C--:B------:R-:W-:Y:S01]  /*8650*/  FFMA R5, R238, R91.reuse, R103 ;  /* 0x0000005bee057223 */ /* 0x080fe20000000067 */
[-C--:B------:R-:W-:Y:S01]  /*8660*/  FFMA R100, R224, R91.reuse, R101 ;  /* 0x0000005be0647223 */ /* 0x080fe20000000065 */
[----:B------:R-:W-:Y:S01]  /*8670*/  FFMA R103, R63, R91, R134 ;  /* 0x0000005b3f677223 */ /* 0x000fe20000000086 */
[-C--:B0-----:R-:W-:Y:S01]  /*8680*/  FFMA R96, R195, R2.reuse, R96 ;  /* 0x00000002c3607223 */ /* 0x081fe20000000060 */
[----:B------:R-:W0:Y:S01]  /*8690*/  LDS.64 R90, [R0+0x1cb0] ;  /* 0x001cb000005a7984 */ /* 0x000e220000000a00 */
        /* <DEDUP_REMOVED lines=8> */
[----:B------:R-:W-:Y:S01]  /*8720*/  FFMA R104, R61, R3, R2 ;  /* 0x000000033d687223 */ /* 0x000fe20000000002 */
[-C--:B------:R-:W-:Y:S01]  /*8730*/  FFMA R5, R213, R92.reuse, R96 ;  /* 0x0000005cd5057223 */ /* 0x080fe20000000060 */
        /* <DEDUP_REMOVED lines=10> */
[-C--:B-1----:R-:W-:Y:S01]  /*87e0*/  FFMA R5, R215, R94.reuse, R96 ;  /* 0x0000005ed7057223 */ /* 0x082fe20000000060 */
        /* <DEDUP_REMOVED lines=20> */
[----:B------:R-:W-:-:S02]  /*8930*/  FFMA R101, R55, R99, R98 ;  /* 0x0000006337657223 */ /* 0x000fc40000000062 */
[----:B------:R-:W1:Y:S01]  /*8940*/  LDS.64 R98, [R0+0x1cd0] ;  /* 0x001cd00000627984 */ /* 0x000e620000000a00 */
[-C--:B0-----:R-:W-:Y:S01]  /*8950*/  FFMA R203, R202, R90.reuse, R203 ;  /* 0x0000005acacb7223 */ /* 0x081fe200000000cb */
        /* <DEDUP_REMOVED lines=9> */
[----:B------:R-:W0:Y:S01]  /*89f0*/  LDS.64 R90, [R0+0x1cd8] ;  /* 0x001cd800005a7984 */ /* 0x000e220000000a00 */
        /* <DEDUP_REMOVED lines=55> */
[-C--:B-1----:R-:W-:Y:S01]  /*8d70*/  FFMA R215, R214, R2.reuse, R215 ;  /* 0x00000002d6d77223 */ /* 0x082fe200000000d7 */
        /* <DEDUP_REMOVED lines=31> */
[----:B------:R-:W5:Y:S01]  /*8f70*/  LDS.64 R4, [R0+0x1d18] ;  /* 0x001d180000047984 */ /* 0x000f620000000a00 */
        /* <DEDUP_REMOVED lines=21> */
[----:B------:R-:W4:Y:S01]  /*90d0*/  LDS.64 R90, [R0+0x1d28] ;  /* 0x001d2800005a7984 */ /* 0x000f220000000a00 */
        /* <DEDUP_REMOVED lines=21> */
[-C--:B-----5:R-:W-:Y:S01]  /*9230*/  FFMA R6, R88, R4.reuse, R229 ;  /* 0x0000000458067223 */ /* 0x0a0fe200000000e5 */
[-C--:B------:R-:W-:Y:S01]  /*9240*/  FFMA R92, R73, R4.reuse, R92 ;  /* 0x00000004495c7223 */ /* 0x080fe2000000005c */
[----:B------:R-:W5:Y:S01]  /*9250*/  LDS.64 R88, [R0+0x1d38] ;  /* 0x001d380000587984 */ /* 0x000f620000000a00 */
        /* <DEDUP_REMOVED lines=19> */
[-C--:B----4-:R-:W-:Y:S01]  /*9390*/  FFMA R232, R87, R90.reuse, R232 ;  /* 0x0000005a57e87223 */ /* 0x090fe200000000e8 */
[----:B------:R-:W4:Y:S01]  /*93a0*/  LDS.64 R92, [R0+0x1d48] ;  /* 0x001d4800005c7984 */ /* 0x000f220000000a00 */
        /* <DEDUP_REMOVED lines=9> */
[----:B------:R-:W3:Y:S01]  /*9440*/  LDS.64 R90, [R0+0x1d50] ;  /* 0x001d5000005a7984 */ /* 0x000ee20000000a00 */
        /* <DEDUP_REMOVED lines=11> */
[-C--:B-----5:R-:W-:Y:S01]  /*9500*/  FFMA R6, R65, R88.reuse, R6 ;  /* 0x0000005841067223 */ /* 0x0a0fe20000000006 */
        /* <DEDUP_REMOVED lines=9> */
[----:B------:R-:W5:Y:S01]  /*95a0*/  LDS.64 R86, [R0+0x1d60] ;  /* 0x001d600000567984 */ /* 0x000f620000000a00 */
        /* <DEDUP_REMOVED lines=20> */
[-C--:B---3--:R-:W-:Y:S01]  /*96f0*/  FFMA R6, R84, R90.reuse, R243 ;  /* 0x0000005a54067223 */ /* 0x088fe200000000f3 */
[----:B------:R-:W-:Y:S01]  /*9700*/  FFMA R97, R16, R93, R89 ;  /* 0x0000005d10617223 */ /* 0x000fe20000000059 */
[----:B------:R-:W3:Y:S01]  /*9710*/  LDS.64 R84, [R0+0x1d70] ;  /* 0x001d700000547984 */ /* 0x000ee20000000a00 */
        /* <DEDUP_REMOVED lines=31> */
[-C--:B0-----:R-:W-:Y:S01]  /*9910*/  FFMA R6, R81, R4.reuse, R82 ;  /* 0x0000000451067223 */ /* 0x081fe20000000052 */
[-C--:B------:R-:W-:Y:S01]  /*9920*/  FFMA R69, R53, R4.reuse, R86 ;  /* 0x0000000435457223 */ /* 0x080fe20000000056 */
[----:B------:R-:W0:Y:S01]  /*9930*/  LDS.64 R82, [R0+0x1d88] ;  /* 0x001d880000527984 */ /* 0x000e220000000a00 */
        /* <DEDUP_REMOVED lines=8> */
[-C--:B---3--:R-:W-:Y:S01]  /*99c0*/  FFMA R80, R80, R84.reuse, R67 ;  /* 0x0000005450507223 */ /* 0x088fe20000000043 */
        /* <DEDUP_REMOVED lines=11> */
[-C--:B------:R-:W-:Y:S01]  /*9a80*/  FFMA R65, R49, R88.reuse, R84 ;  /* 0x0000005831417223 */ /* 0x080fe20000000054 */
[----:B------:R-:W4:Y:S01]  /*9a90*/  LDS.64 R80, [R0+0x1d98] ;  /* 0x001d980000507984 */ /* 0x000f220000000a00 */
        /* <DEDUP_REMOVED lines=9> */
[-C--:B------:R-:W-:Y:S01]  /*9b30*/  FFMA R86, R52, R2.reuse, R65 ;  /* 0x0000000234567223 */ /* 0x080fe20000000041 */
[----:B------:R-:W1:Y:S01]  /*9b40*/  LDS.64 R78, [R0+0x1da0] ;  /* 0x001da000004e7984 */ /* 0x000e620000000a00 */
        /* <DEDUP_REMOVED lines=98> */
[----:B------:R-:W3:Y:S01]  /*a170*/  LDS.64 R64, [R0+0x1de8] ;  /* 0x001de80000407984 */ /* 0x000ee20000000a00 */
        /* <DEDUP_REMOVED lines=42> */
[-C--:B---3--:R-:W-:Y:S01]  /*a420*/  FFMA R56, R56, R64.reuse, R37 ;  /* 0x0000004038387223 */ /* 0x088fe20000000025 */
        /* <DEDUP_REMOVED lines=56> */
[-C--:B------:R-:W-:Y:S02]  /*a7b0*/  FFMA R29, R14, R54.reuse, R29 ;  /* 0x000000360e1d7223 */ /* 0x080fe4000000001d */
[-C--:B------:R-:W-:Y:S01]  /*a7c0*/  FFMA R25, R25, R55.reuse, R46 ;  /* 0x0000003719197223 */ /* 0x080fe2000000002e */
[-C--:B------:R-:W-:Y:S01]  /*a7d0*/  FFMA R31, R177, R54.reuse, R50 ;  /* 0x00000036b11f7223 */ /* 0x080fe20000000032 */
[----:B------:R-:W-:Y:S01]  /*a7e0*/  FFMA R54, R192, R54, R33 ;  /* 0x00000036c0367223 */ /* 0x000fe20000000021 */
[-C--:B------:R-:W-:Y:S01]  /*a7f0*/  FFMA R27, R163, R55.reuse, R6 ;  /* 0x00000037a31b7223 */ /* 0x080fe20000000006 */
[-C--:B------:R-:W-:Y:S01]  /*a800*/  FFMA R46, R30, R55.reuse, R29 ;  /* 0x000000371e2e7223 */ /* 0x080fe2000000001d */
[-C--:B----4-:R-:W-:Y:S01]  /*a810*/  FFMA R6, R44, R52.reuse, R25 ;  /* 0x000000342c067223 */ /* 0x090fe20000000019 */
[-C--:B------:R-:W-:Y:S01]  /*a820*/  FFMA R50, R178, R55.reuse, R31 ;  /* 0x00000037b2327223 */ /* 0x080fe2000000001f */
[----:B------:R-:W3:Y:S01]  /*a830*/  LDS.64 R44, [R0+0x1e38] ;  /* 0x001e3800002c7984 */ /* 0x000ee20000000a00 */
[----:B------:R-:W-:Y:S01]  /*a840*/  FFMA R55, R193, R55, R54 ;  /* 0x00000037c1377223 */ /* 0x000fe20000000036 */
[-C--:B------:R-:W-:Y:S01]  /*a850*/  FFMA R25, R13, R52.reuse, R46 ;  /* 0x000000340d197223 */ /* 0x080fe2000000002e */
[-C--:B------:R-:W-:Y:S01]  /*a860*/  FFMA R46, R164, R52.reuse, R27 ;  /* 0x00000034a42e7223 */ /* 0x080fe2000000001b */
[-C--:B------:R-:W-:Y:S01]  /*a870*/  FFMA R23, R23, R53.reuse, R6 ;  /* 0x0000003517177223 */ /* 0x080fe20000000006 */
[----:B------:R-:W-:Y:S01]  /*a880*/  FFMA R29, R179, R52, R50 ;  /* 0x00000034b31d7223 */ /* 0x000fe20000000032 */
[----:B------:R-:W-:Y:S01]  /*a890*/  FFMA R52, R52, R248, R55 ;  /* 0x000000f834347223 */ /* 0x000fe20000000037 */
[-C--:B------:R-:W-:Y:S01]  /*a8a0*/  FFMA R27, R165, R53.reuse, R46 ;  /* 0x00000035a51b7223 */ /* 0x080fe2000000002e */
[-C--:B-----5:R-:W-:Y:S01]  /*a8b0*/  FFMA R6, R42, R2.reuse, R23 ;  /* 0x000000022a067223 */ /* 0x0a0fe20000000017 */
[-C--:B------:R-:W-:Y:S01]  /*a8c0*/  FFMA R25, R28, R53.reuse, R25 ;  /* 0x000000351c197223 */ /* 0x080fe20000000019 */
[-C--:B------:R-:W-:Y:S01]  /*a8d0*/  FFMA R50, R180, R53.reuse, R29 ;  /* 0x00000035b4327223 */ /* 0x080fe2000000001d */
[----:B------:R-:W4:Y:S01]  /*a8e0*/  LDS.64 R42, [R0+0x1e40] ;  /* 0x001e4000002a7984 */ /* 0x000f220000000a00 */
[----:B------:R-:W-:Y:S01]  /*a8f0*/  FFMA R53, R247, R53, R52 ;  /* 0x00000035f7357223 */ /* 0x000fe20000000034 */
        /* <DEDUP_REMOVED lines=24> */
[----:B------:R-:W-:Y:S01]  /*aa80*/  FFMA R19, R185, R4, R46 ;  /* 0x00000004b9137223 */ /* 0x000fe2000000002e */
[----:B------:R-:W-:Y:S01]  /*aa90*/  FFMA R27, R4, R241, R27 ;  /* 0x000000f1041b7223 */ /* 0x000fe2000000001b */
[-C--:B------:R-:W-:Y:S01]  /*aaa0*/  FFMA R17, R17, R5.reuse, R6 ;  /* 0x0000000511117223 */ /* 0x080fe20000000006 */
[-C--:B------:R-:W-:Y:S01]  /*aab0*/  FFMA R6, R22, R5.reuse, R21 ;  /* 0x0000000516067223 */ /* 0x080fe20000000015 */
[-C--:B------:R-:W-:Y:S01]  /*aac0*/  FFMA R21, R171, R5.reuse, R40 ;  /* 0x00000005ab157223 */ /* 0x080fe20000000028 */
[-C--:B------:R-:W-:Y:S01]  /*aad0*/  FFMA R40, R186, R5.reuse, R19 ;  /* 0x00000005ba287223 */ /* 0x080fe20000000013 */
[----:B------:R-:W-:-:S02]  /*aae0*/  FFMA R27, R236, R5, R27 ;  /* 0x00000005ec1b7223 */ /* 0x000fc4000000001b */
[----:B------:R-:W5:Y:S01]  /*aaf0*/  LDS.64 R4, [R0+0x1e58] ;  /* 0x001e580000047984 */ /* 0x000f620000000a00 */
[-C--:B---3--:R-:W-:Y:S01]  /*ab00*/  FFMA R17, R36, R44.reuse, R17 ;  /* 0x0000002c24117223 */ /* 0x088fe20000000011 */
[-C--:B------:R-:W-:Y:S01]  /*ab10*/  FFMA R19, R9, R44.reuse, R6 ;  /* 0x0000002c09137223 */ /* 0x080fe20000000006 */
[-C--:B------:R-:W-:Y:S02]  /*ab20*/  FFMA R6, R172, R44.reuse, R21 ;  /* 0x0000002cac067223 */ /* 0x080fe40000000015 */
[----:B------:R-:W-:Y:S01]  /*ab30*/  FFMA R17, R16, R45, R17 ;  /* 0x0000002d10117223 */ /* 0x000fe20000000011 */
[----:B------:R-:W-:Y:S01]  /*ab40*/  FFMA R23, R187, R44, R40 ;  /* 0x0000002cbb177223 */ /* 0x000fe20000000028 */
[----:B------:R-:W-:Y:S01]  /*ab50*/  FFMA R27, R44, R233, R27 ;  /* 0x000000e92c1b7223 */ /* 0x000fe2000000001b */
[-C--:B------:R-:W-:Y:S01]  /*ab60*/  FFMA R19, R20, R45.reuse, R19 ;  /* 0x0000002d14137223 */ /* 0x080fe20000000013 */
[-C--:B----4-:R-:W-:Y:S01]  /*ab70*/  FFMA R34, R34, R42.reuse, R17 ;  /* 0x0000002a22227223 */ /* 0x090fe20000000011 */
[-C--:B------:R-:W-:Y:S01]  /*ab80*/  FFMA R21, R173, R45.reuse, R6 ;  /* 0x0000002dad157223 */ /* 0x080fe20000000006 */
[----:B------:R-:W3:Y:S01]  /*ab90*/  LDS.64 R16, [R0+0x1e60] ;  /* 0x001e600000107984 */ /* 0x000ee20000000a00 */
[-C--:B------:R-:W-:Y:S01]  /*aba0*/  FFMA R6, R188, R45.reuse, R23 ;  /* 0x0000002dbc067223 */ /* 0x080fe20000000017 */
        /* <DEDUP_REMOVED lines=31> */
[----:B--2---:R-:W-:Y:S01]  /*ada0*/  FFMA R39, R150, R39, R38 ;  /* 0x0000002796277223 */ /* 0x004fe20000000026 */
[----:B------:R-:W2:Y:S01]  /*adb0*/  LDS.64 R14, [R0+0x1e78] ;  /* 0x001e7800000e7984 */ /* 0x000ea20000000a00 */
[-C--:B-----5:R-:W-:Y:S01]  /*adc0*/  FFMA R13, R28, R4.reuse, R13 ;  /* 0x000000041c0d7223 */ /* 0x0a0fe2000000000d */
[-C--:B------:R-:W-:Y:S01]  /*add0*/  FFMA R19, R165, R4.reuse, R6 ;  /* 0x00000004a5137223 */ /* 0x080fe20000000006 */
[----:B------:R-:W-:Y:S01]  /*ade0*/  FFMA R28, R180, R4, R21 ;  /* 0x00000004b41c7223 */ /* 0x000fe20000000015 */
[C---:B------:R-:W-:Y:S01]  /*adf0*/  FFMA R23, R4.reuse, R247, R23 ;  /* 0x000000f704177223 */ /* 0x040fe20000000017 */
[----:B------:R-:W-:Y:S01]  /*ae00*/  FFMA R4, R4, R152, R39 ;  /* 0x0000009804047223 */ /* 0x000fe20000000027 */
[-C--:B------:R-:W-:Y:S01]  /*ae10*/  FFMA R6, R166, R5.reuse, R19 ;  /* 0x00000005a6067223 */ /* 0x080fe20000000013 */
[-C--:B------:R-:W-:Y:S01]  /*ae20*/  FFMA R13, R12, R5.reuse, R13 ;  /* 0x000000050c0d7223 */ /* 0x080fe2000000000d */
[-C--:B------:R-:W-:Y:S01]  /*ae30*/  FFMA R19, R181, R5.reuse, R28 ;  /* 0x00000005b5137223 */ /* 0x080fe2000000001c */
[-C--:B------:R-:W-:Y:S01]  /*ae40*/  FFMA R23, R246, R5.reuse, R23 ;  /* 0x00000005f6177223 */ /* 0x080fe20000000017 */
[----:B------:R-:W-:-:S02]  /*ae50*/  FFMA R21, R110, R5, R4 ;  /* 0x000000056e157223 */ /* 0x000fc40000000004 */
[----:B------:R-:W4:Y:S01]  /*ae60*/  LDS.64 R4, [R0+0x1e80] ;  /* 0x001e800000047984 */ /* 0x000f220000000a00 */
[-C--:B---3--:R-:W-:Y:S01]  /*ae70*/  FFMA R26, R26, R16.reuse, R13 ;  /* 0x000000101a1a7223 */ /* 0x088fe2000000000d */
[-C--:B------:R-:W-:Y:S01]  /*ae80*/  FFMA R13, R167, R16.reuse, R6 ;  /* 0x00000010a70d7223 */ /* 0x080fe20000000006 */
[----:B------:R-:W-:Y:S01]  /*ae90*/  FFMA R12, R182, R16, R19 ;  /* 0x00000010b60c7223 */ /* 0x000fe20000000013 */
[C---:B------:R-:W-:Y:S01]  /*aea0*/  FFMA R23, R16.reuse, R245, R23 ;  /* 0x000000f510177223 */ /* 0x040fe20000000017 */
[----:B------:R-:W-:Y:S01]  /*aeb0*/  FFMA R16, R16, R125, R21 ;  /* 0x0000007d10107223 */ /* 0x000fe20000000015 */
[-C--:B------:R-:W-:Y:S01]  /*aec0*/  FFMA R6, R168, R17.reuse, R13 ;  /* 0x00000011a8067223 */ /* 0x080fe2000000000d */
[-C--:B------:R-:W-:Y:S01]  /*aed0*/  FFMA R19, R183, R17.reuse, R12 ;  /* 0x00000011b7137223 */ /* 0x080fe2000000000c */
[-C--:B------:R-:W-:Y:S01]  /*aee0*/  FFMA R11, R11, R17.reuse, R26 ;  /* 0x000000110b0b7223 */ /* 0x080fe2000000001a */
[----:B------:R-:W3:Y:S01]  /*aef0*/  LDS.64 R12, [R0+0x1e88] ;  /* 0x001e8800000c7984 */ /* 0x000ee20000000a00 */
[-C--:B------:R-:W-:Y:S01]  /*af00*/  FFMA R23, R244, R17.reuse, R23 ;  /* 0x00000011f4177223 */ /* 0x080fe20000000017 */
[----:B------:R-:W-:Y:S01]  /*af10*/  FFMA R21, R113, R17, R16 ;  /* 0x0000001171157223 */ /* 0x000fe20000000010 */
[-C--:B0-----:R-:W-:Y:S01]  /*af20*/  FFMA R11, R24, R32.reuse, R11 ;  /* 0x00000020180b7223 */ /* 0x081fe2000000000b */
        /* <DEDUP_REMOVED lines=12> */
[----:B------:R-:W-:Y:S01]  /*aff0*/  FFMA R16, R186, R2, R19 ;  /* 0x00000002ba107223 */ /* 0x000fe20000000013 */
[C---:B------:R-:W-:Y:S01]  /*b000*/  FFMA R24, R2.reuse, R236, R21 ;  /* 0x000000ec02187223 */ /* 0x040fe20000000015 */
[----:B------:R-:W-:Y:S01]  /*b010*/  FFMA R2, R2, R107, R33 ;  /* 0x0000006b02027223 */ /* 0x000fe20000000021 */
[-C--:B------:R-:W-:Y:S01]  /*b020*/  FFMA R9, R9, R3.reuse, R22 ;  /* 0x0000000309097223 */ /* 0x080fe20000000016 */
[-C--:B------:R-:W-:Y:S01]  /*b030*/  FFMA R6, R172, R3.reuse, R17 ;  /* 0x00000003ac067223 */ /* 0x080fe20000000011 */
[-C--:B------:R-:W-:Y:S01]  /*b040*/  FFMA R19, R187, R3.reuse, R16 ;  /* 0x00000003bb137223 */ /* 0x080fe20000000010 */
[-C--:B------:R-:W-:Y:S01]  /*b050*/  FFMA R21, R233, R3.reuse, R24 ;  /* 0x00000003e9157223 */ /* 0x080fe20000000018 */
[-C--:B--2---:R-:W-:Y:S01]  /*b060*/  FFMA R9, R20, R14.reuse, R9 ;  /* 0x0000000e14097223 */ /* 0x084fe20000000009 */
[----:B------:R-:W-:Y:S01]  /*b070*/  FFMA R23, R128, R3, R2 ;  /* 0x0000000380177223 */ /* 0x000fe20000000002 */
[-C--:B------:R-:W-:Y:S01]  /*b080*/  FFMA R17, R173, R14.reuse, R6 ;  /* 0x0000000ead117223 */ /* 0x080fe20000000006 */
[----:B------:R-:W1:Y:S01]  /*b090*/  LDS.64 R2, [R0+0x1e98] ;  /* 0x001e980000027984 */ /* 0x000e620000000a00 */
[----:B------:R-:W-:Y:S01]  /*b0a0*/  FFMA R16, R188, R14, R19 ;  /* 0x0000000ebc107223 */ /* 0x000fe20000000013 */
[----:B------:R-:W-:Y:S01]  /*b0b0*/  FFMA R20, R14, R228, R21 ;  /* 0x000000e40e147223 */ /* 0x000fe20000000015 */
[-C--:B------:R-:W-:Y:S01]  /*b0c0*/  FFMA R9, R8, R15.reuse, R9 ;  /* 0x0000000f08097223 */ /* 0x080fe20000000009 */
[----:B------:R-:W-:Y:S01]  /*b0d0*/  FFMA R14, R14, R124, R23 ;  /* 0x0000007c0e0e7223 */ /* 0x000fe20000000017 */
[-C--:B------:R-:W-:Y:S01]  /*b0e0*/  FFMA R6, R174, R15.reuse, R17 ;  /* 0x0000000fae067223 */ /* 0x080fe20000000011 */
[-C--:B------:R-:W-:Y:S01]  /*b0f0*/  FFMA R17, R189, R15.reuse, R16 ;  /* 0x0000000fbd117223 */ /* 0x080fe20000000010 */
[-C--:B------:R-:W-:Y:S01]  /*b100*/  FFMA R19, R225, R15.reuse, R20 ;  /* 0x0000000fe1137223 */ /* 0x080fe20000000014 */
[----:B------:R-:W-:Y:S01]  /*b110*/  FFMA R21, R131, R15, R14 ;  /* 0x0000000f83157223 */ /* 0x000fe2000000000e */
[----:B----4-:R-:W-:-:S02]  /*b120*/  FFMA R18, R18, R4, R9 ;  /* 0x0000000412127223 */ /* 0x010fc40000000009 */
[----:B------:R-:W2:Y:S01]  /*b130*/  LDS.64 R8, [R0+0x1ea0] ;  /* 0x001ea00000087984 */ /* 0x000ea20000000a00 */
        /* <DEDUP_REMOVED lines=12> */
[----:B------:R-:W-:Y:S01]  /*b200*/  FFMA R6, R192, R12, R15 ;  /* 0x0000000cc0067223 */ /* 0x000fe2000000000f */
[C---:B------:R-:W-:Y:S01]  /*b210*/  FFMA R14, R12.reuse, R210, R17 ;  /* 0x000000d20c0e7223 */ /* 0x040fe20000000011 */
[----:B------:R-:W-:Y:S01]  /*b220*/  FFMA R16, R12, R250, R19 ;  /* 0x000000fa0c107223 */ /* 0x000fe20000000013 */
[-C--:B------:R-:W-:Y:S01]  /*b230*/  FFMA R12, R178, R13.reuse, R7 ;  /* 0x0000000db20c7223 */ /* 0x080fe20000000007 */
[----:B------:R-:W-:-:S02]  /*b240*/  FFMA R15, R193, R13, R6 ;  /* 0x0000000dc10f7223 */ /* 0x000fc40000000006 */
[----:B------:R-:W4:Y:S01]  /*b250*/  LDS.64 R6, [R0+0x1eb0] ;  /* 0x001eb00000067984 */ /* 0x000f220000000a00 */
[-C--:B------:R-:W-:Y:S01]  /*b260*/  FFMA R163, R163, R13.reuse, R162 ;  /* 0x0000000da3a37223 */ /* 0x080fe200000000a2 */
[-C--:B------:R-:W-:Y:S01]  /*b270*/  FFMA R17, R205, R13.reuse, R14 ;  /* 0x0000000dcd117223 */ /* 0x080fe2000000000e */
[----:B------:R-:W-:Y:S01]  /*b280*/  FFMA R19, R249, R13, R16 ;  /* 0x0000000df9137223 */ /* 0x000fe20000000010 */
[-C--:B0-----:R-:W-:Y:S01]  /*b290*/  FFMA R13, R179, R10.reuse, R12 ;  /* 0x0000000ab30d7223 */ /* 0x081fe2000000000c */
        /* <DEDUP_REMOVED lines=10> */
[----:B------:R-:W0:Y:S01]  /*b340*/  LDS.64 R10, [R0+0x1eb8] ;  /* 0x001eb800000a7984 */ /* 0x000e220000000a00 */
        /* <DEDUP_REMOVED lines=9> */
[-C--:B--2---:R-:W-:Y:S01]  /*b3e0*/  FFMA R168, R168, R8.reuse, R167 ;  /* 0x00000008a8a87223 */ /* 0x084fe200000000a7 */
[----:B------:R-:W1:Y:S01]  /*b3f0*/  LDS.64 R2, [R0+0x1ec0] ;  /* 0x001ec00000027984 */ /* 0x000e620000000a00 */
        /* <DEDUP_REMOVED lines=8> */
[----:B------:R-:W-:-:S02]  /*b480*/  FFMA R19, R126, R9, R8 ;  /* 0x000000097e137223 */ /* 0x000fc40000000008 */
[----:B------:R-:W2:Y:S01]  /*b490*/  LDS.64 R8, [R0+0x1ec8] ;  /* 0x001ec80000087984 */ /* 0x000ea20000000a00 */
[-C--:B---3--:R-:W-:Y:S01]  /*b4a0*/  FFMA R170, R170, R4.reuse, R169 ;  /* 0x00000004aaaa7223 */ /* 0x088fe200000000a9 */
        /* <DEDUP_REMOVED lines=9> */
[----:B------:R-:W3:Y:S01]  /*b540*/  LDS.64 R4, [R0+0x1ed0] ;  /* 0x001ed00000047984 */ /* 0x000ee20000000a00 */
[-C--:B----4-:R-:W-:Y:S01]  /*b550*/  FFMA R172, R172, R6.reuse, R171 ;  /* 0x00000006acac7223 */ /* 0x090fe200000000ab */
        /* <DEDUP_REMOVED lines=40> */
[----:B------:R-:W0:Y:S01]  /*b7e0*/  LDS.64 R10, [R0+0x1ee0] ;  /* 0x001ee000000a7984 */ /* 0x000e220000000a00 */
[----:B---3--:R-:W-:Y:S01]  /*b7f0*/  FFMA R180, R180, R4, R179 ;  /* 0x00000004b4b47223 */ /* 0x008fe200000000b3 */
[----:B------:R-:W-:-:S02]  /*b800*/  FFMA R13, R4, R247, R13 ;  /* 0x000000f7040d7223 */ /* 0x000fc4000000000d */
[----:B------:R-:W2:Y:S01]  /*b810*/  LDL.LU R123, [R1+0x7c] ;  /* 0x00007c00017b7983 */ /* 0x000ea20000300800 */
[C---:B------:R-:W-:Y:S01]  /*b820*/  FFMA R12, R4.reuse, R152, R15 ;  /* 0x00000098040c7223 */ /* 0x040fe2000000000f */
[C---:B------:R-:W-:Y:S01]  /*b830*/  FFMA R14, R4.reuse, R111, R17 ;  /* 0x0000006f040e7223 */ /* 0x040fe20000000011 */
[----:B------:R-:W-:Y:S01]  /*b840*/  FFMA R4, R4, R116, R19 ;  /* 0x0000007404047223 */ /* 0x000fe20000000013 */
[----:B------:R-:W1:Y:S01]  /*b850*/  LDS.64 R2, [R0+0x1ee8] ;  /* 0x001ee80000027984 */ /* 0x000e620000000a00 */
[----:B------:R-:W-:-:S03]  /*b860*/  FFMA R15, R110, R5, R12 ;  /* 0x000000056e0f7223 */ /* 0x000fc6000000000c */
[----:B------:R-:W3:Y:S01]  /*b870*/  LDL.LU R116, [R1+0x78] ;  /* 0x0000780001747983 */ /* 0x000ee20000300800 */
[-C--:B------:R-:W-:Y:S01]  /*b880*/  FFMA R17, R129, R5.reuse, R14 ;  /* 0x0000000581117223 */ /* 0x080fe2000000000e */
[-C--:B------:R-:W-:Y:S02]  /*b890*/  FFMA R181, R181, R5.reuse, R180 ;  /* 0x00000005b5b57223 */ /* 0x080fe400000000b4 */
[----:B------:R-:W5:Y:S01]  /*b8a0*/  LDL.LU R129, [R1+0x74] ;  /* 0x0000740001817983 */ /* 0x000f620000300800 */
[-C--:B------:R-:W-:Y:S01]  /*b8b0*/  FFMA R13, R246, R5.reuse, R13 ;  /* 0x00000005f60d7223 */ /* 0x080fe2000000000d */
[----:B------:R-:W-:Y:S01]  /*b8c0*/  FFMA R19, R119, R5, R4 ;  /* 0x0000000577137223 */ /* 0x000fe20000000004 */
[----:B----4-:R-:W-:Y:S01]  /*b8d0*/  FFMA R12, R6, R125, R15 ;  /* 0x0000007d060c7223 */ /* 0x010fe2000000000f */
[----:B------:R-:W-:Y:S01]  /*b8e0*/  FFMA R182, R182, R6, R181 ;  /* 0x00000006b6b67223 */ /* 0x000fe200000000b5 */
[----:B------:R-:W4:Y:S01]  /*b8f0*/  LDL.LU R125, [R1+0x70] ;  /* 0x00007000017d7983 */ /* 0x000f220000300800 */
[C---:B------:R-:W-:Y:S01]  /*b900*/  FFMA R13, R6.reuse, R245, R13 ;  /* 0x000000f5060d7223 */ /* 0x040fe2000000000d */
[C---:B------:R-:W-:Y:S01]  /*b910*/  FFMA R14, R6.reuse, R118, R17 ;  /* 0x00000076060e7223 */ /* 0x040fe20000000011 */
[----:B------:R-:W-:Y:S01]  /*b920*/  FFMA R6, R6, R108, R19 ;  /* 0x0000006c06067223 */ /* 0x000fe20000000013 */
[----:B------:R-:W1:Y:S04]  /*b930*/  LDS.64 R8, [R0+0x1ef0] ;  /* 0x001ef00000087984 */ /* 0x000e680000000a00 */
[----:B------:R-:W4:Y:S01]  /*b940*/  LDL.LU R108, [R1+0x6c] ;  /* 0x00006c00016c7983 */ /* 0x000f220000300800 */
[-C--:B------:R-:W-:Y:S01]  /*b950*/  FFMA R15, R113, R7.reuse, R12 ;  /* 0x00000007710f7223 */ /* 0x080fe2000000000c */
[-C--:B------:R-:W-:Y:S01]  /*b960*/  FFMA R183, R183, R7.reuse, R182 ;  /* 0x00000007b7b77223 */ /* 0x080fe200000000b6 */
[-C--:B------:R-:W-:Y:S01]  /*b970*/  FFMA R13, R244, R7.reuse, R13 ;  /* 0x00000007f40d7223 */ /* 0x080fe2000000000d */
[-C--:B------:R-:W-:Y:S01]  /*b980*/  FFMA R17, R112, R7.reuse, R14 ;  /* 0x0000000770117223 */ /* 0x080fe2000000000e */
[----:B------:R-:W-:Y:S01]  /*b990*/  FFMA R19, R127, R7, R6 ;  /* 0x000000077f137223 */ /* 0x000fe20000000006 */
[----:B------:R-:W4:Y:S04]  /*b9a0*/  LDS.64 R4, [R0+0x1ef8] ;  /* 0x001ef80000047984 */ /* 0x000f280000000a00 */
[----:B------:R1:W4:Y:S01]  /*b9b0*/  LDS.64 R6, [R0+0x1f00] ;  /* 0x001f000000067984 */ /* 0x0003220000000a00 */
[----:B0-----:R-:W-:-:S03]  /*b9c0*/  FFMA R12, R10, R105, R15 ;  /* 0x000000690a0c7223 */ /* 0x001fc6000000000f */
[----:B------:R-:W4:Y:S01]  /*b9d0*/  LDL.LU R105, [R1+0x68] ;  /* 0x0000680001697983 */ /* 0x000f220000300800 */
[----:B------:R-:W-:Y:S01]  /*b9e0*/  FFMA R184, R184, R10, R183 ;  /* 0x0000000ab8b87223 */ /* 0x000fe200000000b7 */
[C---:B------:R-:W-:Y:S01]  /*b9f0*/  FFMA R242, R10.reuse, R242, R13 ;  /* 0x000000f20af27223 */ /* 0x040fe2000000000d */
[----:B------:R-:W-:Y:S01]  /*ba00*/  FFMA R14, R10, R126, R17 ;  /* 0x0000007e0a0e7223 */ /* 0x000fe20000000011 */
[-C--:B------:R-:W-:Y:S01]  /*ba10*/  FFMA R13, R122, R11.reuse, R12 ;  /* 0x0000000b7a0d7223 */ /* 0x080fe2000000000c */
[-C--:B------:R-:W-:Y:S01]  /*ba20*/  FFMA R185, R185, R11.reuse, R184 ;  /* 0x0000000bb9b97223 */ /* 0x080fe200000000b8 */
[-C--:B------:R-:W-:Y:S01]  /*ba30*/  FFMA R241, R241, R11.reuse, R242 ;  /* 0x0000000bf1f17223 */ /* 0x080fe200000000f2 */
[----:B------:R-:W-:Y:S02]  /*ba40*/  FFMA R15, R117, R11, R14 ;  /* 0x0000000b750f7223 */ /* 0x000fe4000000000e */
[----:B-1----:R-:W-:Y:S01]  /*ba50*/  FFMA R186, R186, R2, R185 ;  /* 0x00000002baba7223 */ /* 0x002fe200000000b9 */
[C---:B------:R-:W-:Y:S01]  /*ba60*/  FFMA R236, R2.reuse, R236, R241 ;  /* 0x000000ec02ec7223 */ /* 0x040fe200000000f1 */
[----:B------:R-:W-:-:S02]  /*ba70*/  FFMA R0, R2, R106, R15 ;  /* 0x0000006a02007223 */ /* 0x000fc4000000000f */
[-C--:B------:R-:W-:Y:S01]  /*ba80*/  FFMA R187, R187, R3.reuse, R186 ;  /* 0x00000003bbbb7223 */ /* 0x080fe200000000ba */
[----:B------:R-:W-:-:S03]  /*ba90*/  FFMA R233, R233, R3, R236 ;  /* 0x00000003e9e97223 */ /* 0x000fc600000000ec */
[----:B------:R-:W-:Y:S01]  /*baa0*/  FFMA R188, R188, R8, R187 ;  /* 0x00000008bcbc7223 */ /* 0x000fe200000000bb */
[----:B------:R-:W-:Y:S01]  /*bab0*/  FFMA R228, R8, R228, R233 ;  /* 0x000000e408e47223 */ /* 0x000fe200000000e9 */
[----:B------:R-:W-:Y:S01]  /*bac0*/  UIADD3 UR4, UPT, UPT, UR4, 0x1, URZ ;  /* 0x0000000104047890 */ /* 0x000fe2000fffe0ff */
[----:B------:R-:W-:Y:S01]  /*bad0*/  BAR.SYNC.DEFER_BLOCKING 0x0 ;  /* 0x0000000000007b1d */ /* 0x000fe20000010000 */
[----:B--2---:R-:W-:-:S04]  /*bae0*/  FFMA R10, R10, R123, R19 ;  /* 0x0000007b0a0a7223 */ /* 0x004fc80000000013 */
[----:B---3--:R-:W-:Y:S01]  /*baf0*/  FFMA R11, R116, R11, R10 ;  /* 0x0000000b740b7223 */ /* 0x008fe2000000000a */
[----:B------:R-:W-:-:S03]  /*bb00*/  FFMA R10, R2, R107, R13 ;  /* 0x0000006b020a7223 */ /* 0x000fc6000000000d */
[----:B-----5:R-:W-:Y:S01]  /*bb10*/  FFMA R2, R2, R129, R11 ;  /* 0x0000008102027223 */ /* 0x020fe2000000000b */
[-C--:B------:R-:W-:Y:S01]  /*bb20*/  FFMA R11, R128, R3.reuse, R10 ;  /* 0x00000003800b7223 */ /* 0x080fe2000000000a */
[-C--:B------:R-:W-:Y:S02]  /*bb30*/  FFMA R13, R115, R3.reuse, R0 ;  /* 0x00000003730d7223 */ /* 0x080fe40000000000 */
[----:B----4-:R-:W-:Y:S01]  /*bb40*/  FFMA R3, R125, R3, R2 ;  /* 0x000000037d037223 */ /* 0x010fe20000000002 */
[C---:B------:R-:W-:Y:S01]  /*bb50*/  FFMA R0, R8.reuse, R124, R11 ;  /* 0x0000007c08007223 */ /* 0x040fe2000000000b */
[----:B------:R-:W2:Y:S01]  /*bb60*/  LDL.LU R125, [R1+0xa8] ;  /* 0x0000a800017d7983 */ /* 0x000ea20000300800 */
[----:B------:R-:W-:-:S03]  /*bb70*/  FFMA R2, R8, R109, R13 ;  /* 0x0000006d08027223 */ /* 0x000fc6000000000d */
[----:B------:R-:W3:Y:S01]  /*bb80*/  LDL.LU R124, [R1+0xa4] ;  /* 0x0000a400017c7983 */ /* 0x000ee20000300800 */
[----:B------:R-:W-:-:S03]  /*bb90*/  FFMA R8, R8, R108, R3 ;  /* 0x0000006c08087223 */ /* 0x000fc60000000003 */
[----:B------:R-:W4:Y:S04]  /*bba0*/  LDL.LU R109, [R1+0xa0] ;  /* 0x0000a000016d7983 */ /* 0x000f280000300800 */
[----:B------:R-:W5:Y:S01]  /*bbb0*/  LDL.LU R108, [R1+0xac] ;  /* 0x0000ac00016c7983 */ /* 0x000f620000300800 */
[-C--:B------:R-:W-:Y:S01]  /*bbc0*/  FFMA R189, R189, R9.reuse, R188 ;  /* 0x00000009bdbd7223 */ /* 0x080fe200000000bc */
[-C--:B------:R-:W-:Y:S01]  /*bbd0*/  FFMA R225, R225, R9.reuse, R228 ;  /* 0x00000009e1e17223 */ /* 0x080fe200000000e4 */
[-C--:B------:R-:W-:Y:S01]  /*bbe0*/  FFMA R3, R131, R9.reuse, R0 ;  /* 0x0000000983037223 */ /* 0x080fe20000000000 */
[-C--:B------:R-:W-:Y:S01]  /*bbf0*/  FFMA R11, R130, R9.reuse, R2 ;  /* 0x00000009820b7223 */ /* 0x080fe20000000002 */
[----:B------:R-:W-:Y:S02]  /*bc00*/  FFMA R8, R105, R9, R8 ;  /* 0x0000000969087223 */ /* 0x000fe40000000008 */
[----:B------:R-:W2:Y:S01]  /*bc10*/  LDC R9, c[0x0][0x39c] ;  /* 0x0000e700ff097b82 */ /* 0x000ea20000000800 */
[----:B------:R-:W-:Y:S01]  /*bc20*/  FFMA R190, R190, R4, R189 ;  /* 0x00000004bebe7223 */ /* 0x000fe200000000bd */
[C---:B------:R-:W-:Y:S01]  /*bc30*/  FFMA R220, R4.reuse, R220, R225 ;  /* 0x000000dc04dc7223 */ /* 0x040fe200000000e1 */
[C---:B------:R-:W-:Y:S01]  /*bc40*/  FFMA R252, R4.reuse, R252, R3 ;  /* 0x000000fc04fc7223 */ /* 0x040fe20000000003 */
[C---:B------:R-:W-:Y:S01]  /*bc50*/  FFMA R0, R4.reuse, R121, R11 ;  /* 0x0000007904007223 */ /* 0x040fe2000000000b */
[----:B------:R-:W-:Y:S01]  /*bc60*/  FFMA R157, R4, R157, R8 ;  /* 0x0000009d049d7223 */ /* 0x000fe20000000008 */
[----:B------:R-:W-:Y:S01]  /*bc70*/  UISETP.NE.AND UP0, UPT, UR4, URZ, UPT ;  /* 0x000000ff0400728c */ /* 0x000fe2000bf05270 */
[-C--:B------:R-:W-:Y:S01]  /*bc80*/  FFMA R191, R191, R5.reuse, R190 ;  /* 0x00000005bfbf7223 */ /* 0x080fe200000000be */
[-C--:B------:R-:W-:Y:S01]  /*bc90*/  FFMA R217, R217, R5.reuse, R220 ;  /* 0x00000005d9d97223 */ /* 0x080fe200000000dc */
[-C--:B------:R-:W-:Y:S01]  /*bca0*/  FFMA R251, R251, R5.reuse, R252 ;  /* 0x00000005fbfb7223 */ /* 0x080fe200000000fc */
[-C--:B------:R-:W-:Y:S01]  /*bcb0*/  FFMA R0, R120, R5.reuse, R0 ;  /* 0x0000000578007223 */ /* 0x080fe20000000000 */
[----:B------:R-:W-:Y:S01]  /*bcc0*/  FFMA R156, R156, R5, R157 ;  /* 0x000000059c9c7223 */ /* 0x000fe2000000009d */
        /* <DEDUP_REMOVED lines=10> */
[----:B--2---:R-:W-:-:S02]  /*bd70*/  IMAD R125, R9, UR8, R125 ;  /* 0x00000008097d7c24 */ /* 0x004fc4000f8e027d */
[----:B---3--:R-:W-:-:S03]  /*bd80*/  IMAD R124, R9, UR8, R124 ;  /* 0x00000008097c7c24 */ /* 0x008fc6000f8e027c */
[----:B------:R3:W-:Y:S01]  /*bd90*/  STL [R1+0xa8], R125 ;  /* 0x0000a87d01007387 */ /* 0x0007e20000100800 */
[----:B----4-:R-:W-:Y:S01]  /*bda0*/  IMAD R109, R9, UR8, R109 ;  /* 0x00000008096d7c24 */ /* 0x010fe2000f8e026d */
[----:B-----5:R-:W-:-:S05]  /*bdb0*/  IADD3 R108, PT, PT, R108, UR9, RZ ;  /* 0x000000096c6c7c10 */ /* 0x020fca000fffe0ff */
[----:B------:R3:W-:Y:S04]  /*bdc0*/  STL [R1+0xac], R108 ;  /* 0x0000ac6c01007387 */ /* 0x0007e80000100800 */
[----:B------:R3:W-:Y:S04]  /*bdd0*/  STL [R1+0xa4], R124 ;  /* 0x0000a47c01007387 */ /* 0x0007e80000100800 */
[----:B------:R3:W-:Y:S01]  /*bde0*/  STL [R1+0xa0], R109 ;  /* 0x0000a06d01007387 */ /* 0x0007e20000100800 */
[----:B------:R-:W-:Y:S05]  /*bdf0*/  BRA.U UP0, `(.L_x_18) ;  /* 0xffffff4500b47547 */ /* 0x000fea000b83ffff */
.L_x_17:
[----:B------:R-:W5:Y:S01]  /*be00*/  LDL.LU R17, [R1+0x9c] ;  /* 0x00009c0001117983 */ /* 0x000f620000300800 */
[----:B------:R-:W2:Y:S03]  /*be10*/  LDCU.64 UR10, c[0x0][0x3b0] ;  /* 0x00007600ff0a77ac */ /* 0x000ea60008000a00 */
[----:B----4-:R-:W4:Y:S01]  /*be20*/  LDL.LU R16, [R1+0x98] ;  /* 0x0000980001107983 */ /* 0x010f220000300800 */
[----:B------:R-:W1:Y:S03]  /*be30*/  LDCU UR4, c[0x0][0x3ac] ;  /* 0x00007580ff0477ac */ /* 0x000e660008000800 */
[----:B------:R-:W3:Y:S04]  /*be40*/  LDL.LU R30, [R1+0x94] ;  /* 0x00009400011e7983 */ /* 0x000ee80000300800 */
[----:B------:R-:W3:Y:S04]  /*be50*/  LDL.LU R29, [R1+0x64] ;  /* 0x00006400011d7983 */ /* 0x000ee80000300800 */
[----:B------:R-:W3:Y:S01]  /*be60*/  LDL.LU R28, [R1+0x60] ;  /* 0x00006000011c7983 */ /* 0x000ee20000300800 */
[----:B0-----:R-:W0:Y:S01]  /*be70*/  S2R R3, SR_CTAID.Z ;  /* 0x0000000000037919 */ /* 0x001e220000002700 */
[----:B------:R-:W0:Y:S01]  /*be80*/  S2R R4, SR_TID.Z ;  /* 0x0000000000047919 */ /* 0x000e220000002300 */
[----:B------:R-:W2:Y:S01]  /*be90*/  S2R R0, SR_CTAID.Y ;  /* 0x0000000000007919 */ /* 0x000ea20000002600 */
[----:B------:R-:W2:Y:S01]  /*bea0*/  S2R R5, SR_TID.Y ;  /* 0x0000000000057919 */ /* 0x000ea20000002200 */
[----:B------:R-:W1:Y:S01]  /*beb0*/  S2R R18, SR_TID.X ;  /* 0x0000000000127919 */ /* 0x000e620000002100 */
[----:B0-----:R-:W-:-:S02]  /*bec0*/  LEA R3, R3, R4, 0x1 ;  /* 0x0000000403037211 */ /* 0x001fc400078e08ff */
[----:B------:R-:W0:Y:S02]  /*bed0*/  S2R R4, SR_CTAID.X ;  /* 0x0000000000047919 */ /* 0x000e240000002500 */
[----:B------:R-:W-:Y:S02]  /*bee0*/  SHF.L.U32 R3, R3, 0x1, RZ ;  /* 0x0000000103037819 */ /* 0x000fe400000006ff */
[----:B--2---:R-:W-:-:S04]  /*bef0*/  LEA R0, R0, R5, 0x1 ;  /* 0x0000000500007211 */ /* 0x004fc800078e08ff */
[----:B------:R-:W-:-:S04]  /*bf00*/  LEA R0, R0, R0, 0x2 ;  /* 0x0000000000007211 */ /* 0x000fc800078e10ff */
[C---:B------:R-:W-:Y:S02]  /*bf10*/  ISETP.GE.AND P0, PT, R0.reuse, UR11, PT ;  /* 0x0000000b00007c0c */ /* 0x040fe4000bf06270 */
[C---:B------:R-:W-:Y:S02]  /*bf20*/  IADD3 R19, PT, PT, R3.reuse, 0x1, RZ ;  /* 0x0000000103137810 */ /* 0x040fe40007ffe0ff */
[----:B-1----:R-:W-:Y:S02]  /*bf30*/  ISETP.GE.OR P1, PT, R3, UR4, P0 ;  /* 0x0000000403007c0c */ /* 0x002fe40008726670 */
[----:B------:R-:W-:Y:S02]  /*bf40*/  ISETP.GE.OR P0, PT, R19, UR4, P0 ;  /* 0x0000000413007c0c */ /* 0x000fe40008706670 */
[----:B------:R-:W-:Y:S02]  /*bf50*/  IADD3 R12, PT, PT, R0, 0x1, RZ ;  /* 0x00000001000c7810 */ /* 0x000fe40007ffe0ff */
[----:B0-----:R-:W-:-:S04]  /*bf60*/  LEA R18, R4, R18, 0x5 ;  /* 0x0000001204127211 */ /* 0x001fc800078e28ff */
[C---:B------:R-:W-:Y:S02]  /*bf70*/  ISETP.GE.U32.OR P1, PT, R18.reuse, UR10, P1 ;  /* 0x0000000a12007c0c */ /* 0x040fe40008f26470 */
[----:B------:R-:W-:Y:S02]  /*bf80*/  ISETP.GE.U32.OR P0, PT, R18, UR10, P0 ;  /* 0x0000000a12007c0c */ /* 0x000fe40008706470 */
[----:B------:R-:W-:-:S04]  /*bf90*/  ISETP.GE.AND P3, PT, R12, UR11, PT ;  /* 0x0000000b0c007c0c */ /* 0x000fc8000bf66270 */
[----:B------:R-:W-:-:S05]  /*bfa0*/  ISETP.GE.OR P2, PT, R3, UR4, P3 ;  /* 0x0000000403007c0c */ /* 0x000fca0009f46670 */
[----:B------:R-:W0:Y:S01]  /*bfb0*/  @!P1 LDC R13, c[0x0][0x3b8] ;  /* 0x0000ee00ff0d9b82 */ /* 0x000e220000000800 */
[----:B------:R-:W-:-:S07]  /*bfc0*/  ISETP.GE.U32.OR P2, PT, R18, UR10, P2 ;  /* 0x0000000a12007c0c */ /* 0x000fce0009746470 */
[----:B------:R-:W1:Y:S08]  /*bfd0*/  @!P0 LDC R14, c[0x0][0x3b8] ;  /* 0x0000ee00ff0e8b82 */ /* 0x000e700000000800 */
[----:B------:R-:W2:Y:S08]  /*bfe0*/  @!P1 LDC.64 R4, c[0x0][0x390] ;  /* 0x0000e400ff049b82 */ /* 0x000eb00000000a00 */
[----:B------:R-:W2:Y:S01]  /*bff0*/  @!P0 LDC.64 R6, c[0x0][0x390] ;  /* 0x0000e400ff068b82 */ /* 0x000ea20000000a00 */
[----:B------:R-:W-:-:S07]  /*c000*/  @!P1 IMAD R11, R3, UR11, R0 ;  /* 0x0000000b030b9c24 */ /* 0x000fce000f8e0200 */
[----:B------:R-:W2:Y:S01]  /*c010*/  @!P2 LDC R15, c[0x0][0x3b8] ;  /* 0x0000ee00ff0fab82 */ /* 0x000ea20000000800 */
[----:B0-----:R-:W-:Y:S02]  /*c020*/  @!P1 IMAD R11, R11, R13, R18 ;  /* 0x0000000d0b0b9224 */ /* 0x001fe400078e0212 */
[----:B------:R-:W-:-:S05]  /*c030*/  @!P0 IMAD R13, R19, UR11, R0 ;  /* 0x0000000b130d8c24 */ /* 0x000fca000f8e0200 */
[----:B------:R-:W0:Y:S01]  /*c040*/  @!P2 LDC.64 R8, c[0x0][0x390] ;  /* 0x0000e400ff08ab82 */ /* 0x000e220000000a00 */
[----:B-1----:R-:W-:Y:S02]  /*c050*/  @!P0 IMAD R13, R13, R14, R18 ;  /* 0x0000000e0d0d8224 */ /* 0x002fe400078e0212 */
[----:B--2---:R-:W-:Y:S01]  /*c060*/  @!P1 IMAD.WIDE R4, R11, 0x4, R4 ;  /* 0x000000040b049825 */ /* 0x004fe200078e0204 */
[----:B------:R-:W-:-:S03]  /*c070*/  IADD3 R20, PT, PT, R0, 0x2, RZ ;  /* 0x0000000200147810 */ /* 0x000fc60007ffe0ff */
[----:B------:R-:W-:-:S04]  /*c080*/  @!P0 IMAD.WIDE R6, R13, 0x4, R6 ;  /* 0x000000040d068825 */ /* 0x000fc800078e0206 */
[----:B------:R-:W-:-:S04]  /*c090*/  @!P2 IMAD R11, R3, UR11, R12 ;  /* 0x0000000b030bac24 */ /* 0x000fc8000f8e020c */
[----:B------:R-:W-:Y:S01]  /*c0a0*/  @!P2 IMAD R11, R11, R15, R18 ;  /* 0x0000000f0b0ba224 */ /* 0x000fe200078e0212 */
[C---:B------:R-:W-:Y:S02]  /*c0b0*/  IADD3 R22, PT, PT, R0.reuse, 0x3, RZ ;  /* 0x0000000300167810 */ /* 0x040fe40007ffe0ff */
[----:B------:R-:W-:Y:S01]  /*c0c0*/  IADD3 R0, PT, PT, R0, 0x4, RZ ;  /* 0x0000000400007810 */ /* 0x000fe20007ffe0ff */
[----:B0-----:R-:W-:Y:S01]  /*c0d0*/  @!P2 IMAD.WIDE R8, R11, 0x4, R8 ;  /* 0x000000040b08a825 */ /* 0x001fe200078e0208 */
[----:B------:R-:W-:-:S04]  /*c0e0*/  ISETP.GE.AND P4, PT, R22, UR11, PT ;  /* 0x0000000b16007c0c */ /* 0x000fc8000bf86270 */
[----:B------:R-:W-:Y:S02]  /*c0f0*/  ISETP.GE.OR P6, PT, R3, UR4, P4 ;  /* 0x0000000403007c0c */ /* 0x000fe4000a7c6670 */
[----:B------:R-:W-:Y:S02]  /*c100*/  ISETP.GE.OR P4, PT, R19, UR4, P4 ;  /* 0x0000000413007c0c */ /* 0x000fe4000a786670 */
[C---:B------:R-:W-:Y:S02]  /*c110*/  ISETP.GE.U32.OR P6, PT, R18.reuse, UR10, P6 ;  /* 0x0000000a12007c0c */ /* 0x040fe4000b7c6470 */
[----:B------:R-:W-:-:S11]  /*c120*/  ISETP.GE.U32.OR P4, PT, R18, UR10, P4 ;  /* 0x0000000a12007c0c */ /* 0x000fd6000a786470 */
[----:B------:R-:W0:Y:S08]  /*c130*/  @!P6 LDC R25, c[0x0][0x3b8] ;  /* 0x0000ee00ff19eb82 */ /* 0x000e300000000800 */
[----:B------:R-:W1:Y:S08]  /*c140*/  @!P4 LDC R26, c[0x0][0x3b8] ;  /* 0x0000ee00ff1acb82 */ /* 0x000e700000000800 */
[----:B------:R-:W2:Y:S01]  /*c150*/  @!P4 LDC.64 R14, c[0x0][0x390] ;  /* 0x0000e400ff0ecb82 */ /* 0x000ea20000000a00 */
[----:B-----5:R5:W-:Y:S01]  /*c160*/  @!P1 STG.E desc[UR6][R4.64], R17 ;  /* 0x0000001104009986 */ /* 0x020be2000c101906 */
[----:B------:R-:W-:-:S03]  /*c170*/  ISETP.GE.OR P1, PT, R19, UR4, P3 ;  /* 0x0000000413007c0c */ /* 0x000fc60009f26670 */
[----:B------:R0:W-:Y:S01]  /*c180*/  @!P0 STG.E desc[UR6][R6.64], R193 ;  /* 0x000000c106008986 */ /* 0x0001e2000c101906 */
[----:B------:R-:W-:Y:S02]  /*c190*/  ISETP.GE.AND P0, PT, R20, UR11, PT ;  /* 0x0000000b14007c0c */ /* 0x000fe4000bf06270 */
[C---:B------:R-:W-:Y:S02]  /*c1a0*/  ISETP.GE.U32.OR P1, PT, R18.reuse, UR10, P1 ;  /* 0x0000000a12007c0c */ /* 0x040fe40008f26470 */
[----:B------:R-:W-:Y:S02]  /*c1b0*/  ISETP.GE.OR P3, PT, R3, UR4, P0 ;  /* 0x0000000403007c0c */ /* 0x000fe40008766670 */
[----:B------:R-:W-:Y:S02]  /*c1c0*/  ISETP.GE.OR P5, PT, R19, UR4, P0 ;  /* 0x0000000413007c0c */ /* 0x000fe400087a6670 */
[----:B------:R-:W-:Y:S01]  /*c1d0*/  ISETP.GE.U32.OR P0, PT, R18, UR10, P3 ;  /* 0x0000000a12007c0c */ /* 0x000fe20009f06470 */
[----:B----4-:R4:W-:Y:S01]  /*c1e0*/  @!P2 STG.E desc[UR6][R8.64], R16 ;  /* 0x000000100800a986 */ /* 0x0109e2000c101906 */
[----:B------:R-:W-:-:S02]  /*c1f0*/  ISETP.GE.AND P2, PT, R0, UR11, PT ;  /* 0x0000000b00007c0c */ /* 0x000fc4000bf46270 */
[C---:B------:R-:W-:Y:S02]  /*c200*/  ISETP.GE.U32.OR P3, PT, R18.reuse, UR10, P5 ;  /* 0x0000000a12007c0c */ /* 0x040fe4000af66470 */
[----:B------:R-:W-:Y:S01]  /*c210*/  ISETP.GE.OR P5, PT, R3, UR4, P2 ;  /* 0x0000000403007c0c */ /* 0x000fe200097a6670 */
[----:B------:R-:W1:Y:S03]  /*c220*/  @!P1 LDC R21, c[0x0][0x3b8] ;  /* 0x0000ee00ff159b82 */ /* 0x000e660000000800 */
[----:B------:R-:W-:-:S05]  /*c230*/  ISETP.GE.U32.OR P5, PT, R18, UR10, P5 ;  /* 0x0000000a12007c0c */ /* 0x000fca000afa6470 */
[----:B-----5:R-:W5:Y:S08]  /*c240*/  @!P1 LDC.64 R4, c[0x0][0x390] ;  /* 0x0000e400ff049b82 */ /* 0x020f700000000a00 */
[----:B------:R-:W2:Y:S08]  /*c250*/  @!P0 LDC R23, c[0x0][0x3b8] ;  /* 0x0000ee00ff178b82 */ /* 0x000eb00000000800 */
[----:B0-----:R-:W0:Y:S01]  /*c260*/  @!P0 LDC.64 R6, c[0x0][0x390] ;  /* 0x0000e400ff068b82 */ /* 0x001e220000000a00 */
[----:B------:R-:W-:-:S07]  /*c270*/  @!P1 IMAD R11, R19, UR11, R12 ;  /* 0x0000000b130b9c24 */ /* 0x000fce000f8e020c */
[----:B------:R-:W3:Y:S08]  /*c280*/  @!P3 LDC R24, c[0x0][0x3b8] ;  /* 0x0000ee00ff18bb82 */ /* 0x000ef00000000800 */
[----:B----4-:R-:W4:Y:S08]  /*c290*/  @!P3 LDC.64 R8, c[0x0][0x390] ;  /* 0x0000e400ff08bb82 */ /* 0x010f300000000a00 */
[----:B------:R-:W4:Y:S01]  /*c2a0*/  @!P5 LDC R27, c[0x0][0x3b8] ;  /* 0x0000ee00ff1bdb82 */ /* 0x000f220000000800 */
[----:B-1----:R-:W-:-:S07]  /*c2b0*/  @!P1 IMAD R11, R11, R21, R18 ;  /* 0x000000150b0b9224 */ /* 0x002fce00078e0212 */
[----:B------:R-:W1:Y:S01]  /*c2c0*/  @!P6 LDC.64 R12, c[0x0][0x390] ;  /* 0x0000e400ff0ceb82 */ /* 0x000e620000000a00 */
[----:B------:R-:W-:-:S07]  /*c2d0*/  @!P0 IMAD R21, R3, UR11, R20 ;  /* 0x0000000b03158c24 */ /* 0x000fce000f8e0214 */
[----:B------:R-:W1:Y:S01]  /*c2e0*/  @!P5 LDC.64 R16, c[0x0][0x390] ;  /* 0x0000e400ff10db82 */ /* 0x000e620000000a00 */
[----:B-----5:R-:W-:-:S04]  /*c2f0*/  @!P1 IMAD.WIDE R4, R11, 0x4, R4 ;  /* 0x000000040b049825 */ /* 0x020fc800078e0204 */
[----:B--2---:R-:W-:Y:S02]  /*c300*/  @!P0 IMAD R21, R21, R23, R18 ;  /* 0x0000001715158224 */ /* 0x004fe400078e0212 */
[C---:B------:R-:W-:Y:S01]  /*c310*/  @!P3 IMAD R11, R19.reuse, UR11, R20 ;  /* 0x0000000b130bbc24 */ /* 0x040fe2000f8e0214 */
[----:B------:R-:W-:Y:S01]  /*c320*/  ISETP.GE.OR P2, PT, R19, UR4, P2 ;  /* 0x0000000413007c0c */ /* 0x000fe20009746670 */
[----:B0-----:R-:W-:-:S04]  /*c330*/  @!P0 IMAD.WIDE R6, R21, 0x4, R6 ;  /* 0x0000000415068825 */ /* 0x001fc800078e0206 */
[----:B---3--:R-:W-:Y:S02]  /*c340*/  @!P3 IMAD R11, R11, R24, R18 ;  /* 0x000000180b0bb224 */ /* 0x008fe400078e0212 */
[--C-:B------:R-:W-:Y:S02]  /*c350*/  @!P6 IMAD R21, R3, UR11, R22.reuse ;  /* 0x0000000b0315ec24 */ /* 0x100fe4000f8e0216 */
[----:B------:R-:W-:Y:S01]  /*c360*/  @!P4 IMAD R23, R19, UR11, R22 ;  /* 0x0000000b1317cc24 */ /* 0x000fe2000f8e0216 */
[----:B------:R-:W-:Y:S01]  /*c370*/  ISETP.GE.U32.OR P2, PT, R18, UR10, P2 ;  /* 0x0000000a12007c0c */ /* 0x000fe20009746470 */
[----:B------:R-:W-:Y:S02]  /*c380*/  @!P5 IMAD R3, R3, UR11, R0 ;  /* 0x0000000b0303dc24 */ /* 0x000fe4000f8e0200 */
[----:B----4-:R-:W-:Y:S01]  /*c390*/  @!P3 IMAD.WIDE R8, R11, 0x4, R8 ;  /* 0x000000040b08b825 */ /* 0x010fe200078e0208 */
[----:B------:R1:W-:Y:S03]  /*c3a0*/  @!P1 STG.E desc[UR6][R4.64], R10 ;  /* 0x0000000a04009986 */ /* 0x0003e6000c101906 */
[----:B------:R-:W-:-:S02]  /*c3b0*/  @!P6 IMAD R21, R21, R25, R18 ;  /* 0x000000191515e224 */ /* 0x000fc400078e0212 */
[--C-:B------:R-:W-:Y:S02]  /*c3c0*/  @!P4 IMAD R11, R23, R26, R18.reuse ;  /* 0x0000001a170bc224 */ /* 0x100fe400078e0212 */
[----:B------:R-:W-:Y:S01]  /*c3d0*/  @!P5 IMAD R3, R3, R27, R18 ;  /* 0x0000001b0303d224 */ /* 0x000fe200078e0212 */
[----:B------:R0:W-:Y:S01]  /*c3e0*/  @!P0 STG.E desc[UR6][R6.64], R30 ;  /* 0x0000001e06008986 */ /* 0x0001e2000c101906 */
[----:B-1----:R-:W-:-:S03]  /*c3f0*/  @!P6 IMAD.WIDE R4, R21, 0x4, R12 ;  /* 0x000000041504e825 */ /* 0x002fc600078e020c */
[----:B------:R0:W-:Y:S01]  /*c400*/  @!P3 STG.E desc[UR6][R8.64], R2 ;  /* 0x000000020800b986 */ /* 0x0001e2000c101906 */
[----:B------:R-:W-:-:S03]  /*c410*/  @!P4 IMAD.WIDE R10, R11, 0x4, R14 ;  /* 0x000000040b0ac825 */ /* 0x000fc600078e020e */
[----:B------:R0:W-:Y:S01]  /*c420*/  @!P6 STG.E desc[UR6][R4.64], R29 ;  /* 0x0000001d0400e986 */ /* 0x0001e2000c101906 */
[----:B------:R-:W-:-:S03]  /*c430*/  @!P5 IMAD.WIDE R12, R3, 0x4, R16 ;  /* 0x00000004030cd825 */ /* 0x000fc600078e0210 */
[----:B------:R0:W-:Y:S04]  /*c440*/  @!P4 STG.E desc[UR6][R10.64], R160 ;  /* 0x000000a00a00c986 */ /* 0x0001e8000c101906 */
[----:B------:R0:W-:Y:S01]  /*c450*/  @!P5 STG.E desc[UR6][R12.64], R28 ;  /* 0x0000001c0c00d986 */ /* 0x0001e2000c101906 */
[----:B------:R-:W-:Y:S05]  /*c460*/  @P2 EXIT ;  /* 0x000000000000294d */ /* 0x000fea0003800000 */
[----:B0-----:R-:W0:Y:S01]  /*c470*/  LDC.64 R2, c[0x0][0x390] ;  /* 0x0000e400ff027b82 */ /* 0x001e220000000a00 */
[----:B------:R-:W1:Y:S01]  /*c480*/  LDCU UR4, c[0x0][0x3b8] ;  /* 0x00007700ff0477ac */ /* 0x000e620008000800 */
[----:B------:R-:W-:-:S04]  /*c490*/  IMAD R19, R19, UR11, R0 ;  /* 0x0000000b13137c24 */ /* 0x000fc8000f8e0200 */
[----:B-1----:R-:W-:-:S04]  /*c4a0*/  IMAD R19, R19, UR4, R18 ;  /* 0x0000000413137c24 */ /* 0x002fc8000f8e0212 */
[----:B0-----:R-:W-:-:S05]  /*c4b0*/  IMAD.WIDE R2, R19, 0x4, R2 ;  /* 0x0000000413027825 */ /* 0x001fca00078e0202 */
[----:B------:R-:W-:Y:S01]  /*c4c0*/  STG.E desc[UR6][R2.64], R154 ;  /* 0x0000009a02007986 */ /* 0x000fe2000c101906 */
[----:B------:R-:W-:Y:S05]  /*c4d0*/  EXIT ;  /* 0x000000000000794d */ /* 0x000fea0003800000 */
.L_x_19:
        /* <DEDUP_REMOVED lines=10> */
.L_x_65:


//--------------------- .text._Z22convolution_validationIfLi6ELi32ELi2ELi2ELi2EEvPT_S1_S1_iiiiiiiii --------------------------
	.section	.text._Z22convolution_validationIfLi6ELi32ELi2ELi2ELi2EEvPT_S1_S1_iiiiiiiii,"ax",@progbits
	.align	128
        .global         _Z22convolution_validationIfLi6ELi32ELi2ELi2ELi2EEvPT_S1_S1_iiiiiiiii
        .type           _Z22convolution_validationIfLi6ELi32ELi2ELi2ELi2EEvPT_S1_S1_iiiiiiiii,@function
        .size           _Z22convolution_validationIfLi6ELi32ELi2ELi2ELi2EEvPT_S1_S1_iiiiiiiii,(.L_x_66 - _Z22convolution_validationIfLi6ELi32ELi2ELi2ELi2EEvPT_S1_S1_iiiiiiiii)
        .other          _Z22convolution_validationIfLi6ELi32ELi2ELi2ELi2EEvPT_S1_S1_iiiiiiiii,@"STO_CUDA_ENTRY STV_DEFAULT"
_Z22convolution_validationIfLi6ELi32ELi2ELi2ELi2EEvPT_S1_S1_iiiiiiiii:
.text._Z22convolution_validationIfLi6ELi32ELi2ELi2ELi2EEvPT_S1_S1_iiiiiiiii:
        /* <DEDUP_REMOVED lines=21> */
[----:B------:R-:W0:Y:S01]  /*0150*/  LDCU.64 UR4, c[0x0][0x388] ;  /* 0x00007100ff0477ac */ /* 0x000e220008000a00 */
[----:B------:R-:W-:Y:S02]  /*0160*/  SHF.R.U32.HI R2, RZ, 0x2, R17 ;  /* 0x00000002ff027819 */ /* 0x000fe40000011611 */
[----:B------:R-:W-:Y:S01]  /*0170*/  LOP3.LUT R16, R17, 0x3, RZ, 0xc0, !PT ;  /* 0x0000000311107812 */ /* 0x000fe200078ec0ff */
[----:B------:R-:W1:Y:S01]  /*0180*/  LDCU UR8, c[0x0][0x3a8] ;  /* 0x00007500ff0877ac */ /* 0x000e620008000800 */
[----:B------:R-:W-:Y:S01]  /*0190*/  MOV R18, RZ ;  /* 0x000000ff00127202 */ /* 0x000fe20000000f00 */
[----:B0-----:R-:W-:-:S04]  /*01a0*/  UIADD3 UR4, UP0, UPT, UR4, 0x18, URZ ;  /* 0x0000001804047890 */ /* 0x001fc8000ff1e0ff */
[----:B------:R-:W-:Y:S01]  /*01b0*/  UIADD3.X UR5, UPT, UPT, URZ, UR5, URZ, UP0, !UPT ;  /* 0x00000005ff057290 */ /* 0x000fe200087fe4ff */
[----:B-1----:R-:W-:Y:S01]  /*01c0*/  IMAD R3, R2, UR8, RZ ;  /* 0x0000000802037c24 */ /* 0x002fe2000f8e02ff */
[----:B------:R-:W-:Y:S01]  /*01d0*/  MOV R2, UR4 ;  /* 0x0000000400027c02 */ /* 0x000fe20008000f00 */
[----:B------:R-:W-:Y:S02]  /*01e0*/  UMOV UR4, URZ ;  /* 0x000000ff00047c82 */ /* 0x000fe40008000000 */
[----:B------:R-:W-:Y:S01]  /*01f0*/  IMAD R16, R16, 0xa9, R3 ;  /* 0x000000a910107824 */ /* 0x000fe200078e0203 */
[----:B------:R-:W-:-:S07]  /*0200*/  MOV R3, UR5 ;  /* 0x0000000500037c02 */ /* 0x000fce0008000f00 */
.L_x_22:
[----:B------:R-:W0:Y:S08]  /*0210*/  LDC.64 R14, c[0x0][0x398] ;  /* 0x0000e600ff0e7b82 */ /* 0x000e300000000a00 */
[----:B------:R-:W1:Y:S08]  /*0220*/  LDC.64 R4, c[0x0][0x3a0] ;  /* 0x0000e800ff047b82 */ /* 0x000e700000000a00 */
[----:B------:R-:W2:Y:S01]  /*0230*/  LDC.64 R6, c[0x0][0x380] ;  /* 0x0000e000ff067b82 */ /* 0x000ea20000000a00 */
[----:B0-----:R-:W-:-:S02]  /*0240*/  IMAD R15, R15, UR4, R0 ;  /* 0x000000040f0f7c24 */ /* 0x001fc4000f8e0200 */
[----:B-1----:R-:W-:Y:S02]  /*0250*/  IMAD R5, R5, UR4, R16 ;  /* 0x0000000405057c24 */ /* 0x002fe4000f8e0210 */
[----:B------:R-:W-:Y:S02]  /*0260*/  IMAD R21, R15, R4, R19 ;  /* 0x000000040f157224 */ /* 0x000fe400078e0213 */
[----:B------:R-:W-:-:S04]  /*0270*/  IMAD.WIDE R10, R5, 0x4, R2 ;  /* 0x00000004050a7825 */ /* 0x000fc800078e0202 */
[----:B--2---:R-:W-:Y:S01]  /*0280*/  IMAD.WIDE R8, R21, 0x4, R6 ;  /* 0x0000000415087825 */ /* 0x004fe200078e0206 */
[----:B------:R-:W2:Y:S04]  /*0290*/  LDG.E.CONSTANT R22, desc[UR6][R10.64+-0x18] ;  /* 0xffffe8060a167981 */ /* 0x000ea8000c1e9900 */
[----:B------:R-:W2:Y:S04]  /*02a0*/  LDG.E.CONSTANT R15, desc[UR6][R8.64] ;  /* 0x00000006080f7981 */ /* 0x000ea8000c1e9900 */
[----:B------:R-:W3:Y:S04]  /*02b0*/  LDG.E.CONSTANT R26, desc[UR6][R10.64+-0x14] ;  /* 0xffffec060a1a7981 */ /* 0x000ee8000c1e9900 */
[----:B------:R-:W3:Y:S04]  /*02c0*/  LDG.E.CONSTANT R24, desc[UR6][R8.64+0x4] ;  /* 0x0000040608187981 */ /* 0x000ee8000c1e9900 */
[----:B------:R-:W4:Y:S04]  /*02d0*/  LDG.E.CONSTANT R12, desc[UR6][R10.64+-0x10] ;  /* 0xfffff0060a0c7981 */ /* 0x000f28000c1e9900 */
[----:B------:R-:W4:Y:S04]  /*02e0*/  LDG.E.CONSTANT R13, desc[UR6][R8.64+0x8] ;  /* 0x00000806080d7981 */ /* 0x000f28000c1e9900 */
        /* <DEDUP_REMOVED lines=11> */
[----:B------:R-:W4:Y:S04]  /*03a0*/  LDG.E.CONSTANT R12, desc[UR6][R10.64] ;  /* 0x000000060a0c7981 */ /* 0x000f28000c1e9900 */
[----:B------:R-:W4:Y:S01]  /*03b0*/  LDG.E.CONSTANT R13, desc[UR6][R8.64+0x18] ;  /* 0x00001806080d7981 */ /* 0x000f22000c1e9900 */
[----:B-----5:R-:W-:-:S03]  /*03c0*/  FFMA R24, R20, R23, R27 ;  /* 0x0000001714187223 */ /* 0x020fc6000000001b */
        /* <DEDUP_REMOVED lines=9> */
[----:B----4-:R-:W-:-:S03]  /*0460*/  FFMA R28, R13, R12, R24 ;  /* 0x0000000c0d1c7223 */ /* 0x010fc60000000018 */
[----:B------:R-:W4:Y:S04]  /*0470*/  LDG.E.CONSTANT R24, desc[UR6][R10.64+0x10] ;  /* 0x000010060a187981 */ /* 0x000f28000c1e9900 */
[----:B------:R-:W4:Y:S04]  /*0480*/  LDG.E.CONSTANT R13, desc[UR6][R8.64+0x28] ;  /* 0x00002806080d7981 */ /* 0x000f28000c1e9900 */
[----:B------:R-:W4:Y:S01]  /*0490*/  LDG.E.CONSTANT R12, desc[UR6][R8.64+0x2c] ;  /* 0x00002c06080c7981 */ /* 0x000f22000c1e9900 */
[----:B-----5:R-:W-:Y:S01]  /*04a0*/  FFMA R23, R23, R20, R28 ;  /* 0x0000001417177223 */ /* 0x020fe2000000001c */
[----:B------:R-:W-:Y:S01]  /*04b0*/  UIADD3 UR4, UPT, UPT, UR4, 0x1, URZ ;  /* 0x0000000104047890 */ /* 0x000fe2000fffe0ff */
[----:B------:R-:W-:-:S02]  /*04c0*/  IADD3 R5, PT, PT, R5, 0xd, RZ ;  /* 0x0000000d05057810 */ /* 0x000fc40007ffe0ff */
[----:B------:R-:W-:-:S03]  /*04d0*/  IADD3 R21, PT, PT, R21, R4, RZ ;  /* 0x0000000415157210 */ /* 0x000fc60007ffe0ff */
[----:B------:R-:W-:Y:S01]  /*04e0*/  ISETP.NE.AND P0, PT, R14, UR4, PT ;  /* 0x000000040e007c0c */ /* 0x000fe2000bf05270 */
[----:B------:R-:W-:Y:S01]  /*04f0*/  UMOV UR5, 0x1 ;  /* 0x0000000100057882 */ /* 0x000fe20000000000 */
[----:B--2---:R-:W-:-:S04]  /*0500*/  FFMA R22, R22, R25, R23 ;  /* 0x0000001916167223 */ /* 0x004fc80000000017 */
[----:B---3--:R-:W-:-:S04]  /*0510*/  FFMA R18, R15, R18, R22 ;  /* 0x000000120f127223 */ /* 0x008fc80000000016 */
[----:B----4-:R-:W-:-:S04]  /*0520*/  FFMA R13, R13, R24, R18 ;  /* 0x000000180d0d7223 */ /* 0x010fc80000000012 */
[----:B------:R-:W-:-:S04]  /*0530*/  FFMA R13, R12, R27, R13 ;  /* 0x0000001b0c0d7223 */ /* 0x000fc8000000000d */
[----:B------:R-:W-:-:S07]  /*0540*/  FFMA R18, R26, R29, R13 ;  /* 0x0000001d1a127223 */ /* 0x000fce000000000d */
.L_x_21:
[----:B------:R-:W-:-:S04]  /*0550*/  IMAD.WIDE R12, R5, 0x4, R2 ;  /* 0x00000004050c7825 */ /* 0x000fc800078e0202 */
[----:B------:R-:W-:Y:S01]  /*0560*/  IMAD.WIDE R14, R21, 0x4, R6 ;  /* 0x00000004150e7825 */ /* 0x000fe200078e0206 */
        /* <DEDUP_REMOVED lines=11> */
[----:B------:R-:W2:Y:S01]  /*0620*/  LDG.E.CONSTANT R25, desc[UR6][R12.64+-0x4] ;  /* 0xfffffc060c197981 */ /* 0x000ea2000c1e9900 */
[----:B---3--:R-:W-:-:S03]  /*0630*/  FFMA R29, R27, R22, R20 ;  /* 0x000000161b1d7223 */ /* 0x008fc60000000014 */
[----:B------:R-:W2:Y:S04]  /*0640*/  LDG.E.CONSTANT R20, desc[UR6][R14.64+0x14] ;  /* 0x000014060e147981 */ /* 0x000ea8000c1e9900 */
        /* <DEDUP_REMOVED lines=8> */
[----:B------:R-:W-:-:S03]  /*06d0*/  FFMA R29, R23, R24, R18 ;  /* 0x00000018171d7223 */ /* 0x000fc60000000012 */
[----:B------:R-:W5:Y:S04]  /*06e0*/  LDG.E.CONSTANT R18, desc[UR6][R14.64+0x24] ;  /* 0x000024060e127981 */ /* 0x000f68000c1e9900 */
[----:B------:R-:W5:Y:S01]  /*06f0*/  LDG.E.CONSTANT R23, desc[UR6][R12.64+0xc] ;  /* 0x00000c060c177981 */ /* 0x000f62000c1e9900 */
[----:B------:R-:W-:-:S03]  /*0700*/  IADD3 R21, PT, PT, R21, R4, RZ ;  /* 0x0000000415157210 */ /* 0x000fc60007ffe0ff */
[----:B------:R-:W5:Y:S01]  /*0710*/  LDG.E.CONSTANT R24, desc[UR6][R14.64+0x30] ;  /* 0x000030060e187981 */ /* 0x000f62000c1e9900 */
[----:B--2---:R-:W-:-:S03]  /*0720*/  FFMA R25, R20, R25, R29 ;  /* 0x0000001914197223 */ /* 0x004fc6000000001d */
[----:B------:R-:W2:Y:S04]  /*0730*/  LDG.E.CONSTANT R20, desc[UR6][R14.64+0x28] ;  /* 0x000028060e147981 */ /* 0x000ea8000c1e9900 */
[----:B------:R-:W2:Y:S01]  /*0740*/  LDG.E.CONSTANT R29, desc[UR6][R12.64+0x18] ;  /* 0x000018060c1d7981 */ /* 0x000ea2000c1e9900 */
[----:B---3--:R-:W-:-:S03]  /*0750*/  FFMA R26, R22, R27, R25 ;  /* 0x0000001b161a7223 */ /* 0x008fc60000000019 */
[----:B------:R-:W2:Y:S04]  /*0760*/  LDG.E.CONSTANT R25, desc[UR6][R12.64+0x10] ;  /* 0x000010060c197981 */ /* 0x000ea8000c1e9900 */
[----:B------:R-:W3:Y:S04]  /*0770*/  LDG.E.CONSTANT R22, desc[UR6][R14.64+0x2c] ;  /* 0x00002c060e167981 */ /* 0x000ee8000c1e9900 */
[----:B------:R5:W3:Y:S01]  /*0780*/  LDG.E.CONSTANT R27, desc[UR6][R12.64+0x14] ;  /* 0x000014060c1b7981 */ /* 0x000ae2000c1e9900 */
[----:B----4-:R-:W-:Y:S01]  /*0790*/  FFMA R11, R10, R11, R26 ;  /* 0x0000000b0a0b7223 */ /* 0x010fe2000000001a */
[----:B------:R-:W-:-:S03]  /*07a0*/  IADD3 R10, PT, PT, R5, 0xd, RZ ;  /* 0x0000000d050a7810 */ /* 0x000fc60007ffe0ff */
[----:B-----5:R-:W-:Y:S02]  /*07b0*/  FFMA R13, R8, R9, R11 ;  /* 0x00000009080d7223 */ /* 0x020fe4000000000b */
[----:B------:R-:W-:-:S04]  /*07c0*/  IMAD.WIDE R8, R10, 0x4, R2 ;  /* 0x000000040a087825 */ /* 0x000fc800078e0202 */
[----:B------:R-:W-:Y:S01]  /*07d0*/  IMAD.WIDE R10, R21, 0x4, R6 ;  /* 0x00000004150a7825 */ /* 0x000fe200078e0206 */
[----:B------:R-:W4:Y:S04]  /*07e0*/  LDG.E.CONSTANT R28, desc[UR6][R8.64+-0x18] ;  /* 0xffffe806081c7981 */ /* 0x000f28000c1e9900 */
[----:B------:R-:W4:Y:S04]  /*07f0*/  LDG.E.CONSTANT R26, desc[UR6][R10.64] ;  /* 0x000000060a1a7981 */ /* 0x000f28000c1e9900 */
[----:B------:R-:W5:Y:S04]  /*0800*/  LDG.E.CONSTANT R15, desc[UR6][R8.64+-0x14] ;  /* 0xffffec06080f7981 */ /* 0x000f68000c1e9900 */
[----:B------:R-:W5:Y:S01]  /*0810*/  LDG.E.CONSTANT R12, desc[UR6][R10.64+0x4] ;  /* 0x000004060a0c7981 */ /* 0x000f62000c1e9900 */
[----:B------:R-:W-:-:S03]  /*0820*/  FFMA R23, R18, R23, R13 ;  /* 0x0000001712177223 */ /* 0x000fc6000000000d */
[----:B------:R-:W5:Y:S04]  /*0830*/  LDG.E.CONSTANT R14, desc[UR6][R10.64+0x8] ;  /* 0x000008060a0e7981 */ /* 0x000f68000c1e9900 */
[----:B------:R-:W5:Y:S04]  /*0840*/  LDG.E.CONSTANT R13, desc[UR6][R8.64+-0x10] ;  /* 0xfffff006080d7981 */ /* 0x000f68000c1e9900 */
[----:B------:R-:W5:Y:S01]  /*0850*/  LDG.E.CONSTANT R18, desc[UR6][R10.64+0x10] ;  /* 0x000010060a127981 */ /* 0x000f62000c1e9900 */
[----:B--2---:R-:W-:-:S03]  /*0860*/  FFMA R23, R20, R25, R23 ;  /* 0x0000001914177223 */ /* 0x004fc60000000017 */
[----:B------:R-:W2:Y:S01]  /*0870*/  LDG.E.CONSTANT R20, desc[UR6][R10.64+0x14] ;  /* 0x000014060a147981 */ /* 0x000ea2000c1e9900 */
[----:B---3--:R-:W-:-:S03]  /*0880*/  FFMA R23, R22, R27, R23 ;  /* 0x0000001b16177223 */ /* 0x008fc60000000017 */
[----:B------:R-:W3:Y:S01]  /*0890*/  LDG.E.CONSTANT R22, desc[UR6][R10.64+0x18] ;  /* 0x000018060a167981 */ /* 0x000ee2000c1e9900 */
[----:B------:R-:W-:-:S03]  /*08a0*/  FFMA R25, R24, R29, R23 ;  /* 0x0000001d18197223 */ /* 0x000fc60000000017 */
[----:B------:R-:W2:Y:S04]  /*08b0*/  LDG.E.CONSTANT R24, desc[UR6][R10.64+0xc] ;  /* 0x00000c060a187981 */ /* 0x000ea8000c1e9900 */
[----:B------:R-:W2:Y:S04]  /*08c0*/  LDG.E.CONSTANT R29, desc[UR6][R8.64+-0xc] ;  /* 0xfffff406081d7981 */ /* 0x000ea8000c1e9900 */
[----:B------:R-:W3:Y:S01]  /*08d0*/  LDG.E.CONSTANT R23, desc[UR6][R8.64+-0x8] ;  /* 0xfffff80608177981 */ /* 0x000ee2000c1e9900 */
[----:B----4-:R-:W-:-:S03]  /*08e0*/  FFMA R27, R26, R28, R25 ;  /* 0x0000001c1a1b7223 */ /* 0x010fc60000000019 */
[----:B------:R-:W4:Y:S01]  /*08f0*/  LDG.E.CONSTANT R25, desc[UR6][R8.64+-0x4] ;  /* 0xfffffc0608197981 */ /* 0x000f22000c1e9900 */
[----:B-----5:R-:W-:-:S03]  /*0900*/  FFMA R15, R12, R15, R27 ;  /* 0x0000000f0c0f7223 */ /* 0x020fc6000000001b */
[----:B------:R-:W5:Y:S04]  /*0910*/  LDG.E.CONSTANT R27, desc[UR6][R8.64] ;  /* 0x00000006081b7981 */ /* 0x000f68000c1e9900 */
[----:B------:R-:W5:Y:S01]  /*0920*/  LDG.E.CONSTANT R12, desc[UR6][R8.64+0x8] ;  /* 0x00000806080c7981 */ /* 0x000f62000c1e9900 */
[----:B------:R-:W-:-:S03]  /*0930*/  FFMA R13, R14, R13, R15 ;  /* 0x0000000d0e0d7223 */ /* 0x000fc6000000000f */
[----:B------:R-:W5:Y:S04]  /*0940*/  LDG.E.CONSTANT R14, desc[UR6][R10.64+0x1c] ;  /* 0x00001c060a0e7981 */ /* 0x000f68000c1e9900 */
[----:B------:R-:W5:Y:S01]  /*0950*/  LDG.E.CONSTANT R15, desc[UR6][R8.64+0x4] ;  /* 0x00000406080f7981 */ /* 0x000f62000c1e9900 */
[----:B--2---:R-:W-:Y:S01]  /*0960*/  FFMA R13, R24, R29, R13 ;  /* 0x0000001d180d7223 */ /* 0x004fe2000000000d */
[----:B------:R-:W-:Y:S02]  /*0970*/  IADD3 R21, PT, PT, R21, R4, RZ ;  /* 0x0000000415157210 */ /* 0x000fe40007ffe0ff */
[----:B------:R-:W2:Y:S01]  /*0980*/  LDG.E.CONSTANT R24, desc[UR6][R10.64+0x30] ;  /* 0x000030060a187981 */ /* 0x000ea2000c1e9900 */
[----:B---3--:R-:W-:-:S03]  /*0990*/  FFMA R23, R18, R23, R13 ;  /* 0x0000001712177223 */ /* 0x008fc6000000000d */
[----:B------:R-:W3:Y:S04]  /*09a0*/  LDG.E.CONSTANT R13, desc[UR6][R10.64+0x20] ;  /* 0x000020060a0d7981 */ /* 0x000ee8000c1e9900 */
[----:B------:R-:W2:Y:S01]  /*09b0*/  LDG.E.CONSTANT R18, desc[UR6][R10.64+0x24] ;  /* 0x000024060a127981 */ /* 0x000ea2000c1e9900 */
[----:B----4-:R-:W-:-:S03]  /*09c0*/  FFMA R29, R20, R25, R23 ;  /* 0x00000019141d7223 */ /* 0x010fc60000000017 */
[----:B------:R-:W2:Y:S04]  /*09d0*/  LDG.E.CONSTANT R23, desc[UR6][R8.64+0xc] ;  /* 0x00000c0608177981 */ /* 0x000ea8000c1e9900 */
[----:B------:R-:W4:Y:S04]  /*09e0*/  LDG.E.CONSTANT R20, desc[UR6][R10.64+0x28] ;  /* 0x000028060a147981 */ /* 0x000f28000c1e9900 */
[----:B------:R-:W4:Y:S01]  /*09f0*/  LDG.E.CONSTANT R25, desc[UR6][R8.64+0x10] ;  /* 0x0000100608197981 */ /* 0x000f22000c1e9900 */
[----:B-----5:R-:W-:-:S03]  /*0a00*/  FFMA R26, R22, R27, R29 ;  /* 0x0000001b161a7223 */ /* 0x020fc6000000001d */
[----:B------:R4:W5:Y:S04]  /*0a10*/  LDG.E.CONSTANT R22, desc[UR6][R10.64+0x2c] ;  /* 0x00002c060a167981 */ /* 0x000968000c1e9900 */
[----:B------:R-:W5:Y:S01]  /*0a20*/  LDG.E.CONSTANT R27, desc[UR6][R8.64+0x14] ;  /* 0x00001406081b7981 */ /* 0x000f62000c1e9900 */
[----:B------:R-:W-:Y:S01]  /*0a30*/  FFMA R14, R14, R15, R26 ;  /* 0x0000000f0e0e7223 */ /* 0x000fe2000000001a */
[----:B------:R-:W-:Y:S02]  /*0a40*/  IADD3 R15, PT, PT, R5, 0x1a, RZ ;  /* 0x0000001a050f7810 */ /* 0x000fe40007ffe0ff */
[----:B------:R-:W5:Y:S01]  /*0a50*/  LDG.E.CONSTANT R29, desc[UR6][R8.64+0x18] ;  /* 0x00001806081d7981 */ /* 0x000f62000c1e9900 */
[----:B---3--:R-:W-:Y:S02]  /*0a60*/  FFMA R26, R13, R12, R14 ;  /* 0x0000000c0d1a7223 */ /* 0x008fe4000000000e */
[----:B------:R-:W-:-:S04]  /*0a70*/  IMAD.WIDE R12, R15, 0x4, R2 ;  /* 0x000000040f0c7825 */ /* 0x000fc800078e0202 */
[----:B------:R-:W-:Y:S01]  /*0a80*/  IMAD.WIDE R14, R21, 0x4, R6 ;  /* 0x00000004150e7825 */ /* 0x000fe200078e0206 */
[----:B------:R-:W3:Y:S03]  /*0a90*/  LDG.E.CONSTANT R8, desc[UR6][R12.64+-0x10] ;  /* 0xfffff0060c087981 */ /* 0x000ee6000c1e9900 */
[----:B--2---:R-:W-:Y:S02]  /*0aa0*/  FFMA R26, R18, R23, R26 ;  /* 0x00000017121a7223 */ /* 0x004fe4000000001a */
[----:B------:R-:W2:Y:S04]  /*0ab0*/  LDG.E.CONSTANT R18, desc[UR6][R12.64+-0x18] ;  /* 0xffffe8060c127981 */ /* 0x000ea8000c1e9900 */
[----:B------:R-:W2:Y:S01]  /*0ac0*/  LDG.E.CONSTANT R23, desc[UR6][R14.64] ;  /* 0x000000060e177981 */ /* 0x000ea2000c1e9900 */
[----:B----4-:R-:W-:-:S03]  /*0ad0*/  FFMA R11, R20, R25, R26 ;  /* 0x00000019140b7223 */ /* 0x010fc6000000001a */
[----:B------:R-:W4:Y:S04]  /*0ae0*/  LDG.E.CONSTANT R20, desc[UR6][R12.64+-0x14] ;  /* 0xffffec060c147981 */ /* 0x000f28000c1e9900 */
[----:B------:R-:W4:Y:S04]  /*0af0*/  LDG.E.CONSTANT R25, desc[UR6][R14.64+0x4] ;  /* 0x000004060e197981 */ /* 0x000f28000c1e9900 */
[----:B------:R-:W3:Y:S01]  /*0b00*/  LDG.E.CONSTANT R9, desc[UR6][R14.64+0x8] ;  /* 0x000008060e097981 */ /* 0x000ee2000c1e9900 */
[----:B-----5:R-:W-:-:S03]  /*0b10*/  FFMA R11, R22, R27, R11 ;  /* 0x0000001b160b7223 */ /* 0x020fc6000000000b */
        /* <DEDUP_REMOVED lines=11> */
[----:B----4-:R-:W-:-:S03]  /*0bd0*/  FFMA R18, R25, R20, R18 ;  /* 0x0000001419127223 */ /* 0x010fc60000000012 */
[----:B------:R-:W4:Y:S04]  /*0be0*/  LDG.E.CONSTANT R20, desc[UR6][R12.64+-0x4] ;  /* 0xfffffc060c147981 */ /* 0x000f28000c1e9900 */
[----:B------:R-:W4:Y:S01]  /*0bf0*/  LDG.E.CONSTANT R25, desc[UR6][R14.64+0x14] ;  /* 0x000014060e197981 */ /* 0x000f22000c1e9900 */
[----:B---3--:R-:W-:-:S03]  /*0c00*/  FFMA R9, R9, R8, R18 ;  /* 0x0000000809097223 */ /* 0x008fc60000000012 */
[----:B------:R-:W3:Y:S01]  /*0c10*/  LDG.E.CONSTANT R8, desc[UR6][R12.64+0x8] ;  /* 0x000008060c087981 */ /* 0x000ee2000c1e9900 */
[----:B-----5:R-:W-:-:S03]  /*0c20*/  FFMA R27, R22, R27, R9 ;  /* 0x0000001b161b7223 */ /* 0x020fc60000000009 */
[----:B------:R-:W3:Y:S04]  /*0c30*/  LDG.E.CONSTANT R9, desc[UR6][R14.64+0x20] ;  /* 0x000020060e097981 */ /* 0x000ee8000c1e9900 */
[----:B------:R-:W5:Y:S01]  /*0c40*/  LDG.E.CONSTANT R18, desc[UR6][R12.64+0xc] ;  /* 0x00000c060c127981 */ /* 0x000f62000c1e9900 */
[----:B------:R-:W-:-:S03]  /*0c50*/  FFMA R10, R10, R11, R27 ;  /* 0x0000000b0a0a7223 */ /* 0x000fc6000000001b */
[----:B------:R-:W5:Y:S04]  /*0c60*/  LDG.E.CONSTANT R22, desc[UR6][R12.64+0x14] ;  /* 0x000014060c167981 */ /* 0x000f68000c1e9900 */
[----:B------:R-:W5:Y:S01]  /*0c70*/  LDG.E.CONSTANT R27, desc[UR6][R14.64+0x2c] ;  /* 0x00002c060e1b7981 */ /* 0x000f62000c1e9900 */
[----:B------:R-:W-:Y:S02]  /*0c80*/  IADD3 R11, PT, PT, R5, 0x27, RZ ;  /* 0x00000027050b7810 */ /* 0x000fe40007ffe0ff */
[----:B------:R-:W-:Y:S01]  /*0c90*/  IADD3 R21, PT, PT, R21, R4, RZ ;  /* 0x0000000415157210 */ /* 0x000fe20007ffe0ff */
[----:B----4-:R-:W-:Y:S02]  /*0ca0*/  FFMA R10, R25, R20, R10 ;  /* 0x00000014190a7223 */ /* 0x010fe4000000000a */
[----:B------:R-:W4:Y:S04]  /*0cb0*/  LDG.E.CONSTANT R25, desc[UR6][R12.64+0x10] ;  /* 0x000010060c197981 */ /* 0x000f28000c1e9900 */
[----:B------:R-:W4:Y:S01]  /*0cc0*/  LDG.E.CONSTANT R20, desc[UR6][R14.64+0x28] ;  /* 0x000028060e147981 */ /* 0x000f22000c1e9900 */
[----:B--2---:R-:W-:-:S03]  /*0cd0*/  FFMA R29, R29, R24, R10 ;  /* 0x000000181d1d7223 */ /* 0x004fc6000000000a */
[----:B------:R5:W2:Y:S01]  /*0ce0*/  LDG.E.CONSTANT R24, desc[UR6][R12.64+0x18] ;  /* 0x000018060c187981 */ /* 0x000aa2000c1e9900 */
[----:B------:R-:W-:-:S03]  /*0cf0*/  FFMA R26, R28, R26, R29 ;  /* 0x0000001a1c1a7223 */ /* 0x000fc6000000001d */
[----:B------:R-:W2:Y:S01]  /*0d00*/  LDG.E.CONSTANT R29, desc[UR6][R14.64+0x30] ;  /* 0x000030060e1d7981 */ /* 0x000ea2000c1e9900 */
[----:B---3--:R-:W-:Y:S01]  /*0d10*/  FFMA R26, R9, R8, R26 ;  /* 0x00000008091a7223 */ /* 0x008fe2000000001a */
[----:B------:R-:W-:-:S04]  /*0d20*/  IMAD.WIDE R8, R11, 0x4, R2 ;  /* 0x000000040b087825 */ /* 0x000fc800078e0202 */
[----:B------:R-:W-:-:S04]  /*0d30*/  IMAD.WIDE R10, R21, 0x4, R6 ;  /* 0x00000004150a7825 */ /* 0x000fc800078e0206 */
[----:B-----5:R-:W-:Y:S02]  /*0d40*/  FFMA R13, R23, R18, R26 ;  /* 0x00000012170d7223 */ /* 0x020fe4000000001a */
[----:B------:R-:W3:Y:S04]  /*0d50*/  LDG.E.CONSTANT R26, desc[UR6][R8.64+-0x18] ;  /* 0xffffe806081a7981 */ /* 0x000ee8000c1e9900 */
[----:B------:R-:W3:Y:S04]  /*0d60*/  LDG.E.CONSTANT R28, desc[UR6][R10.64] ;  /* 0x000000060a1c7981 */ /* 0x000ee8000c1e9900 */
[----:B------:R-:W5:Y:S04]  /*0d70*/  LDG.E.CONSTANT R18, desc[UR6][R8.64+-0x14] ;  /* 0xffffec0608127981 */ /* 0x000f68000c1e9900 */
[----:B------:R-:W5:Y:S04]  /*0d80*/  LDG.E.CONSTANT R23, desc[UR6][R10.64+0x4] ;  /* 0x000004060a177981 */ /* 0x000f68000c1e9900 */
[----:B------:R-:W5:Y:S04]  /*0d90*/  LDG.E.CONSTANT R14, desc[UR6][R8.64+-0xc] ;  /* 0xfffff406080e7981 */ /* 0x000f68000c1e9900 */
[----:B------:R-:W5:Y:S04]  /*0da0*/  LDG.E.CONSTANT R15, desc[UR6][R10.64+0xc] ;  /* 0x00000c060a0f7981 */ /* 0x000f68000c1e9900 */
[----:B------:R-:W5:Y:S01]  /*0db0*/  LDG.E.CONSTANT R12, desc[UR6][R10.64+0x18] ;  /* 0x000018060a0c7981 */ /* 0x000f62000c1e9900 */
[----:B----4-:R-:W-:-:S03]  /*0dc0*/  FFMA R20, R20, R25, R13 ;  /* 0x0000001914147223 */ /* 0x010fc6000000000d */
[----:B------:R-:W4:Y:S01]  /*0dd0*/  LDG.E.CONSTANT R25, desc[UR6][R10.64+0x8] ;  /* 0x000008060a197981 */ /* 0x000f22000c1e9900 */
[----:B------:R-:W-:-:S03]  /*0de0*/  FFMA R22, R27, R22, R20 ;  /* 0x000000161b167223 */ /* 0x000fc60000000014 */
[----:B------:R-:W4:Y:S01]  /*0df0*/  LDG.E.CONSTANT R20, desc[UR6][R8.64+-0x10] ;  /* 0xfffff00608147981 */ /* 0x000f22000c1e9900 */
[----:B--2---:R-:W-:-:S03]  /*0e00*/  FFMA R29, R29, R24, R22 ;  /* 0x000000181d1d7223 */ /* 0x004fc60000000016 */
[----:B------:R-:W2:Y:S04]  /*0e10*/  LDG.E.CONSTANT R22, desc[UR6][R8.64+-0x8] ;  /* 0xfffff80608167981 */ /* 0x000ea8000c1e9900 */
[----:B------:R-:W2:Y:S04]  /*0e20*/  LDG.E.CONSTANT R27, desc[UR6][R10.64+0x10] ;  /* 0x000010060a1b7981 */ /* 0x000ea8000c1e9900 */
[----:B------:R-:W2:Y:S01]  /*0e30*/  LDG.E.CONSTANT R24, desc[UR6][R8.64+-0x4] ;  /* 0xfffffc0608187981 */ /* 0x000ea2000c1e9900 */
[----:B---3--:R-:W-:-:S03]  /*0e40*/  FFMA R26, R28, R26, R29 ;  /* 0x0000001a1c1a7223 */ /* 0x008fc6000000001d */
[----:B------:R-:W3:Y:S04]  /*0e50*/  LDG.E.CONSTANT R13, desc[UR6][R8.64] ;  /* 0x00000006080d7981 */ /* 0x000ee8000c1e9900 */
[----:B------:R-:W3:Y:S01]  /*0e60*/  LDG.E.CONSTANT R29, desc[UR6][R10.64+0x14] ;  /* 0x000014060a1d7981 */ /* 0x000ee2000c1e9900 */
[----:B-----5:R-:W-:-:S03]  /*0e70*/  FFMA R18, R23, R18, R26 ;  /* 0x0000001217127223 */ /* 0x020fc6000000001a */
[----:B------:R-:W5:Y:S04]  /*0e80*/  LDG.E.CONSTANT R28, desc[UR6][R10.64+0x30] ;  /* 0x000030060a1c7981 */ /* 0x000f68000c1e9900 */
[----:B------:R-:W5:Y:S01]  /*0e90*/  LDG.E.CONSTANT R23, desc[UR6][R8.64+0x8] ;  /* 0x0000080608177981 */ /* 0x000f62000c1e9900 */
[----:B----4-:R-:W-:-:S03]  /*0ea0*/  FFMA R18, R25, R20, R18 ;  /* 0x0000001419127223 */ /* 0x010fc60000000012 */
[----:B------:R-:W4:Y:S01]  /*0eb0*/  LDG.E.CONSTANT R25, desc[UR6][R8.64+0xc] ;  /* 0x00000c0608197981 */ /* 0x000f22000c1e9900 */
[----:B------:R-:W-:-:S03]  /*0ec0*/  FFMA R18, R15, R14, R18 ;  /* 0x0000000e0f127223 */ /* 0x000fc60000000012 */
[----:B------:R-:W5:Y:S04]  /*0ed0*/  LDG.E.CONSTANT R14, desc[UR6][R8.64+0x4] ;  /* 0x00000406080e7981 */ /* 0x000f68000c1e9900 */
[----:B------:R-:W5:Y:S01]  /*0ee0*/  LDG.E.CONSTANT R15, desc[UR6][R10.64+0x1c] ;  /* 0x00001c060a0f7981 */ /* 0x000f62000c1e9900 */
[----:B--2---:R-:W-:-:S03]  /*0ef0*/  FFMA R22, R27, R22, R18 ;  /* 0x000000161b167223 */ /* 0x004fc60000000012 */
[----:B------:R-:W2:Y:S04]  /*0f00*/  LDG.E.CONSTANT R18, desc[UR6][R10.64+0x20] ;  /* 0x000020060a127981 */ /* 0x000ea8000c1e9900 */
[----:B------:R-:W4:Y:S01]  /*0f10*/  LDG.E.CONSTANT R20, desc[UR6][R10.64+0x24] ;  /* 0x000024060a147981 */ /* 0x000f22000c1e9900 */
[----:B---3--:R-:W-:-:S03]  /*0f20*/  FFMA R29, R29, R24, R22 ;  /* 0x000000181d1d7223 */ /* 0x008fc60000000016 */
[----:B------:R-:W3:Y:S04]  /*0f30*/  LDG.E.CONSTANT R27, desc[UR6][R8.64+0x10] ;  /* 0x00001006081b7981 */ /* 0x000ee8000c1e9900 */
[----:B------:R-:W3:Y:S01]  /*0f40*/  LDG.E.CONSTANT R22, desc[UR6][R10.64+0x28] ;  /* 0x000028060a167981 */ /* 0x000ee2000c1e9900 */
[----:B------:R-:W-:-:S03]  /*0f50*/  FFMA R26, R12, R13, R29 ;  /* 0x0000000d0c1a7223 */ /* 0x000fc6000000001d */
[----:B------:R-:W3:Y:S04]  /*0f60*/  LDG.E.CONSTANT R13, desc[UR6][R8.64+0x14] ;  /* 0x00001406080d7981 */ /* 0x000ee8000c1e9900 */
[----:B------:R-:W3:Y:S04]  /*0f70*/  LDG.E.CONSTANT R12, desc[UR6][R10.64+0x2c] ;  /* 0x00002c060a0c7981 */ /* 0x000ee8000c1e9900 */
[----:B------:R-:W3:Y:S01]  /*0f80*/  LDG.E.CONSTANT R24, desc[UR6][R8.64+0x18] ;  /* 0x0000180608187981 */ /* 0x000ee2000c1e9900 */
[----:B------:R-:W-:-:S04]  /*0f90*/  UIADD3 UR5, UPT, UPT, UR5, 0x4, URZ ;  /* 0x0000000405057890 */ /* 0x000fc8000fffe0ff */
[----:B------:R-:W-:Y:S01]  /*0fa0*/  UISETP.NE.AND UP0, UPT, UR5, 0xd, UPT ;  /* 0x0000000d0500788c */ /* 0x000fe2000bf05270 */
[----:B------:R-:W-:Y:S02]  /*0fb0*/  IADD3 R5, PT, PT, R5, 0x34, RZ ;  /* 0x0000003405057810 */ /* 0x000fe40007ffe0ff */
[----:B------:R-:W-:Y:S01]  /*0fc0*/  IADD3 R21, PT, PT, R21, R4, RZ ;  /* 0x0000000415157210 */ /* 0x000fe20007ffe0ff */
[----:B-----5:R-:W-:-:S04]  /*0fd0*/  FFMA R15, R15, R14, R26 ;  /* 0x0000000e0f0f7223 */ /* 0x020fc8000000001a */
[----:B--2---:R-:W-:-:S04]  /*0fe0*/  FFMA R15, R18, R23, R15 ;  /* 0x00000017120f7223 */ /* 0x004fc8000000000f */
[----:B----4-:R-:W-:-:S04]  /*0ff0*/  FFMA R15, R20, R25, R15 ;  /* 0x00000019140f7223 */ /* 0x010fc8000000000f */
[----:B---3--:R-:W-:-:S04]  /*1000*/  FFMA R15, R22, R27, R15 ;  /* 0x0000001b160f7223 */ /* 0x008fc8000000000f */
[----:B------:R-:W-:-:S04]  /*1010*/  FFMA R13, R12, R13, R15 ;  /* 0x0000000d0c0d7223 */ /* 0x000fc8000000000f */
[----:B------:R-:W-:Y:S01]  /*1020*/  FFMA R18, R28, R24, R13 ;  /* 0x000000181c127223 */ /* 0x000fe2000000000d */
[----:B------:R-:W-:Y:S06]  /*1030*/  BRA.U UP0, `(.L_x_21) ;  /* 0xfffffff500447547 */ /* 0x000fec000b83ffff */
[----:B------:R-:W-:Y:S05]  /*1040*/  @P0 BRA `(.L_x_22) ;  /* 0xfffffff000700947 */ /* 0x000fea000383ffff */
.L_x_20:
        /* <DEDUP_REMOVED lines=8> */
.L_x_23:
        /* <DEDUP_REMOVED lines=11> */
.L_x_66:


//--------------------- .text._Z33convolution_shared_with_reductionIf6float4Li6ELi32ELi2ELi2ELi2ELi5EEvPT_S2_S2_iiiiiiiii --------------------------
	.section	.text._Z33convolution_shared_with_reductionIf6float4Li6ELi32ELi2ELi2ELi2ELi5EEvPT_S2_S2_iiiiiiiii,"ax",@progbits
	.align	128
        .global         _Z33convolution_shared_with_reductionIf6float4Li6ELi32ELi2ELi2ELi2ELi5EEvPT_S2_S2_iiiiiiiii
        .type           _Z33convolution_shared_with_reductionIf6float4Li6ELi32ELi2ELi2ELi2ELi5EEvPT_S2_S2_iiiiiiiii,@function
        .size           _Z33convolution_shared_with_reductionIf6float4Li6ELi32ELi2ELi2ELi2ELi5EEvPT_S2_S2_iiiiiiiii,(.L_x_67 - _Z33convolution_shared_with_reductionIf6float4Li6ELi32ELi2ELi2ELi2ELi5EEvPT_S2_S2_iiiiiiiii)
        .other          _Z33convolution_shared_with_reductionIf6float4Li6ELi32ELi2ELi2ELi2ELi5EEvPT_S2_S2_iiiiiiiii,@"STO_CUDA_ENTRY STV_DEFAULT"
_Z33convolution_shared_with_reductionIf6float4Li6ELi32ELi2ELi2ELi2ELi5EEvPT_S2_S2_iiiiiiiii:
.text._Z33convolution_shared_with_reductionIf6float4Li6ELi32ELi2ELi2ELi2ELi5EEvPT_S2_S2_iiiiiiiii:
[----:B------:R-:W-:Y:S01]  /*0000*/  LDC R1, c[0x0][0x37c] ;  /* 0x0000df00ff017b82 */ /* 0x000fe20000000800 */
[----:B------:R-:W0:Y:S01]  /*0010*/  LDCU UR4, c[0x0][0x398] ;  /* 0x00007300ff0477ac */ /* 0x000e220008000800 */
[----:B------:R-:W1:Y:S01]  /*0020*/  S2R R0, SR_TID.X ;  /* 0x0000000000007919 */ /* 0x000e620000002100 */
[----:B------:R-:W-:Y:S01]  /*0030*/  HFMA2 R44, -RZ, RZ, 0, 0 ;  /* 0x00000000ff2c7431 */ /* 0x000fe200000001ff */
[----:B------:R-:W-:Y:S01]  /*0040*/  CS2R R160, SRZ ;  /* 0x0000000000a07805 */ /* 0x000fe2000001ff00 */
[----:B------:R-:W-:Y:S01]  /*0050*/  HFMA2 R165, -RZ, RZ, 0, 0 ;  /* 0x00000000ffa57431 */ /* 0x000fe200000001ff */
[----:B------:R-:W2:Y:S01]  /*0060*/  S2R R2, SR_CTAID.Y ;  /* 0x0000000000027919 */ /* 0x000ea20000002600 */
[----:B------:R-:W-:Y:S01]  /*0070*/  HFMA2 R163, -RZ, RZ, 0, 0 ;  /* 0x00000000ffa37431 */ /* 0x000fe200000001ff */
[----:B------:R-:W-:Y:S01]  /*0080*/  MOV R46, RZ ;  /* 0x000000ff002e7202 */ /* 0x000fe20000000f00 */
[----:B------:R-:W-:Y:S01]  /*0090*/  HFMA2 R20, -RZ, RZ, 0, 0 ;  /* 0x00000000ff147431 */ /* 0x000fe200000001ff */
[----:B------:R-:W3:Y:S01]  /*00a0*/  S2R R3, SR_TID.Y ;  /* 0x0000000000037919 */ /* 0x000ee20000002200 */
[----:B------:R-:W-:Y:S01]  /*00b0*/  MOV R132, RZ ;  /* 0x000000ff00847202 */ /* 0x000fe20000000f00 */
[----:B------:R-:W4:Y:S01]  /*00c0*/  LDCU.64 UR6, c[0x0][0x358] ;  /* 0x00006b00ff0677ac */ /* 0x000f220008000a00 */
[----:B------:R-:W-:Y:S01]  /*00d0*/  MOV R12, RZ ;  /* 0x000000ff000c7202 */ /* 0x000fe20000000f00 */
[----:B------:R-:W1:Y:S01]  /*00e0*/  S2R R4, SR_CTAID.Z ;  /* 0x0000000000047919 */ /* 0x000e620000002700 */
[----:B------:R-:W-:Y:S01]  /*00f0*/  MOV R159, RZ ;  /* 0x000000ff009f7202 */ /* 0x000fe20000000f00 */
[----:B------:R-:W1:Y:S01]  /*0100*/  S2R R5, SR_TID.Z ;  /* 0x0000000000057919 */ /* 0x000e620000002300 */
[----:B0-----:R-:W-:Y:S01]  /*0110*/  UISETP.GE.AND UP0, UPT, UR4, 0x1, UPT ;  /* 0x000000010400788c */ /* 0x001fe2000bf06270 */
[----:B------:R-:W0:Y:S01]  /*0120*/  S2R R7, SR_CTAID.X ;  /* 0x0000000000077919 */ /* 0x000e220000002500 */
[----:B------:R-:W0:Y:S07]  /*0130*/  S2R R6, SR_TID.X ;  /* 0x0000000000067919 */ /* 0x000e2e0000002100 */
[----:B------:R-:W-:Y:S05]  /*0140*/  BRA.U !UP0, `(.L_x_24) ;  /* 0x0000008508947547 */ /* 0x000fea000b800000 */
[----:B0--3--:R-:W-:Y:S01]  /*0150*/  LEA R6, R3, R6, 0x5 ;  /* 0x0000000603067211 */ /* 0x009fe200078e28ff */
[----:B------:R-:W0:Y:S01]  /*0160*/  LDCU UR8, c[0x0][0x3a0] ;  /* 0x00007400ff0877ac */ /* 0x000e220008000800 */
[----:B------:R-:W-:Y:S02]  /*0170*/  MOV R44, RZ ;  /* 0x000000ff002c7202 */ /* 0x000fe40000000f00 */
[----:B-1----:R-:W-:Y:S01]  /*0180*/  LEA R8, R5, R6, 0x6 ;  /* 0x0000000605087211 */ /* 0x002fe200078e30ff */
[----:B------:R-:W1:Y:S03]  /*0190*/  LDCU UR5, c[0x0][0x3a8] ;  /* 0x00007500ff0577ac */ /* 0x000e660008000800 */
[C---:B------:R-:W-:Y:S01]  /*01a0*/  IADD3 R10, PT, PT, R8.reuse, 0x80, RZ ;  /* 0x00000080080a7810 */ /* 0x040fe20007ffe0ff */
[----:B------:R-:W3:Y:S01]  /*01b0*/  LDCU UR9, c[0x0][0x3a4] ;  /* 0x00007480ff0977ac */ /* 0x000ee20008000800 */
[----:B------:R-:W-:-:S02]  /*01c0*/  LOP3.LUT R6, R8, 0xffff, RZ, 0xc0, !PT ;  /* 0x0000ffff08067812 */ /* 0x000fc400078ec0ff */
[----:B------:R-:W-:Y:S01]  /*01d0*/  LOP3.LUT R9, R10, 0xffff, RZ, 0xc0, !PT ;  /* 0x0000ffff0a097812 */ /* 0x000fe200078ec0ff */
[----:B------:R-:W-:Y:S02]  /*01e0*/  UIADD3 UR4, UPT, UPT, -UR4, URZ, URZ ;  /* 0x000000ff04047290 */ /* 0x000fe4000fffe1ff */
[----:B------:R-:W-:Y:S02]  /*01f0*/  IMAD R6, R6, 0xba2f, RZ ;  /* 0x0000ba2f06067824 */ /* 0x000fe400078e02ff */
[----:B------:R-:W-:-:S05]  /*0200*/  IMAD R9, R9, 0xba2f, RZ ;  /* 0x0000ba2f09097824 */ /* 0x000fca00078e02ff */
[----:B------:R-:W-:Y:S02]  /*0210*/  SHF.R.U32.HI R11, RZ, 0x13, R9 ;  /* 0x00000013ff0b7819 */ /* 0x000fe40000011609 */
[----:B------:R-:W-:Y:S02]  /*0220*/  SHF.R.U32.HI R9, RZ, 0x13, R6 ;  /* 0x00000013ff097819 */ /* 0x000fe40000011606 */
[----:B------:R-:W-:Y:S01]  /*0230*/  PRMT R13, R11, 0x9910, RZ ;  /* 0x000099100b0d7816 */ /* 0x000fe200000000ff */
[----:B--2---:R-:W-:Y:S01]  /*0240*/  IMAD R11, R2, 0xa, R11 ;  /* 0x0000000a020b7824 */ /* 0x004fe200078e020b */
[----:B------:R-:W-:-:S03]  /*0250*/  PRMT R6, R9, 0x9910, RZ ;  /* 0x0000991009067816 */ /* 0x000fc600000000ff */
[----:B------:R-:W-:Y:S02]  /*0260*/  IMAD R13, R13, 0xb, RZ ;  /* 0x0000000b0d0d7824 */ /* 0x000fe400078e02ff */
[----:B------:R-:W-:-:S03]  /*0270*/  IMAD R6, R6, 0xb, RZ ;  /* 0x0000000b06067824 */ /* 0x000fc600078e02ff */
[----:B------:R-:W-:Y:S02]  /*0280*/  IADD3 R13, PT, PT, RZ, -R13, RZ ;  /* 0x8000000dff0d7210 */ /* 0x000fe40007ffe0ff */
[----:B------:R-:W-:Y:S02]  /*0290*/  IADD3 R6, PT, PT, RZ, -R6, RZ ;  /* 0x80000006ff067210 */ /* 0x000fe40007ffe0ff */
[----:B------:R-:W-:Y:S02]  /*02a0*/  PRMT R13, R13, 0x7710, RZ ;  /* 0x000077100d0d7816 */ /* 0x000fe400000000ff */
[----:B------:R-:W-:Y:S02]  /*02b0*/  PRMT R15, R6, 0x7710, RZ ;  /* 0x00007710060f7816 */ /* 0x000fe400000000ff */
[----:B------:R-:W-:Y:S01]  /*02c0*/  IADD3 R10, PT, PT, R10, R13, RZ ;  /* 0x0000000d0a0a7210 */ /* 0x000fe20007ffe0ff */
[----:B------:R-:W-:Y:S01]  /*02d0*/  IMAD R13, R2, 0xa, R9 ;  /* 0x0000000a020d7824 */ /* 0x000fe200078e0209 */
[----:B------:R-:W-:-:S02]  /*02e0*/  IADD3 R9, PT, PT, R8, R15, RZ ;  /* 0x0000000f08097210 */ /* 0x000fc40007ffe0ff */
[----:B------:R-:W-:Y:S02]  /*02f0*/  SHF.L.U32 R6, R7, 0x5, RZ ;  /* 0x0000000507067819 */ /* 0x000fe400000006ff */
[----:B------:R-:W-:Y:S02]  /*0300*/  SHF.L.U32 R9, R9, 0x2, RZ ;  /* 0x0000000209097819 */ /* 0x000fe400000006ff */
[----:B------:R-:W-:Y:S01]  /*0310*/  SHF.L.U32 R10, R10, 0x2, RZ ;  /* 0x000000020a0a7819 */ /* 0x000fe200000006ff */
[--C-:B0-----:R-:W-:Y:S01]  /*0320*/  IMAD R14, R13, UR8, R6.reuse ;  /* 0x000000080d0e7c24 */ /* 0x101fe2000f8e0206 */
[----:B------:R-:W-:Y:S01]  /*0330*/  LOP3.LUT R9, R9, 0xffff, RZ, 0xc0, !PT ;  /* 0x0000ffff09097812 */ /* 0x000fe200078ec0ff */
[----:B------:R-:W-:Y:S01]  /*0340*/  IMAD R13, R11, UR8, R6 ;  /* 0x000000080b0d7c24 */ /* 0x000fe2000f8e0206 */
[----:B------:R-:W-:Y:S02]  /*0350*/  SHF.L.U32 R11, R8, 0x2, RZ ;  /* 0x00000002080b7819 */ /* 0x000fe400000006ff */
[----:B------:R-:W-:-:S02]  /*0360*/  LOP3.LUT R6, R10, 0xffff, RZ, 0xc0, !PT ;  /* 0x0000ffff0a067812 */ /* 0x000fc400078ec0ff */
[----:B------:R-:W-:Y:S01]  /*0370*/  IADD3 R10, PT, PT, R9, R14, RZ ;  /* 0x0000000e090a7210 */ /* 0x000fe20007ffe0ff */
[----:B-1----:R-:W-:Y:S01]  /*0380*/  IMAD R9, R4, UR5, R11 ;  /* 0x0000000504097c24 */ /* 0x002fe2000f8e020b */
[----:B---3--:R-:W-:-:S07]  /*0390*/  IADD3 R6, PT, PT, R6, R13, RZ ;  /* 0x0000000d06067210 */ /* 0x008fce0007ffe0ff */
.L_x_25:
[----:B------:R-:W0:Y:S08]  /*03a0*/  LDC.64 R18, c[0x0][0x380] ;  /* 0x0000e000ff127b82 */ /* 0x000e300000000a00 */
[----:B------:R-:W1:Y:S01]  /*03b0*/  LDC.64 R14, c[0x0][0x388] ;  /* 0x0000e200ff0e7b82 */ /* 0x000e620000000a00 */
[----:B0-----:R-:W-:-:S04]  /*03c0*/  IMAD.WIDE R16, R10, 0x4, R18 ;  /* 0x000000040a107825 */ /* 0x001fc800078e0212 */
[----:B------:R-:W-:Y:S01]  /*03d0*/  IMAD.WIDE R18, R6, 0x4, R18 ;  /* 0x0000000406127825 */ /* 0x000fe200078e0212 */
[----:B----4-:R-:W2:Y:S03]  /*03e0*/  LDG.E.128.CONSTANT R24, desc[UR6][R16.64] ;  /* 0x0000000610187981 */ /* 0x010ea6000c1e9d00 */
[----:B-1----:R-:W-:Y:S01]  /*03f0*/  IMAD.WIDE R14, R9, 0x4, R14 ;  /* 0x00000004090e7825 */ /* 0x002fe200078e020e */
[----:B------:R-:W3:Y:S04]  /*0400*/  LDG.E.128.CONSTANT R28, desc[UR6][R18.64] ;  /* 0x00000006121c7981 */ /* 0x000ee8000c1e9d00 */
[----:B------:R-:W4:Y:S04]  /*0410*/  LDG.E.128.CONSTANT R32, desc[UR6][R14.64] ;  /* 0x000000060e207981 */ /* 0x000f28000c1e9d00 */
[----:B------:R-:W5:Y:S01]  /*0420*/  LDG.E.128.CONSTANT R36, desc[UR6][R14.64+0x800] ;  /* 0x000800060e247981 */ /* 0x000f62000c1e9d00 */
[----:B------:R-:W0:Y:S01]  /*0430*/  S2R R22, SR_TID.X ;  /* 0x0000000000167919 */ /* 0x000e220000002100 */
[----:B------:R-:W1:Y:S01]  /*0440*/  S2R R11, SR_CgaCtaId ;  /* 0x00000000000b7919 */ /* 0x000e620000008800 */
[----:B------:R-:W-:-:S02]  /*0450*/  MOV R8, 0x400 ;  /* 0x0000040000087802 */ /* 0x000fc40000000f00 */
[----:B0-----:R-:W-:Y:S02]  /*0460*/  LEA R22, R3, R22, 0x5 ;  /* 0x0000001603167211 */ /* 0x001fe400078e28ff */
[----:B-1----:R-:W-:Y:S02]  /*0470*/  LEA R8, R11, R8, 0x18 ;  /* 0x000000080b087211 */ /* 0x002fe400078ec0ff */
[----:B------:R-:W-:-:S04]  /*0480*/  LEA R11, R5, R22, 0x6 ;  /* 0x00000016050b7211 */ /* 0x000fc800078e30ff */
[----:B------:R-:W-:Y:S01]  /*0490*/  LEA R11, R11, R8, 0x4 ;  /* 0x000000080b0b7211 */ /* 0x000fe200078e20ff */
[----:B------:R-:W-:-:S05]  /*04a0*/  IMAD R13, R3, 0xbc, R22 ;  /* 0x000000bc030d7824 */ /* 0x000fca00078e0216 */
[----:B------:R-:W-:Y:S01]  /*04b0*/  LEA R162, R13, R8, 0x2 ;  /* 0x000000080da27211 */ /* 0x000fe200078e10ff */
[----:B------:R-:W-:Y:S01]  /*04c0*/  IMAD R8, R5, 0x548, R8 ;  /* 0x0000054805087824 */ /* 0x000fe200078e0208 */
[----:B--2---:R-:W-:Y:S04]  /*04d0*/  STS.128 [R11], R24 ;  /* 0x000000180b007388 */ /* 0x004fe80000000c00 */
[----:B---3--:R-:W-:Y:S04]  /*04e0*/  STS.128 [R11+0x800], R28 ;  /* 0x0008001c0b007388 */ /* 0x008fe80000000c00 */
[----:B----4-:R-:W-:Y:S04]  /*04f0*/  STS.128 [R11+0x1000], R32 ;  /* 0x001000200b007388 */ /* 0x010fe80000000c00 */
[----:B-----5:R-:W-:Y:S01]  /*0500*/  STS.128 [R11+0x1800], R36 ;  /* 0x001800240b007388 */ /* 0x020fe20000000c00 */
[----:B------:R-:W-:Y:S06]  /*0510*/  BAR.SYNC.DEFER_BLOCKING 0x0 ;  /* 0x0000000000007b1d */ /* 0x000fec0000010000 */
[----:B------:R-:W-:Y:S04]  /*0520*/  LDS R14, [R162] ;  /* 0x00000000a20e7984 */ /* 0x000fe80000000800 */
[----:B------:R-:W0:Y:S04]  /*0530*/  LDS.64 R48, [R8+0x1000] ;  /* 0x0010000008307984 */ /* 0x000e280000000a00 */
[----:B------:R-:W1:Y:S04]  /*0540*/  LDS.64 R80, [R8+0x12a0] ;  /* 0x0012a00008507984 */ /* 0x000e680000000a00 */
[----:B------:R-:W2:Y:S04]  /*0550*/  LDS R13, [R162+0x4] ;  /* 0x00000400a20d7984 */ /* 0x000ea80000000800 */
[----:B------:R-:W3:Y:S04]  /*0560*/  LDS.64 R106, [R8+0x12a8] ;  /* 0x0012a800086a7984 */ /* 0x000ee80000000a00 */
[----:B------:R-:W4:Y:S04]  /*0570*/  LDS R18, [R162+0x8] ;  /* 0x00000800a2127984 */ /* 0x000f280000000800 */
        /* <DEDUP_REMOVED lines=12> */
[----:B------:R-:W5:Y:S01]  /*0640*/  LDS.64 R38, [R8+0x1020] ;  /* 0x0010200008267984 */ /* 0x000f620000000a00 */
[----:B0-----:R-:W-:-:S03]  /*0650*/  FFMA R16, R14, R48, R159 ;  /* 0x000000300e107223 */ /* 0x001fc6000000009f */
[----:B------:R-:W0:Y:S01]  /*0660*/  LDS R21, [R162+0x24] ;  /* 0x00002400a2157984 */ /* 0x000e220000000800 */
[----:B-1----:R-:W-:Y:S01]  /*0670*/  FFMA R23, R14, R81, R20 ;  /* 0x000000510e177223 */ /* 0x002fe20000000014 */
[C---:B--2---:R-:W-:Y:S02]  /*0680*/  FFMA R11, R13.reuse, R49, R16 ;  /* 0x000000310d0b7223 */ /* 0x044fe40000000010 */
[----:B------:R-:W-:Y:S01]  /*0690*/  LDS R20, [R162+0x28] ;  /* 0x00002800a2147984 */ /* 0x000fe20000000800 */
[----:B---3--:R-:W-:-:S03]  /*06a0*/  FFMA R16, R13, R106, R23 ;  /* 0x0000006a0d107223 */ /* 0x008fc60000000017 */
[----:B------:R-:W1:Y:S04]  /*06b0*/  LDS.64 R36, [R8+0x1028] ;  /* 0x0010280008247984 */ /* 0x000e680000000a00 */
[----:B------:R-:W2:Y:S01]  /*06c0*/  LDS.64 R96, [R8+0x12c8] ;  /* 0x0012c80008607984 */ /* 0x000ea20000000a00 */
[----:B----4-:R-:W-:-:S03]  /*06d0*/  FFMA R23, R18, R107, R16 ;  /* 0x0000006b12177223 */ /* 0x010fc60000000010 */
[----:B------:R-:W3:Y:S01]  /*06e0*/  LDS R13, [R162+0x2c] ;  /* 0x00002c00a20d7984 */ /* 0x000ee20000000800 */
[----:B-----5:R-:W-:Y:S01]  /*06f0*/  FFMA R14, R18, R104, R11 ;  /* 0x00000068120e7223 */ /* 0x020fe2000000000b */
[C---:B------:R-:W-:Y:S02]  /*0700*/  FFMA R18, R15.reuse, R102, R23 ;  /* 0x000000660f127223 */ /* 0x040fe40000000017 */
[----:B------:R-:W4:Y:S01]  /*0710*/  LDS.64 R94, [R8+0x12d0] ;  /* 0x0012d000085e7984 */ /* 0x000f220000000a00 */
[----:B------:R-:W-:Y:S01]  /*0720*/  FFMA R11, R15, R105, R14 ;  /* 0x000000690f0b7223 */ /* 0x000fe2000000000e */
[C---:B------:R-:W-:Y:S02]  /*0730*/  FFMA R23, R22.reuse, R103, R18 ;  /* 0x0000006716177223 */ /* 0x040fe40000000012 */
[----:B------:R-:W5:Y:S01]  /*0740*/  LDS R16, [R162+0x30] ;  /* 0x00003000a2107984 */ /* 0x000f620000000800 */
[----:B------:R-:W-:Y:S01]  /*0750*/  FFMA R14, R22, R42, R11 ;  /* 0x0000002a160e7223 */ /* 0x000fe2000000000b */
[----:B------:R-:W-:-:S02]  /*0760*/  FFMA R23, R17, R100, R23 ;  /* 0x0000006411177223 */ /* 0x000fc40000000017 */
[----:B------:R-:W5:Y:S01]  /*0770*/  LDS.64 R92, [R8+0x1030] ;  /* 0x00103000085c7984 */ /* 0x000f620000000a00 */
[----:B------:R-:W-:Y:S01]  /*0780*/  FFMA R11, R17, R43, R14 ;  /* 0x0000002b110b7223 */ /* 0x000fe2000000000e */
[C---:B------:R-:W-:Y:S02]  /*0790*/  FFMA R14, R24.reuse, R101, R23 ;  /* 0x00000065180e7223 */ /* 0x040fe40000000017 */
[----:B------:R-:W5:Y:S01]  /*07a0*/  LDS R15, [R162+0xb0] ;  /* 0x0000b000a20f7984 */ /* 0x000f620000000800 */
[----:B------:R-:W-:-:S03]  /*07b0*/  FFMA R24, R24, R40, R11 ;  /* 0x0000002818187223 */ /* 0x000fc6000000000b */
[----:B------:R-:W5:Y:S01]  /*07c0*/  LDS.64 R34, [R8+0x12d8] ;  /* 0x0012d80008227984 */ /* 0x000f620000000a00 */
[C---:B------:R-:W-:Y:S01]  /*07d0*/  FFMA R11, R19.reuse, R98, R14 ;  /* 0x00000062130b7223 */ /* 0x040fe2000000000e */
[----:B------:R-:W-:Y:S02]  /*07e0*/  FFMA R19, R19, R41, R24 ;  /* 0x0000002913137223 */ /* 0x000fe40000000018 */
[----:B------:R-:W5:Y:S01]  /*07f0*/  LDS R18, [R162+0xb4] ;  /* 0x0000b400a2127984 */ /* 0x000f620000000800 */
[C---:B------:R-:W-:Y:S01]  /*0800*/  FFMA R23, R26.reuse, R99, R11 ;  /* 0x000000631a177223 */ /* 0x040fe2000000000b */
[----:B------:R-:W-:Y:S02]  /*0810*/  FFMA R26, R26, R38, R19 ;  /* 0x000000261a1a7223 */ /* 0x000fe40000000013 */
[----:B------:R-:W5:Y:S04]  /*0820*/  LDS.64 R90, [R8+0x1038] ;  /* 0x00103800085a7984 */ /* 0x000f680000000a00 */
[----:B------:R-:W5:Y:S01]  /*0830*/  LDS R17, [R162+0xb8] ;  /* 0x0000b800a2117984 */ /* 0x000f620000000800 */
[----:B0-----:R-:W-:-:S03]  /*0840*/  FFMA R11, R21, R39, R26 ;  /* 0x00000027150b7223 */ /* 0x001fc6000000001a */
[----:B------:R-:W0:Y:S01]  /*0850*/  LDS.64 R88, [R8+0x12e0] ;  /* 0x0012e00008587984 */ /* 0x000e220000000a00 */
[----:B-1----:R-:W-:-:S03]  /*0860*/  FFMA R14, R20, R36, R11 ;  /* 0x00000024140e7223 */ /* 0x002fc6000000000b */
[----:B------:R-:W1:Y:S01]  /*0870*/  LDS R22, [R162+0xbc] ;  /* 0x0000bc00a2167984 */ /* 0x000e620000000800 */
[----:B--2---:R-:W-:-:S03]  /*0880*/  FFMA R24, R21, R96, R23 ;  /* 0x0000006015187223 */ /* 0x004fc60000000017 */
[----:B------:R-:W2:Y:S04]  /*0890*/  LDS.64 R32, [R8+0x1040] ;  /* 0x0010400008207984 */ /* 0x000ea80000000a00 */
[----:B------:R-:W2:Y:S01]  /*08a0*/  LDS R19, [R162+0xc0] ;  /* 0x0000c000a2137984 */ /* 0x000ea20000000800 */
[----:B---3--:R-:W-:-:S03]  /*08b0*/  FFMA R11, R13, R37, R14 ;  /* 0x000000250d0b7223 */ /* 0x008fc6000000000e */
[----:B------:R-:W3:Y:S01]  /*08c0*/  LDS.64 R30, [R8+0x12e8] ;  /* 0x0012e800081e7984 */ /* 0x000ee20000000a00 */
[----:B------:R-:W-:-:S03]  /*08d0*/  FFMA R21, R20, R97, R24 ;  /* 0x0000006114157223 */ /* 0x000fc60000000018 */
[----:B------:R-:W3:Y:S01]  /*08e0*/  LDS R14, [R162+0xc4] ;  /* 0x0000c400a20e7984 */ /* 0x000ee20000000800 */
[----:B----4-:R-:W-:-:S03]  /*08f0*/  FFMA R21, R13, R94, R21 ;  /* 0x0000005e0d157223 */ /* 0x010fc60000000015 */
[----:B------:R-:W4:Y:S04]  /*0900*/  LDS.64 R86, [R8+0x1048] ;  /* 0x0010480008567984 */ /* 0x000f280000000a00 */
[----:B------:R-:W4:Y:S04]  /*0910*/  LDS R13, [R162+0xc8] ;  /* 0x0000c800a20d7984 */ /* 0x000f280000000800 */
[----:B------:R-:W4:Y:S01]  /*0920*/  LDS.64 R28, [R8+0x12f0] ;  /* 0x0012f000081c7984 */ /* 0x000f220000000a00 */
[C---:B-----5:R-:W-:Y:S01]  /*0930*/  FFMA R21, R16.reuse, R95, R21 ;  /* 0x0000005f10157223 */ /* 0x060fe20000000015 */
[----:B------:R-:W-:-:S02]  /*0940*/  FFMA R16, R16, R92, R11 ;  /* 0x0000005c10107223 */ /* 0x000fc4000000000b */
[----:B------:R-:W5:Y:S01]  /*0950*/  LDS R20, [R162+0xcc] ;  /* 0x0000cc00a2147984 */ /* 0x000f620000000800 */
[C---:B------:R-:W-:Y:S01]  /*0960*/  FFMA R23, R15.reuse, R81, R12 ;  /* 0x000000510f177223 */ /* 0x040fe2000000000c */
[----:B------:R-:W-:Y:S01]  /*0970*/  FFMA R161, R48, R15, R161 ;  /* 0x0000000f30a17223 */ /* 0x000fe200000000a1 */
[C---:B------:R-:W-:Y:S01]  /*0980*/  FFMA R11, R15.reuse, R93, R16 ;  /* 0x0000005d0f0b7223 */ /* 0x040fe20000000010 */
[----:B------:R-:W5:Y:S01]  /*0990*/  LDS.64 R84, [R8+0x1050] ;  /* 0x0010500008547984 */ /* 0x000f620000000a00 */
[----:B------:R-:W-:-:S03]  /*09a0*/  FFMA R12, R15, R34, R21 ;  /* 0x000000220f0c7223 */ /* 0x000fc60000000015 */
[----:B------:R-:W5:Y:S01]  /*09b0*/  LDS R15, [R162+0xd0] ;  /* 0x0000d000a20f7984 */ /* 0x000f620000000800 */
[----:B------:R-:W-:-:S03]  /*09c0*/  FFMA R161, R18, R49, R161 ;  /* 0x0000003112a17223 */ /* 0x000fc600000000a1 */
[----:B------:R-:W5:Y:S01]  /*09d0*/  LDS.64 R26, [R8+0x12f8] ;  /* 0x0012f800081a7984 */ /* 0x000f620000000a00 */
[C---:B------:R-:W-:Y:S01]  /*09e0*/  FFMA R16, R18.reuse, R106, R23 ;  /* 0x0000006a12107223 */ /* 0x040fe20000000017 */
[C---:B------:R-:W-:Y:S01]  /*09f0*/  FFMA R21, R18.reuse, R35, R12 ;  /* 0x0000002312157223 */ /* 0x040fe2000000000c */
[----:B------:R-:W-:Y:S01]  /*0a00*/  FFMA R18, R18, R90, R11 ;  /* 0x0000005a12127223 */ /* 0x000fe2000000000b */
[----:B------:R-:W5:Y:S01]  /*0a10*/  LDS R12, [R162+0xd4] ;  /* 0x0000d400a20c7984 */ /* 0x000f620000000800 */
[----:B------:R-:W-:-:S03]  /*0a20*/  FFMA R23, R17, R107, R16 ;  /* 0x0000006b11177223 */ /* 0x000fc60000000010 */
[----:B------:R-:W5:Y:S01]  /*0a30*/  LDS.64 R82, [R8+0x1058] ;  /* 0x0010580008527984 */ /* 0x000f620000000a00 */
[----:B------:R-:W-:Y:S01]  /*0a40*/  FFMA R161, R104, R17, R161 ;  /* 0x0000001168a17223 */ /* 0x000fe200000000a1 */
[C---:B------:R-:W-:Y:S01]  /*0a50*/  FFMA R11, R17.reuse, R91, R18 ;  /* 0x0000005b110b7223 */ /* 0x040fe20000000012 */
[----:B0-----:R-:W-:Y:S01]  /*0a60*/  FFMA R16, R17, R88, R21 ;  /* 0x0000005811107223 */ /* 0x001fe20000000015 */
[----:B------:R-:W-:Y:S01]  /*0a70*/  LDS.64 R24, [R8+0x1300] ;  /* 0x0013000008187984 */ /* 0x000fe20000000a00 */
[----:B-1----:R-:W-:-:S03]  /*0a80*/  FFMA R18, R22, R102, R23 ;  /* 0x0000006616127223 */ /* 0x002fc60000000017 */
[----:B------:R-:W0:Y:S01]  /*0a90*/  LDS R17, [R162+0xd8] ;  /* 0x0000d800a2117984 */ /* 0x000e220000000800 */
[C---:B------:R-:W-:Y:S01]  /*0aa0*/  FFMA R161, R22.reuse, R105, R161 ;  /* 0x0000006916a17223 */ /* 0x040fe200000000a1 */
[C---:B------:R-:W-:Y:S01]  /*0ab0*/  FFMA R23, R22.reuse, R89, R16 ;  /* 0x0000005916177223 */ /* 0x040fe20000000010 */
[----:B--2---:R-:W-:Y:S01]  /*0ac0*/  FFMA R22, R22, R32, R11 ;  /* 0x0000002016167223 */ /* 0x004fe2000000000b */
[----:B------:R-:W1:Y:S01]  /*0ad0*/  LDS R16, [R162+0xdc] ;  /* 0x0000dc00a2107984 */ /* 0x000e620000000800 */
[C---:B------:R-:W-:Y:S01]  /*0ae0*/  FFMA R45, R19.reuse, R103, R18 ;  /* 0x00000067132d7223 */ /* 0x040fe20000000012 */
[----:B------:R-:W-:Y:S01]  /*0af0*/  FFMA R161, R42, R19, R161 ;  /* 0x000000132aa17223 */ /* 0x000fe200000000a1 */
[C---:B---3--:R-:W-:Y:S01]  /*0b00*/  FFMA R18, R19.reuse, R30, R23 ;  /* 0x0000001e13127223 */ /* 0x048fe20000000017 */
[----:B------:R-:W2:Y:S01]  /*0b10*/  LDS.64 R78, [R8+0x1060] ;  /* 0x00106000084e7984 */ /* 0x000ea20000000a00 */
[----:B------:R-:W-:Y:S01]  /*0b20*/  FFMA R11, R19, R33, R22 ;  /* 0x00000021130b7223 */ /* 0x000fe20000000016 */
[----:B------:R-:W-:-:S02]  /*0b30*/  FFMA R161, R14, R43, R161 ;  /* 0x0000002b0ea17223 */ /* 0x000fc400000000a1 */
[----:B------:R-:W3:Y:S01]  /*0b40*/  LDS R21, [R162+0xe0] ;  /* 0x0000e000a2157984 */ /* 0x000ee20000000800 */
[C---:B------:R-:W-:Y:S01]  /*0b50*/  FFMA R22, R14.reuse, R100, R45 ;  /* 0x000000640e167223 */ /* 0x040fe2000000002d */
[C---:B------:R-:W-:Y:S02]  /*0b60*/  FFMA R23, R14.reuse, R31, R18 ;  /* 0x0000001f0e177223 */ /* 0x040fe40000000012 */
[----:B------:R-:W3:Y:S01]  /*0b70*/  LDS.64 R76, [R8+0x1308] ;  /* 0x00130800084c7984 */ /* 0x000ee20000000a00 */
[----:B----4-:R-:W-:-:S03]  /*0b80*/  FFMA R14, R14, R86, R11 ;  /* 0x000000560e0e7223 */ /* 0x010fc6000000000b */
[----:B------:R-:W4:Y:S01]  /*0b90*/  LDS R19, [R162+0x160] ;  /* 0x00016000a2137984 */ /* 0x000f220000000800 */
[----:B------:R-:W-:-:S03]  /*0ba0*/  FFMA R11, R13, R87, R14 ;  /* 0x000000570d0b7223 */ /* 0x000fc6000000000e */
[----:B------:R-:W4:Y:S01]  /*0bb0*/  LDS.64 R74, [R8+0x1068] ;  /* 0x00106800084a7984 */ /* 0x000f220000000a00 */
[----:B------:R-:W-:Y:S01]  /*0bc0*/  FFMA R161, R40, R13, R161 ;  /* 0x0000000d28a17223 */ /* 0x000fe200000000a1 */
[C---:B------:R-:W-:Y:S01]  /*0bd0*/  FFMA R45, R13.reuse, R101, R22 ;  /* 0x000000650d2d7223 */ /* 0x040fe20000000016 */
[----:B------:R-:W-:Y:S01]  /*0be0*/  FFMA R14, R13, R28, R23 ;  /* 0x0000001c0d0e7223 */ /* 0x000fe20000000017 */
[----:B------:R-:W-:Y:S04]  /*0bf0*/  LDS.64 R72, [R8+0x1070] ;  /* 0x0010700008487984 */ /* 0x000fe80000000a00 */
[----:B------:R-:W4:Y:S04]  /*0c00*/  LDS R13, [R162+0x164] ;  /* 0x00016400a20d7984 */ /* 0x000f280000000800 */
[----:B------:R-:W4:Y:S01]  /*0c10*/  LDS.64 R22, [R8+0x1310] ;  /* 0x0013100008167984 */ /* 0x000f220000000a00 */
[C---:B-----5:R-:W-:Y:S01]  /*0c20*/  FFMA R18, R20.reuse, R98, R45 ;  /* 0x0000006214127223 */ /* 0x060fe2000000002d */
[C---:B------:R-:W-:Y:S01]  /*0c30*/  FFMA R45, R20.reuse, R29, R14 ;  /* 0x0000001d142d7223 */ /* 0x040fe2000000000e */
[C---:B------:R-:W-:Y:S01]  /*0c40*/  FFMA R161, R20.reuse, R41, R161 ;  /* 0x0000002914a17223 */ /* 0x040fe200000000a1 */
[----:B------:R-:W5:Y:S01]  /*0c50*/  LDS R14, [R162+0x168] ;  /* 0x00016800a20e7984 */ /* 0x000f620000000800 */
[----:B------:R-:W-:Y:S01]  /*0c60*/  FFMA R20, R20, R84, R11 ;  /* 0x0000005414147223 */ /* 0x000fe2000000000b */
        /* <DEDUP_REMOVED lines=8> */
[C---:B0-----:R-:W-:Y:S01]  /*0cf0*/  FFMA R47, R17.reuse, R97, R20 ;  /* 0x00000061112f7223 */ /* 0x041fe20000000014 */
[----:B------:R-:W-:Y:S01]  /*0d00*/  FFMA R161, R36, R17, R161 ;  /* 0x0000001124a17223 */ /* 0x000fe200000000a1 */
[----:B------:R-:W0:Y:S01]  /*0d10*/  LDS R15, [R162+0x16c] ;  /* 0x00016c00a20f7984 */ /* 0x000e220000000800 */
[C---:B------:R-:W-:Y:S01]  /*0d20*/  FFMA R11, R17.reuse, R83, R12 ;  /* 0x00000053110b7223 */ /* 0x040fe2000000000c */
[----:B------:R-:W-:Y:S01]  /*0d30*/  FFMA R12, R17, R24, R45 ;  /* 0x00000018110c7223 */ /* 0x000fe2000000002d */
[C---:B-1----:R-:W-:Y:S01]  /*0d40*/  FFMA R161, R16.reuse, R37, R161 ;  /* 0x0000002510a17223 */ /* 0x042fe200000000a1 */
[C---:B------:R-:W-:Y:S01]  /*0d50*/  FFMA R50, R16.reuse, R94, R47 ;  /* 0x0000005e10327223 */ /* 0x040fe2000000002f */
[----:B------:R-:W1:Y:S01]  /*0d60*/  LDS.64 R70, [R8+0x1318] ;  /* 0x0013180008467984 */ /* 0x000e620000000a00 */
[C---:B------:R-:W-:Y:S01]  /*0d70*/  FFMA R17, R16.reuse, R25, R12 ;  /* 0x0000001910117223 */ /* 0x040fe2000000000c */
[----:B--2---:R-:W-:Y:S01]  /*0d80*/  FFMA R16, R16, R78, R11 ;  /* 0x0000004e10107223 */ /* 0x004fe2000000000b */
[----:B---3--:R-:W-:Y:S01]  /*0d90*/  FFMA R20, R92, R21, R161 ;  /* 0x000000155c147223 */ /* 0x008fe200000000a1 */
[----:B------:R-:W2:Y:S01]  /*0da0*/  LDS R18, [R162+0x170] ;  /* 0x00017000a2127984 */ /* 0x000ea20000000800 */
[C---:B------:R-:W-:Y:S01]  /*0db0*/  FFMA R12, R21.reuse, R76, R17 ;  /* 0x0000004c150c7223 */ /* 0x040fe20000000011 */
[C---:B------:R-:W-:Y:S01]  /*0dc0*/  FFMA R47, R21.reuse, R95, R50 ;  /* 0x0000005f152f7223 */ /* 0x040fe20000000032 */
[----:B------:R-:W-:Y:S01]  /*0dd0*/  FFMA R11, R21, R79, R16 ;  /* 0x0000004f150b7223 */ /* 0x000fe20000000010 */
[----:B------:R-:W3:Y:S01]  /*0de0*/  LDS.64 R66, [R8+0x1078] ;  /* 0x0010780008427984 */ /* 0x000ee20000000a00 */
[C---:B----4-:R-:W-:Y:S01]  /*0df0*/  FFMA R45, R19.reuse, R93, R20 ;  /* 0x0000005d132d7223 */ /* 0x050fe20000000014 */
[C---:B------:R-:W-:Y:S01]  /*0e00*/  FFMA R21, R19.reuse, R77, R12 ;  /* 0x0000004d13157223 */ /* 0x040fe2000000000c */
[C---:B------:R-:W-:Y:S01]  /*0e10*/  FFMA R20, R19.reuse, R34, R47 ;  /* 0x0000002213147223 */ /* 0x040fe2000000002f */
[----:B------:R-:W4:Y:S01]  /*0e20*/  LDS R17, [R162+0x174] ;  /* 0x00017400a2117984 */ /* 0x000f220000000800 */
[----:B------:R-:W-:-:S03]  /*0e30*/  FFMA R12, R19, R74, R11 ;  /* 0x0000004a130c7223 */ /* 0x000fc6000000000b */
[----:B------:R-:W4:Y:S01]  /*0e40*/  LDS.64 R68, [R8+0x1320] ;  /* 0x0013200008447984 */ /* 0x000f220000000a00 */
[----:B------:R-:W-:Y:S01]  /*0e50*/  FFMA R50, R48, R19, R163 ;  /* 0x0000001330327223 */ /* 0x000fe200000000a3 */
[----:B------:R-:W-:Y:S01]  /*0e60*/  FFMA R51, R19, R81, R132 ;  /* 0x0000005113337223 */ /* 0x000fe20000000084 */
[C---:B------:R-:W-:Y:S01]  /*0e70*/  FFMA R11, R13.reuse, R75, R12 ;  /* 0x0000004b0d0b7223 */ /* 0x040fe2000000000c */
[----:B------:R-:W4:Y:S01]  /*0e80*/  LDS R16, [R162+0x178] ;  /* 0x00017800a2107984 */ /* 0x000f220000000800 */
[C---:B------:R-:W-:Y:S01]  /*0e90*/  FFMA R19, R13.reuse, R35, R20 ;  /* 0x000000230d137223 */ /* 0x040fe20000000014 */
[C---:B------:R-:W-:Y:S02]  /*0ea0*/  FFMA R12, R13.reuse, R22, R21 ;  /* 0x000000160d0c7223 */ /* 0x040fe40000000015 */
[----:B------:R-:W4:Y:S01]  /*0eb0*/  LDS.64 R20, [R8+0x1080] ;  /* 0x0010800008147984 */ /* 0x000f220000000a00 */
[C---:B------:R-:W-:Y:S01]  /*0ec0*/  FFMA R47, R13.reuse, R49, R50 ;  /* 0x000000310d2f7223 */ /* 0x040fe20000000032 */
[----:B------:R-:W-:Y:S01]  /*0ed0*/  FFMA R51, R13, R106, R51 ;  /* 0x0000006a0d337223 */ /* 0x000fe20000000033 */
[----:B------:R-:W-:Y:S01]  /*0ee0*/  FFMA R50, R90, R13, R45 ;  /* 0x0000000d5a327223 */ /* 0x000fe2000000002d */
[----:B------:R-:W-:Y:S01]  /*0ef0*/  LDS.64 R64, [R8+0x1328] ;  /* 0x0013280008407984 */ /* 0x000fe20000000a00 */
[----:B-----5:R-:W-:-:S03]  /*0f00*/  FFMA R52, R14, R88, R19 ;  /* 0x000000580e347223 */ /* 0x020fc60000000013 */
[----:B------:R-:W5:Y:S01]  /*0f10*/  LDS R13, [R162+0x17c] ;  /* 0x00017c00a20d7984 */ /* 0x000f620000000800 */
[----:B------:R-:W-:-:S03]  /*0f20*/  FFMA R19, R14, R23, R12 ;  /* 0x000000170e137223 */ /* 0x000fc6000000000c */
[----:B------:R-:W5:Y:S01]  /*0f30*/  LDS R12, [R162+0x180] ;  /* 0x00018000a20c7984 */ /* 0x000f620000000800 */
[----:B------:R-:W-:Y:S01]  /*0f40*/  FFMA R54, R104, R14, R47 ;  /* 0x0000000e68367223 */ /* 0x000fe2000000002f */
[C---:B------:R-:W-:Y:S01]  /*0f50*/  FFMA R47, R14.reuse, R107, R51 ;  /* 0x0000006b0e2f7223 */ /* 0x040fe20000000033 */
[C---:B------:R-:W-:Y:S01]  /*0f60*/  FFMA R45, R14.reuse, R91, R50 ;  /* 0x0000005b0e2d7223 */ /* 0x040fe20000000032 */
[----:B------:R-:W-:Y:S01]  /*0f70*/  FFMA R14, R14, R72, R11 ;  /* 0x000000480e0e7223 */ /* 0x000fe2000000000b */
[----:B------:R-:W5:Y:S01]  /*0f80*/  LDS.64 R62, [R8+0x1088] ;  /* 0x00108800083e7984 */ /* 0x000f620000000a00 */
[C---:B0-----:R-:W-:Y:S01]  /*0f90*/  FFMA R53, R15.reuse, R102, R47 ;  /* 0x000000660f357223 */ /* 0x041fe2000000002f */
[----:B------:R-:W-:Y:S01]  /*0fa0*/  FFMA R50, R32, R15, R45 ;  /* 0x0000000f20327223 */ /* 0x000fe2000000002d */
[C---:B------:R-:W-:Y:S01]  /*0fb0*/  FFMA R11, R15.reuse, R73, R14 ;  /* 0x000000490f0b7223 */ /* 0x040fe2000000000e */
[C---:B------:R-:W-:Y:S01]  /*0fc0*/  FFMA R51, R15.reuse, R105, R54 ;  /* 0x000000690f337223 */ /* 0x040fe20000000036 */
[C---:B------:R-:W-:Y:S01]  /*0fd0*/  FFMA R47, R15.reuse, R89, R52 ;  /* 0x000000590f2f7223 */ /* 0x040fe20000000034 */
[----:B-1----:R-:W-:Y:S01]  /*0fe0*/  FFMA R14, R15, R70, R19 ;  /* 0x000000460f0e7223 */ /* 0x002fe20000000013 */
[----:B------:R-:W-:Y:S01]  /*0ff0*/  LDS.64 R60, [R8+0x1330] ;  /* 0x00133000083c7984 */ /* 0x000fe20000000a00 */
[----:B--2---:R-:W-:-:S03]  /*1000*/  FFMA R45, R18, R33, R50 ;  /* 0x00000021122d7223 */ /* 0x004fc60000000032 */
[----:B------:R-:W0:Y:S01]  /*1010*/  LDS R15, [R162+0x184] ;  /* 0x00018400a20f7984 */ /* 0x000e220000000800 */
[----:B------:R-:W-:Y:S01]  /*1020*/  FFMA R52, R42, R18, R51 ;  /* 0x000000122a347223 */ /* 0x000fe20000000033 */
[C---:B------:R-:W-:Y:S01]  /*1030*/  FFMA R50, R18.reuse, R30, R47 ;  /* 0x0000001e12327223 */ /* 0x040fe2000000002f */
[C---:B------:R-:W-:Y:S01]  /*1040*/  FFMA R53, R18.reuse, R103, R53 ;  /* 0x0000006712357223 */ /* 0x040fe20000000035 */
[C---:B------:R-:W-:Y:S01]  /*1050*/  FFMA R19, R18.reuse, R71, R14 ;  /* 0x0000004712137223 */ /* 0x040fe2000000000e */
[----:B---3--:R-:W-:Y:S01]  /*1060*/  FFMA R18, R18, R66, R11 ;  /* 0x0000004212127223 */ /* 0x008fe2000000000b */
[----:B------:R-:W1:Y:S01]  /*1070*/  LDS R14, [R162+0x188] ;  /* 0x00018800a20e7984 */ /* 0x000e620000000800 */
[C---:B----4-:R-:W-:Y:S01]  /*1080*/  FFMA R47, R17.reuse, R43, R52 ;  /* 0x0000002b112f7223 */ /* 0x050fe20000000034 */
[C---:B------:R-:W-:Y:S01]  /*1090*/  FFMA R51, R17.reuse, R31, R50 ;  /* 0x0000001f11337223 */ /* 0x040fe20000000032 */
[C---:B------:R-:W-:Y:S01]  /*10a0*/  FFMA R53, R17.reuse, R100, R53 ;  /* 0x0000006411357223 */ /* 0x040fe20000000035 */
[----:B------:R-:W2:Y:S01]  /*10b0*/  LDS.64 R58, [R8+0x1090] ;  /* 0x00109000083a7984 */ /* 0x000ea20000000a00 */
[----:B------:R-:W-:Y:S01]  /*10c0*/  FFMA R52, R86, R17, R45 ;  /* 0x0000001156347223 */ /* 0x000fe2000000002d */
[C---:B------:R-:W-:Y:S01]  /*10d0*/  FFMA R50, R17.reuse, R68, R19 ;  /* 0x0000004411327223 */ /* 0x040fe20000000013 */
[----:B------:R-:W-:Y:S01]  /*10e0*/  FFMA R11, R17, R67, R18 ;  /* 0x00000043110b7223 */ /* 0x000fe20000000012 */
[----:B------:R-:W-:Y:S01]  /*10f0*/  FFMA R108, R40, R16, R47 ;  /* 0x00000010286c7223 */ /* 0x000fe2000000002f */
[----:B------:R-:W3:Y:S01]  /*1100*/  LDS R45, [R162+0x18c] ;  /* 0x00018c00a22d7984 */ /* 0x000ee20000000800 */
[C---:B------:R-:W-:Y:S01]  /*1110*/  FFMA R55, R16.reuse, R101, R53 ;  /* 0x0000006510377223 */ /* 0x040fe20000000035 */
[C---:B------:R-:W-:Y:S01]  /*1120*/  FFMA R47, R16.reuse, R87, R52 ;  /* 0x00000057102f7223 */ /* 0x040fe20000000034 */
[C---:B------:R-:W-:Y:S01]  /*1130*/  FFMA R54, R16.reuse, R28, R51 ;  /* 0x0000001c10367223 */ /* 0x040fe20000000033 */
[----:B------:R-:W4:Y:S01]  /*1140*/  LDS.64 R18, [R8+0x1338] ;  /* 0x0013380008127984 */ /* 0x000f220000000a00 */
[C---:B------:R-:W-:Y:S01]  /*1150*/  FFMA R17, R16.reuse, R69, R50 ;  /* 0x0000004510117223 */ /* 0x040fe20000000032 */
[----:B------:R-:W-:-:S02]  /*1160*/  FFMA R16, R16, R20, R11 ;  /* 0x0000001410107223 */ /* 0x000fc4000000000b */
[----:B------:R-:W4:Y:S01]  /*1170*/  LDS R50, [R162+0x190] ;  /* 0x00019000a2327984 */ /* 0x000f220000000800 */
[C---:B-----5:R-:W-:Y:S01]  /*1180*/  FFMA R51, R13.reuse, R29, R54 ;  /* 0x0000001d0d337223 */ /* 0x060fe20000000036 */
[C---:B------:R-:W-:Y:S01]  /*1190*/  FFMA R11, R13.reuse, R21, R16 ;  /* 0x000000150d0b7223 */ /* 0x040fe20000000010 */
[C---:B------:R-:W-:Y:S01]  /*11a0*/  FFMA R16, R13.reuse, R64, R17 ;  /* 0x000000400d107223 */ /* 0x040fe20000000011 */
[----:B------:R-:W5:Y:S01]  /*11b0*/  LDS.64 R56, [R8+0x1098] ;  /* 0x0010980008387984 */ /* 0x000f620000000a00 */
[----:B------:R-:W-:Y:S01]  /*11c0*/  FFMA R52, R84, R13, R47 ;  /* 0x0000000d54347223 */ /* 0x000fe2000000002f */
[C---:B------:R-:W-:Y:S01]  /*11d0*/  FFMA R54, R12.reuse, R26, R51 ;  /* 0x0000001a0c367223 */ /* 0x040fe20000000033 */
[C---:B------:R-:W-:Y:S01]  /*11e0*/  FFMA R51, R12.reuse, R65, R16 ;  /* 0x000000410c337223 */ /* 0x040fe20000000010 */
[----:B------:R-:W5:Y:S04]  /*11f0*/  LDS R47, [R162+0x210] ;  /* 0x00021000a22f7984 */ /* 0x000f680000000800 */
[----:B------:R-:W5:Y:S01]  /*1200*/  LDS.64 R16, [R8+0x1340] ;  /* 0x0013400008107984 */ /* 0x000f620000000a00 */
[C---:B------:R-:W-:Y:S01]  /*1210*/  FFMA R53, R13.reuse, R41, R108 ;  /* 0x000000290d357223 */ /* 0x040fe2000000006c */
[----:B------:R-:W-:Y:S01]  /*1220*/  FFMA R55, R13, R98, R55 ;  /* 0x000000620d377223 */ /* 0x000fe20000000037 */
[----:B------:R-:W-:Y:S01]  /*1230*/  FFMA R13, R12, R85, R52 ;  /* 0x000000550c0d7223 */ /* 0x000fe20000000034 */
[----:B------:R-:W5:Y:S01]  /*1240*/  LDS R112, [R162+0x214] ;  /* 0x00021400a2707984 */ /* 0x000f620000000800 */
[----:B------:R-:W-:Y:S01]  /*1250*/  FFMA R108, R38, R12, R53 ;  /* 0x0000000c266c7223 */ /* 0x000fe20000000035 */
[C---:B------:R-:W-:Y:S01]  /*1260*/  FFMA R55, R12.reuse, R99, R55 ;  /* 0x000000630c377223 */ /* 0x040fe20000000037 */
[----:B------:R-:W-:Y:S01]  /*1270*/  FFMA R12, R12, R62, R11 ;  /* 0x0000003e0c0c7223 */ /* 0x000fe2000000000b */
[----:B0-----:R-:W-:Y:S01]  /*1280*/  FFMA R52, R82, R15, R13 ;  /* 0x0000000f52347223 */ /* 0x001fe2000000000d */
[C---:B------:R-:W-:Y:S01]  /*1290*/  FFMA R109, R15.reuse, R39, R108 ;  /* 0x000000270f6d7223 */ /* 0x040fe2000000006c */
[C---:B------:R-:W-:Y:S01]  /*12a0*/  FFMA R111, R15.reuse, R96, R55 ;  /* 0x000000600f6f7223 */ /* 0x040fe20000000037 */
[C---:B------:R-:W-:Y:S01]  /*12b0*/  FFMA R13, R15.reuse, R63, R12 ;  /* 0x0000003f0f0d7223 */ /* 0x040fe2000000000c */
[C---:B------:R-:W-:Y:S01]  /*12c0*/  FFMA R53, R15.reuse, R27, R54 ;  /* 0x0000001b0f357223 */ /* 0x040fe20000000036 */
[----:B------:R-:W-:Y:S01]  /*12d0*/  FFMA R12, R15, R60, R51 ;  /* 0x0000003c0f0c7223 */ /* 0x000fe20000000033 */
[----:B-1----:R-:W-:Y:S01]  /*12e0*/  FFMA R110, R36, R14, R109 ;  /* 0x0000000e246e7223 */ /* 0x002fe2000000006d */
[C---:B------:R-:W-:Y:S01]  /*12f0*/  FFMA R109, R14.reuse, R97, R111 ;  /* 0x000000610e6d7223 */ /* 0x040fe2000000006f */
[C---:B------:R-:W-:Y:S01]  /*1300*/  FFMA R51, R14.reuse, R83, R52 ;  /* 0x000000530e337223 */ /* 0x040fe20000000034 */
[C---:B------:R-:W-:Y:S01]  /*1310*/  FFMA R108, R14.reuse, R24, R53 ;  /* 0x000000180e6c7223 */ /* 0x040fe20000000035 */
[C---:B------:R-:W-:Y:S01]  /*1320*/  FFMA R15, R14.reuse, R61, R12 ;  /* 0x0000003d0e0f7223 */ /* 0x040fe2000000000c */
[----:B--2---:R-:W-:Y:S01]  /*1330*/  FFMA R14, R14, R58, R13 ;  /* 0x0000003a0e0e7223 */ /* 0x004fe2000000000d */
[----:B------:R-:W0:Y:S01]  /*1340*/  LDS R11, [R162+0x2c0] ;  /* 0x0002c000a20b7984 */ /* 0x000e220000000800 */
[----:B---3--:R-:W-:Y:S01]  /*1350*/  FFMA R113, R45, R37, R110 ;  /* 0x000000252d717223 */ /* 0x008fe2000000006e */
[----:B------:R-:W-:-:S02]  /*1360*/  FFMA R52, R78, R45, R51 ;  /* 0x0000002d4e347223 */ /* 0x000fc40000000033 */
[----:B------:R-:W1:Y:S01]  /*1370*/  LDS.64 R54, [R8+0x10a0] ;  /* 0x0010a00008367984 */ /* 0x000e620000000a00 */
[C---:B------:R-:W-:Y:S01]  /*1380*/  FFMA R13, R45.reuse, R59, R14 ;  /* 0x0000003b2d0d7223 */ /* 0x040fe2000000000e */
[C---:B----4-:R-:W-:Y:S02]  /*1390*/  FFMA R12, R45.reuse, R18, R15 ;  /* 0x000000122d0c7223 */ /* 0x050fe4000000000f */
[----:B------:R-:W2:Y:S01]  /*13a0*/  LDS R111, [R162+0x218] ;  /* 0x00021800a26f7984 */ /* 0x000ea20000000800 */
[C---:B------:R-:W-:Y:S01]  /*13b0*/  FFMA R115, R45.reuse, R94, R109 ;  /* 0x0000005e2d737223 */ /* 0x040fe2000000006d */
[----:B------:R-:W-:Y:S02]  /*13c0*/  FFMA R53, R45, R25, R108 ;  /* 0x000000192d357223 */ /* 0x000fe4000000006c */
[----:B------:R-:W3:Y:S01]  /*13d0*/  LDS.64 R14, [R8+0x1348] ;  /* 0x00134800080e7984 */ /* 0x000ee20000000a00 */
[----:B------:R-:W-:Y:S01]  /*13e0*/  FFMA R110, R92, R50, R113 ;  /* 0x000000325c6e7223 */ /* 0x000fe20000000071 */
[----:B------:R-:W-:-:S02]  /*13f0*/  FFMA R51, R50, R79, R52 ;  /* 0x0000004f32337223 */ /* 0x000fc40000000034 */
[----:B------:R-:W4:Y:S01]  /*1400*/  LDS R109, [R162+0x2c4] ;  /* 0x0002c400a26d7984 */ /* 0x000f220000000800 */
[C---:B------:R-:W-:Y:S01]  /*1410*/  FFMA R113, R50.reuse, R95, R115 ;  /* 0x0000005f32717223 */ /* 0x040fe20000000073 */
[C---:B------:R-:W-:Y:S01]  /*1420*/  FFMA R52, R50.reuse, R76, R53 ;  /* 0x0000004c32347223 */ /* 0x040fe20000000035 */
[C---:B------:R-:W-:Y:S01]  /*1430*/  FFMA R45, R50.reuse, R19, R12 ;  /* 0x00000013322d7223 */ /* 0x040fe2000000000c */
[----:B------:R-:W4:Y:S01]  /*1440*/  LDS R114, [R162+0x21c] ;  /* 0x00021c00a2727984 */ /* 0x000f220000000800 */
[----:B-----5:R-:W-:-:S03]  /*1450*/  FFMA R50, R50, R56, R13 ;  /* 0x0000003832327223 */ /* 0x020fc6000000000d */
[----:B------:R-:W5:Y:S01]  /*1460*/  LDS.64 R12, [R8+0x10a8] ;  /* 0x0010a800080c7984 */ /* 0x000f620000000a00 */
[----:B------:R-:W-:-:S03]  /*1470*/  FFMA R117, R47, R81, R46 ;  /* 0x000000512f757223 */ /* 0x000fc6000000002e */
[----:B------:R-:W5:Y:S01]  /*1480*/  LDS R108, [R162+0x2c8] ;  /* 0x0002c800a26c7984 */ /* 0x000f620000000800 */
[C---:B------:R-:W-:Y:S01]  /*1490*/  FFMA R118, R47.reuse, R34, R113 ;  /* 0x000000222f767223 */ /* 0x040fe20000000071 */
[C---:B------:R-:W-:Y:S01]  /*14a0*/  FFMA R46, R47.reuse, R16, R45 ;  /* 0x000000102f2e7223 */ /* 0x040fe2000000002d */
[C---:B------:R-:W-:Y:S01]  /*14b0*/  FFMA R113, R47.reuse, R77, R52 ;  /* 0x0000004d2f717223 */ /* 0x040fe20000000034 */
[----:B------:R-:W5:Y:S01]  /*14c0*/  LDS R45, [R162+0x220] ;  /* 0x00022000a22d7984 */ /* 0x000f620000000800 */
[----:B------:R-:W-:-:S03]  /*14d0*/  FFMA R115, R47, R93, R110 ;  /* 0x0000005d2f737223 */ /* 0x000fc6000000006e */
[----:B------:R-:W5:Y:S04]  /*14e0*/  LDS.64 R52, [R8+0x1350] ;  /* 0x0013500008347984 */ /* 0x000f680000000a00 */
[----:B------:R-:W5:Y:S01]  /*14f0*/  LDS R110, [R162+0x2cc] ;  /* 0x0002cc00a26e7984 */ /* 0x000f620000000800 */
[-C--:B------:R-:W-:Y:S01]  /*1500*/  FFMA R116, R74, R47.reuse, R51 ;  /* 0x0000002f4a747223 */ /* 0x080fe20000000033 */
        /* <DEDUP_REMOVED lines=10> */
[----:B-1----:R-:W-:Y:S01]  /*15b0*/  FFMA R112, R112, R54, R51 ;  /* 0x0000003670707223 */ /* 0x002fe20000000033 */
[----:B------:R-:W-:Y:S01]  /*15c0*/  FFMA R48, R48, R11, R160 ;  /* 0x0000000b30307223 */ /* 0x000fe200000000a0 */
[----:B------:R-:W0:Y:S01]  /*15d0*/  LDS R44, [R162+0x224] ;  /* 0x00022400a22c7984 */ /* 0x000e220000000800 */
[C---:B--2---:R-:W-:Y:S01]  /*15e0*/  FFMA R117, R111.reuse, R91, R120 ;  /* 0x0000005b6f757223 */ /* 0x044fe20000000078 */
[----:B------:R-:W-:-:S02]  /*15f0*/  FFMA R120, R111, R88, R115 ;  /* 0x000000586f787223 */ /* 0x000fc40000000073 */
[----:B------:R-:W-:Y:S01]  /*1600*/  LDS R81, [R162+0x2d0] ;  /* 0x0002d000a2517984 */ /* 0x000fe20000000800 */
[----:B------:R-:W-:Y:S01]  /*1610*/  FFMA R116, R72, R111, R47 ;  /* 0x0000006f48747223 */ /* 0x000fe2000000002f */
[C---:B------:R-:W-:Y:S02]  /*1620*/  FFMA R115, R111.reuse, R23, R118 ;  /* 0x000000176f737223 */ /* 0x040fe40000000076 */
[----:B------:R-:W1:Y:S01]  /*1630*/  LDS.64 R50, [R8+0x10b0] ;  /* 0x0010b00008327984 */ /* 0x000e620000000a00 */
[C---:B---3--:R-:W-:Y:S01]  /*1640*/  FFMA R46, R111.reuse, R14, R113 ;  /* 0x0000000e6f2e7223 */ /* 0x048fe20000000071 */
[----:B------:R-:W-:Y:S01]  /*1650*/  FFMA R165, R104, R111, R165 ;  /* 0x0000006f68a57223 */ /* 0x000fe200000000a5 */
[C---:B------:R-:W-:Y:S01]  /*1660*/  FFMA R119, R111.reuse, R107, R122 ;  /* 0x0000006b6f777223 */ /* 0x040fe2000000007a */
[----:B------:R-:W-:Y:S01]  /*1670*/  FFMA R47, R111, R55, R112 ;  /* 0x000000376f2f7223 */ /* 0x000fe20000000070 */
[----:B------:R-:W2:Y:S01]  /*1680*/  LDS R113, [R162+0x228] ;  /* 0x00022800a2717984 */ /* 0x000ea20000000800 */
[C---:B----4-:R-:W-:Y:S01]  /*1690*/  FFMA R111, R109.reuse, R49, R48 ;  /* 0x000000316d6f7223 */ /* 0x050fe20000000030 */
[----:B------:R-:W-:Y:S01]  /*16a0*/  FFMA R123, R109, R106, R121 ;  /* 0x0000006a6d7b7223 */ /* 0x000fe20000000079 */
[----:B------:R-:W-:Y:S01]  /*16b0*/  FFMA R118, R32, R114, R117 ;  /* 0x0000007220767223 */ /* 0x000fe20000000075 */
[----:B------:R-:W3:Y:S01]  /*16c0*/  LDS.64 R48, [R8+0x1358] ;  /* 0x0013580008307984 */ /* 0x000ee20000000a00 */
[C---:B------:R-:W-:Y:S01]  /*16d0*/  FFMA R112, R114.reuse, R70, R115 ;  /* 0x0000004672707223 */ /* 0x040fe20000000073 */
[C---:B------:R-:W-:Y:S01]  /*16e0*/  FFMA R165, R114.reuse, R105, R165 ;  /* 0x0000006972a57223 */ /* 0x040fe200000000a5 */
[C---:B------:R-:W-:Y:S01]  /*16f0*/  FFMA R122, R114.reuse, R102, R119 ;  /* 0x00000066727a7223 */ /* 0x040fe20000000077 */
[----:B------:R-:W4:Y:S01]  /*1700*/  LDS R106, [R162+0x2d4] ;  /* 0x0002d400a26a7984 */ /* 0x000f220000000800 */
[C---:B------:R-:W-:Y:S01]  /*1710*/  FFMA R121, R114.reuse, R89, R120 ;  /* 0x0000005972797223 */ /* 0x040fe20000000078 */
[C---:B------:R-:W-:Y:S01]  /*1720*/  FFMA R117, R114.reuse, R73, R116 ;  /* 0x0000004972757223 */ /* 0x040fe20000000074 */
[C---:B------:R-:W-:Y:S01]  /*1730*/  FFMA R115, R114.reuse, R15, R46 ;  /* 0x0000000f72737223 */ /* 0x040fe2000000002e */
[----:B-----5:R-:W-:Y:S01]  /*1740*/  FFMA R114, R114, R12, R47 ;  /* 0x0000000c72727223 */ /* 0x020fe2000000002f */
[----:B------:R-:W-:Y:S01]  /*1750*/  FFMA R47, R104, R108, R111 ;  /* 0x0000006c682f7223 */ /* 0x000fe2000000006f */
[----:B------:R-:W-:Y:S01]  /*1760*/  LDS.64 R128, [R8+0x1368] ;  /* 0x0013680008807984 */ /* 0x000fe20000000a00 */
[----:B------:R-:W-:-:S03]  /*1770*/  FFMA R125, R108, R107, R123 ;  /* 0x0000006b6c7d7223 */ /* 0x000fc6000000007b */
[----:B------:R-:W5:Y:S01]  /*1780*/  LDS R104, [R162+0x2d8] ;  /* 0x0002d800a2687984 */ /* 0x000f620000000800 */
[C---:B------:R-:W-:Y:S01]  /*1790*/  FFMA R119, R45.reuse, R33, R118 ;  /* 0x000000212d777223 */ /* 0x040fe20000000076 */
[----:B------:R-:W-:Y:S01]  /*17a0*/  FFMA R116, R66, R45, R117 ;  /* 0x0000002d42747223 */ /* 0x000fe20000000075 */
[C---:B------:R-:W-:Y:S01]  /*17b0*/  FFMA R107, R45.reuse, R13, R114 ;  /* 0x0000000d2d6b7223 */ /* 0x040fe20000000072 */
[----:B------:R-:W5:Y:S01]  /*17c0*/  LDS R111, [R162+0x22c] ;  /* 0x00022c00a26f7984 */ /* 0x000f620000000800 */
[----:B------:R-:W-:Y:S01]  /*17d0*/  FFMA R165, R42, R45, R165 ;  /* 0x0000002d2aa57223 */ /* 0x000fe200000000a5 */
[C---:B------:R-:W-:Y:S01]  /*17e0*/  FFMA R123, R45.reuse, R103, R122 ;  /* 0x000000672d7b7223 */ /* 0x040fe2000000007a */
[C---:B------:R-:W-:Y:S01]  /*17f0*/  FFMA R118, R45.reuse, R30, R121 ;  /* 0x0000001e2d767223 */ /* 0x040fe20000000079 */
[C---:B------:R-:W-:Y:S01]  /*1800*/  FFMA R117, R45.reuse, R71, R112 ;  /* 0x000000472d757223 */ /* 0x040fe20000000070 */
[----:B------:R-:W-:Y:S01]  /*1810*/  FFMA R114, R45, R52, R115 ;  /* 0x000000342d727223 */ /* 0x000fe20000000073 */
[C---:B------:R-:W-:Y:S01]  /*1820*/  FFMA R45, R110.reuse, R105, R47 ;  /* 0x000000696e2d7223 */ /* 0x040fe2000000002f */
[----:B------:R-:W-:Y:S01]  /*1830*/  FFMA R124, R110, R102, R125 ;  /* 0x000000666e7c7223 */ /* 0x000fe2000000007d */
[----:B------:R-:W5:Y:S04]  /*1840*/  LDS.64 R46, [R8+0x10b8] ;  /* 0x0010b800082e7984 */ /* 0x000f680000000a00 */
[----:B------:R-:W5:Y:S01]  /*1850*/  LDS R102, [R162+0x2dc] ;  /* 0x0002dc00a2667984 */ /* 0x000f620000000800 */
[C---:B0-----:R-:W-:Y:S01]  /*1860*/  FFMA R122, R44.reuse, R100, R123 ;  /* 0x000000642c7a7223 */ /* 0x041fe2000000007b */
[C---:B------:R-:W-:Y:S01]  /*1870*/  FFMA R121, R44.reuse, R31, R118 ;  /* 0x0000001f2c797223 */ /* 0x040fe20000000076 */
[C---:B------:R-:W-:Y:S01]  /*1880*/  FFMA R115, R44.reuse, R67, R116 ;  /* 0x000000432c737223 */ /* 0x040fe20000000074 */
[----:B------:R-:W0:Y:S01]  /*1890*/  LDS R112, [R162+0x230] ;  /* 0x00023000a2707984 */ /* 0x000e220000000800 */
[C---:B------:R-:W-:Y:S01]  /*18a0*/  FFMA R105, R44.reuse, R53, R114 ;  /* 0x000000352c697223 */ /* 0x040fe20000000072 */
[----:B------:R-:W-:Y:S01]  /*18b0*/  FFMA R165, R44, R43, R165 ;  /* 0x0000002b2ca57223 */ /* 0x000fe200000000a5 */
[----:B------:R-:W-:Y:S01]  /*18c0*/  FFMA R120, R86, R44, R119 ;  /* 0x0000002c56787223 */ /* 0x000fe20000000077 */
[C---:B------:R-:W-:Y:S01]  /*18d0*/  FFMA R118, R44.reuse, R68, R117 ;  /* 0x000000442c767223 */ /* 0x040fe20000000075 */
[----:B-1----:R-:W-:Y:S01]  /*18e0*/  FFMA R114, R44, R50, R107 ;  /* 0x000000322c727223 */ /* 0x002fe2000000006b */
[----:B------:R-:W-:Y:S01]  /*18f0*/  FFMA R123, R42, R81, R45 ;  /* 0x000000512a7b7223 */ /* 0x000fe2000000002d */
[----:B------:R-:W-:Y:S01]  /*1900*/  FFMA R127, R81, R103, R124 ;  /* 0x00000067517f7223 */ /* 0x000fe2000000007c */
[----:B------:R-:W1:Y:S01]  /*1910*/  LDS.64 R44, [R8+0x1360] ;  /* 0x00136000082c7984 */ /* 0x000e620000000a00 */
[----:B--2---:R-:W-:Y:S01]  /*1920*/  FFMA R116, R20, R113, R115 ;  /* 0x0000007114747223 */ /* 0x004fe20000000073 */
[C---:B------:R-:W-:Y:S01]  /*1930*/  FFMA R125, R113.reuse, R101, R122 ;  /* 0x00000065717d7223 */ /* 0x040fe2000000007a */
[C---:B------:R-:W-:Y:S01]  /*1940*/  FFMA R115, R113.reuse, R51, R114 ;  /* 0x0000003371737223 */ /* 0x040fe20000000072 */
[----:B------:R-:W2:Y:S01]  /*1950*/  LDS R103, [R162+0x2e0] ;  /* 0x0002e000a2677984 */ /* 0x000ea20000000800 */
[----:B------:R-:W-:Y:S01]  /*1960*/  FFMA R124, R40, R113, R165 ;  /* 0x00000071287c7223 */ /* 0x000fe200000000a5 */
[C---:B------:R-:W-:Y:S01]  /*1970*/  FFMA R119, R113.reuse, R87, R120 ;  /* 0x0000005771777223 */ /* 0x040fe20000000078 */
[C---:B------:R-:W-:Y:S01]  /*1980*/  FFMA R122, R113.reuse, R28, R121 ;  /* 0x0000001c717a7223 */ /* 0x040fe20000000079 */
[C---:B------:R-:W-:Y:S01]  /*1990*/  FFMA R117, R113.reuse, R69, R118 ;  /* 0x0000004571757223 */ /* 0x040fe20000000076 */
[----:B---3--:R-:W-:Y:S01]  /*19a0*/  FFMA R114, R113, R48, R105 ;  /* 0x0000003071727223 */ /* 0x008fe20000000069 */
[----:B------:R-:W3:Y:S01]  /*19b0*/  LDS R107, [R162+0x234] ;  /* 0x00023400a26b7984 */ /* 0x000ee20000000800 */
[----:B----4-:R-:W-:-:S03]  /*19c0*/  FFMA R113, R106, R100, R127 ;  /* 0x000000646a717223 */ /* 0x010fc6000000007f */
[----:B------:R-:W4:Y:S01]  /*19d0*/  LDS R105, [R162+0x2e4] ;  /* 0x0002e400a2697984 */ /* 0x000f220000000800 */
[----:B-----5:R-:W-:Y:S01]  /*19e0*/  FFMA R131, R104, R101, R113 ;  /* 0x0000006568837223 */ /* 0x020fe20000000071 */
[----:B------:R-:W-:Y:S02]  /*19f0*/  FFMA R123, R106, R43, R123 ;  /* 0x0000002b6a7b7223 */ /* 0x000fe4000000007b */
[----:B------:R-:W5:Y:S01]  /*1a00*/  LDS R101, [R162+0x238] ;  /* 0x00023800a2657984 */ /* 0x000f620000000800 */
[----:B------:R-:W-:-:S03]  /*1a10*/  FFMA R118, R111, R64, R117 ;  /* 0x000000406f767223 */ /* 0x000fc60000000075 */
[----:B------:R-:W5:Y:S01]  /*1a20*/  LDS R100, [R162+0x2e8] ;  /* 0x0002e800a2647984 */ /* 0x000f620000000800 */
        /* <DEDUP_REMOVED lines=9> */
[----:B------:R-:W5:Y:S04]  /*1ac0*/  LDS R111, [R162+0x23c] ;  /* 0x00023c00a26f7984 */ /* 0x000f680000000800 */
[----:B------:R-:W5:Y:S04]  /*1ad0*/  LDS R98, [R162+0x2ec] ;  /* 0x0002ec00a2627984 */ /* 0x000f680000000800 */
[----:B------:R-:W5:Y:S01]  /*1ae0*/  LDS.64 R42, [R8+0x10c0] ;  /* 0x0010c000082a7984 */ /* 0x000f620000000a00 */
[----:B------:R-:W-:Y:S01]  /*1af0*/  FFMA R127, R102, R41, R127 ;  /* 0x00000029667f7223 */ /* 0x000fe2000000007f */
[-C--:B0-----:R-:W-:Y:S01]  /*1b00*/  FFMA R116, R62, R112.reuse, R113 ;  /* 0x000000703e747223 */ /* 0x081fe20000000071 */
[C---:B------:R-:W-:Y:S01]  /*1b10*/  FFMA R119, R112.reuse, R85, R120 ;  /* 0x0000005570777223 */ /* 0x040fe20000000078 */
[----:B------:R-:W0:Y:S01]  /*1b20*/  LDS.64 R40, [R8+0x10c8] ;  /* 0x0010c80008287984 */ /* 0x000e220000000a00 */
[----:B------:R-:W-:Y:S01]  /*1b30*/  FFMA R113, R112, R47, R114 ;  /* 0x0000002f70717223 */ /* 0x000fe20000000072 */
[----:B------:R-:W-:Y:S01]  /*1b40*/  FFMA R122, R38, R112, R123 ;  /* 0x00000070267a7223 */ /* 0x000fe2000000007b */
[C---:B------:R-:W-:Y:S01]  /*1b50*/  FFMA R125, R112.reuse, R99, R125 ;  /* 0x00000063707d7223 */ /* 0x040fe2000000007d */
[C---:B------:R-:W-:Y:S01]  /*1b60*/  FFMA R120, R112.reuse, R26, R121 ;  /* 0x0000001a70787223 */ /* 0x040fe20000000079 */
[C---:B------:R-:W-:Y:S01]  /*1b70*/  FFMA R115, R112.reuse, R65, R118 ;  /* 0x0000004170737223 */ /* 0x040fe20000000076 */
[----:B-1----:R-:W-:Y:S01]  /*1b80*/  FFMA R114, R112, R44, R117 ;  /* 0x0000002c70727223 */ /* 0x002fe20000000075 */
[----:B--2---:R-:W-:Y:S01]  /*1b90*/  FFMA R38, R38, R103, R127 ;  /* 0x0000006726267223 */ /* 0x004fe2000000007f */
[----:B------:R-:W1:Y:S01]  /*1ba0*/  LDS R112, [R162+0x240] ;  /* 0x00024000a2707984 */ /* 0x000e620000000800 */
[----:B------:R-:W-:Y:S01]  /*1bb0*/  FFMA R131, R103, R99, R124 ;  /* 0x0000006367837223 */ /* 0x000fe2000000007c */
[----:B---3--:R-:W-:-:S02]  /*1bc0*/  FFMA R123, R107, R39, R122 ;  /* 0x000000276b7b7223 */ /* 0x008fc4000000007a */
[----:B------:R-:W2:Y:S01]  /*1bd0*/  LDS.64 R126, [R8+0x1370] ;  /* 0x00137000087e7984 */ /* 0x000ea20000000a00 */
[----:B------:R-:W-:-:S03]  /*1be0*/  FFMA R122, R107, R96, R125 ;  /* 0x000000606b7a7223 */ /* 0x000fc6000000007d */
[----:B------:R-:W3:Y:S01]  /*1bf0*/  LDS R99, [R162+0x2f0] ;  /* 0x0002f000a2637984 */ /* 0x000ee20000000800 */
[C---:B----4-:R-:W-:Y:S01]  /*1c00*/  FFMA R125, R105.reuse, R39, R38 ;  /* 0x00000027697d7223 */ /* 0x050fe20000000026 */
[----:B------:R-:W-:Y:S01]  /*1c10*/  FFMA R131, R105, R96, R131 ;  /* 0x0000006069837223 */ /* 0x000fe20000000083 */
[----:B------:R-:W-:Y:S01]  /*1c20*/  FFMA R121, R107, R27, R120 ;  /* 0x0000001b6b797223 */ /* 0x000fe20000000078 */
[----:B------:R-:W-:Y:S01]  /*1c30*/  LDS R96, [R162+0x370] ;  /* 0x00037000a2607984 */ /* 0x000fe20000000800 */
[----:B-----5:R-:W-:-:S03]  /*1c40*/  FFMA R120, R36, R101, R123 ;  /* 0x0000006524787223 */ /* 0x020fc6000000007b */
[----:B------:R-:W4:Y:S01]  /*1c50*/  LDS.64 R38, [R8+0x10d0] ;  /* 0x0010d00008267984 */ /* 0x000f220000000a00 */
[-C--:B------:R-:W-:Y:S01]  /*1c60*/  FFMA R123, R101, R97.reuse, R122 ;  /* 0x00000061657b7223 */ /* 0x080fe2000000007a */
[----:B------:R-:W-:Y:S02]  /*1c70*/  FFMA R131, R100, R97, R131 ;  /* 0x0000006164837223 */ /* 0x000fe40000000083 */
[----:B------:R-:W5:Y:S01]  /*1c80*/  LDS R97, [R162+0x374] ;  /* 0x00037400a2617984 */ /* 0x000f620000000800 */
[----:B------:R-:W-:Y:S01]  /*1c90*/  FFMA R123, R111, R94, R123 ;  /* 0x0000005e6f7b7223 */ /* 0x000fe2000000007b */
[----:B------:R-:W-:Y:S01]  /*1ca0*/  FFMA R122, R101, R24, R121 ;  /* 0x00000018657a7223 */ /* 0x000fe20000000079 */
[----:B------:R-:W-:Y:S01]  /*1cb0*/  FFMA R132, R98, R94, R131 ;  /* 0x0000005e62847223 */ /* 0x000fe20000000083 */
[----:B------:R-:W-:Y:S01]  /*1cc0*/  LDS R134, [R162+0x444] ;  /* 0x00044400a2867984 */ /* 0x000fe20000000800 */
[----:B------:R-:W-:-:S03]  /*1cd0*/  FFMA R121, R36, R100, R125 ;  /* 0x0000006424797223 */ /* 0x000fc6000000007d */
[----:B------:R-:W5:Y:S04]  /*1ce0*/  LDS R94, [R162+0x378] ;  /* 0x00037800a25e7984 */ /* 0x000f680000000800 */
[----:B------:R-:W5:Y:S01]  /*1cf0*/  LDS.64 R124, [R8+0x1378] ;  /* 0x00137800087c7984 */ /* 0x000f620000000a00 */
[C---:B------:R-:W-:Y:S01]  /*1d00*/  FFMA R117, R107.reuse, R63, R116 ;  /* 0x0000003f6b757223 */ /* 0x040fe20000000074 */
[----:B------:R-:W-:Y:S01]  /*1d10*/  FFMA R118, R82, R107, R119 ;  /* 0x0000006b52767223 */ /* 0x000fe20000000077 */
[C---:B------:R-:W-:Y:S01]  /*1d20*/  FFMA R116, R107.reuse, R60, R115 ;  /* 0x0000003c6b747223 */ /* 0x040fe20000000073 */
[C---:B------:R-:W-:Y:S01]  /*1d30*/  FFMA R115, R107.reuse, R45, R114 ;  /* 0x0000002d6b737223 */ /* 0x040fe20000000072 */
[----:B------:R-:W-:Y:S01]  /*1d40*/  FFMA R114, R107, R42, R113 ;  /* 0x0000002a6b727223 */ /* 0x000fe20000000071 */
[C---:B------:R-:W-:Y:S01]  /*1d50*/  FFMA R119, R101.reuse, R83, R118 ;  /* 0x0000005365777223 */ /* 0x040fe20000000076 */
[----:B------:R-:W-:Y:S01]  /*1d60*/  FFMA R118, R58, R101, R117 ;  /* 0x000000653a767223 */ /* 0x000fe20000000075 */
[C---:B------:R-:W-:Y:S01]  /*1d70*/  FFMA R113, R101.reuse, R61, R116 ;  /* 0x0000003d65717223 */ /* 0x040fe20000000074 */
[C---:B------:R-:W-:Y:S01]  /*1d80*/  FFMA R107, R101.reuse, R43, R114 ;  /* 0x0000002b656b7223 */ /* 0x040fe20000000072 */
[----:B------:R-:W-:Y:S01]  /*1d90*/  FFMA R116, R101, R128, R115 ;  /* 0x0000008065747223 */ /* 0x000fe20000000073 */
[C---:B------:R-:W-:Y:S01]  /*1da0*/  FFMA R117, R111.reuse, R37, R120 ;  /* 0x000000256f757223 */ /* 0x040fe20000000078 */
[C---:B------:R-:W-:Y:S01]  /*1db0*/  FFMA R101, R111.reuse, R59, R118 ;  /* 0x0000003b6f657223 */ /* 0x040fe20000000076 */
[----:B------:R-:W-:Y:S01]  /*1dc0*/  FFMA R120, R78, R111, R119 ;  /* 0x0000006f4e787223 */ /* 0x000fe20000000077 */
[C---:B------:R-:W-:Y:S01]  /*1dd0*/  FFMA R115, R111.reuse, R25, R122 ;  /* 0x000000196f737223 */ /* 0x040fe2000000007a */
[C---:B------:R-:W-:Y:S01]  /*1de0*/  FFMA R118, R111.reuse, R18, R113 ;  /* 0x000000126f767223 */ /* 0x040fe20000000071 */
[C---:B0-----:R-:W-:Y:S01]  /*1df0*/  FFMA R114, R111.reuse, R40, R107 ;  /* 0x000000286f727223 */ /* 0x041fe2000000006b */
[----:B------:R-:W-:Y:S01]  /*1e00*/  FFMA R111, R111, R129, R116 ;  /* 0x000000816f6f7223 */ /* 0x000fe20000000074 */
[----:B------:R-:W-:Y:S01]  /*1e10*/  FFMA R121, R98, R37, R121 ;  /* 0x0000002562797223 */ /* 0x000fe20000000079 */
[-C--:B-1----:R-:W-:Y:S01]  /*1e20*/  FFMA R116, R56, R112.reuse, R101 ;  /* 0x0000007038747223 */ /* 0x082fe20000000065 */
[----:B------:R-:W0:Y:S01]  /*1e30*/  LDS.64 R36, [R8+0x10d8] ;  /* 0x0010d80008247984 */ /* 0x000e220000000a00 */
[----:B------:R-:W-:Y:S01]  /*1e40*/  FFMA R130, R92, R112, R117 ;  /* 0x000000705c827223 */ /* 0x000fe20000000075 */
[C---:B------:R-:W-:Y:S01]  /*1e50*/  FFMA R123, R112.reuse, R95, R123 ;  /* 0x0000005f707b7223 */ /* 0x040fe2000000007b */
[C---:B------:R-:W-:Y:S01]  /*1e60*/  FFMA R107, R112.reuse, R79, R120 ;  /* 0x0000004f706b7223 */ /* 0x040fe20000000078 */
[C---:B------:R-:W-:Y:S01]  /*1e70*/  FFMA R122, R112.reuse, R76, R115 ;  /* 0x0000004c707a7223 */ /* 0x040fe20000000073 */
[C---:B------:R-:W-:Y:S01]  /*1e80*/  FFMA R113, R112.reuse, R19, R118 ;  /* 0x0000001370717223 */ /* 0x040fe20000000076 */
[C---:B------:R-:W-:Y:S01]  /*1e90*/  FFMA R101, R112.reuse, R41, R114 ;  /* 0x0000002970657223 */ /* 0x040fe20000000072 */
[----:B--2---:R-:W-:Y:S01]  /*1ea0*/  FFMA R112, R112, R126, R111 ;  /* 0x0000007e70707223 */ /* 0x004fe2000000006f */
[----:B---3--:R-:W-:Y:S01]  /*1eb0*/  FFMA R117, R92, R99, R121 ;  /* 0x000000635c757223 */ /* 0x008fe20000000079 */
[----:B------:R-:W-:Y:S01]  /*1ec0*/  FFMA R119, R99, R95, R132 ;  /* 0x0000005f63777223 */ /* 0x000fe20000000084 */
[----:B------:R-:W-:Y:S01]  /*1ed0*/  LDS R92, [R162+0x37c] ;  /* 0x00037c00a25c7984 */ /* 0x000fe20000000800 */
[----:B------:R-:W-:Y:S01]  /*1ee0*/  FFMA R114, R74, R11, R107 ;  /* 0x0000000b4a727223 */ /* 0x000fe2000000006b */
[----:B------:R-:W-:-:S02]  /*1ef0*/  FFMA R107, R11, R57, R116 ;  /* 0x000000390b6b7223 */ /* 0x000fc40000000074 */
[----:B------:R-:W1:Y:S01]  /*1f00*/  LDS.64 R120, [R8+0x1380] ;  /* 0x0013800008787984 */ /* 0x000e620000000a00 */
[C---:B------:R-:W-:Y:S01]  /*1f10*/  FFMA R95, R11.reuse, R127, R112 ;  /* 0x0000007f0b5f7223 */ /* 0x040fe20000000070 */
[C---:B------:R-:W-:Y:S01]  /*1f20*/  FFMA R115, R11.reuse, R93, R130 ;  /* 0x0000005d0b737223 */ /* 0x040fe20000000082 */
[C---:B------:R-:W-:Y:S01]  /*1f30*/  FFMA R118, R11.reuse, R34, R123 ;  /* 0x000000220b767223 */ /* 0x040fe2000000007b */
[C---:B------:R-:W-:Y:S01]  /*1f40*/  FFMA R111, R11.reuse, R77, R122 ;  /* 0x0000004d0b6f7223 */ /* 0x040fe2000000007a */
[C---:B------:R-:W-:Y:S01]  /*1f50*/  FFMA R116, R11.reuse, R16, R113 ;  /* 0x000000100b747223 */ /* 0x040fe20000000071 */
[----:B----4-:R-:W-:Y:S01]  /*1f60*/  FFMA R112, R11, R38, R101 ;  /* 0x000000260b707223 */ /* 0x010fe20000000065 */
[C---:B------:R-:W-:Y:S01]  /*1f70*/  FFMA R117, R96.reuse, R93, R117 ;  /* 0x0000005d60757223 */ /* 0x040fe20000000075 */
[----:B------:R-:W-:Y:S01]  /*1f80*/  LDS R11, [R162+0x380] ;  /* 0x00038000a20b7984 */ /* 0x000fe20000000800 */
[----:B------:R-:W-:-:S03]  /*1f90*/  FFMA R34, R96, R34, R119 ;  /* 0x0000002260227223 */ /* 0x000fc60000000077 */
[----:B------:R-:W2:Y:S01]  /*1fa0*/  LDS.64 R122, [R8+0x10e0] ;  /* 0x0010e000087a7984 */ /* 0x000ea20000000a00 */
[C---:B------:R-:W-:Y:S01]  /*1fb0*/  FFMA R115, R90.reuse, R109, R115 ;  /* 0x0000006d5a737223 */ /* 0x040fe20000000073 */
[C---:B------:R-:W-:Y:S01]  /*1fc0*/  FFMA R113, R109.reuse, R35, R118 ;  /* 0x000000236d717223 */ /* 0x040fe20000000076 */
[----:B-----5:R-:W-:Y:S01]  /*1fd0*/  FFMA R117, R90, R97, R117 ;  /* 0x000000615a757223 */ /* 0x020fe20000000075 */
[----:B------:R-:W-:Y:S01]  /*1fe0*/  FFMA R118, R109, R22, R111 ;  /* 0x000000166d767223 */ /* 0x000fe2000000006f */
[----:B------:R-:W3:Y:S01]  /*1ff0*/  LDS R90, [R162+0x384] ;  /* 0x00038400a25a7984 */ /* 0x000ee20000000800 */
[----:B------:R-:W-:Y:S01]  /*2000*/  FFMA R111, R97, R35, R34 ;  /* 0x00000023616f7223 */ /* 0x000fe20000000022 */
[-C--:B------:R-:W-:Y:S01]  /*2010*/  FFMA R113, R108, R88.reuse, R113 ;  /* 0x000000586c717223 */ /* 0x080fe20000000071 */
[C---:B------:R-:W-:Y:S01]  /*2020*/  FFMA R101, R109.reuse, R75, R114 ;  /* 0x0000004b6d657223 */ /* 0x040fe20000000072 */
[----:B------:R-:W4:Y:S01]  /*2030*/  LDS.64 R34, [R8+0x1388] ;  /* 0x0013880008227984 */ /* 0x000f220000000a00 */
[----:B------:R-:W-:Y:S01]  /*2040*/  FFMA R111, R94, R88, R111 ;  /* 0x000000585e6f7223 */ /* 0x000fe2000000006f */
[----:B------:R-:W-:Y:S01]  /*2050*/  FFMA R114, R54, R109, R107 ;  /* 0x0000006d36727223 */ /* 0x000fe2000000006b */
[C---:B------:R-:W-:Y:S01]  /*2060*/  FFMA R93, R109.reuse, R39, R112 ;  /* 0x000000276d5d7223 */ /* 0x040fe20000000070 */
[----:B------:R-:W5:Y:S01]  /*2070*/  LDS R88, [R162+0x388] ;  /* 0x00038800a2587984 */ /* 0x000f620000000800 */
[C---:B------:R-:W-:Y:S01]  /*2080*/  FFMA R107, R109.reuse, R17, R116 ;  /* 0x000000116d6b7223 */ /* 0x040fe20000000074 */
[----:B------:R-:W-:Y:S01]  /*2090*/  FFMA R112, R109, R124, R95 ;  /* 0x0000007c6d707223 */ /* 0x000fe2000000005f */
[----:B------:R-:W-:-:S02]  /*20a0*/  FFMA R109, R108, R23, R118 ;  /* 0x000000176c6d7223 */ /* 0x000fc40000000076 */
[----:B------:R-:W5:Y:S01]  /*20b0*/  LDS.64 R118, [R8+0x10e8] ;  /* 0x0010e80008767984 */ /* 0x000f620000000a00 */
[----:B------:R-:W-:Y:S01]  /*20c0*/  FFMA R116, R72, R108, R101 ;  /* 0x0000006c48747223 */ /* 0x000fe20000000065 */
[C---:B------:R-:W-:Y:S01]  /*20d0*/  FFMA R101, R108.reuse, R55, R114 ;  /* 0x000000376c657223 */ /* 0x040fe20000000072 */
[C---:B------:R-:W-:Y:S01]  /*20e0*/  FFMA R115, R108.reuse, R91, R115 ;  /* 0x0000005b6c737223 */ /* 0x040fe20000000073 */
[C---:B------:R-:W-:Y:S01]  /*20f0*/  FFMA R114, R108.reuse, R14, R107 ;  /* 0x0000000e6c727223 */ /* 0x040fe2000000006b */
[C---:B------:R-:W-:Y:S01]  /*2100*/  FFMA R95, R108.reuse, R125, R112 ;  /* 0x0000007d6c5f7223 */ /* 0x040fe20000000070 */
[----:B0-----:R-:W-:Y:S01]  /*2110*/  FFMA R108, R108, R36, R93 ;  /* 0x000000246c6c7223 */ /* 0x001fe2000000005d */
[----:B------:R-:W-:Y:S01]  /*2120*/  FFMA R117, R94, R91, R117 ;  /* 0x0000005b5e757223 */ /* 0x000fe20000000075 */
[-C--:B------:R-:W-:Y:S01]  /*2130*/  FFMA R112, R12, R110.reuse, R101 ;  /* 0x0000006e0c707223 */ /* 0x080fe20000000065 */
[----:B------:R-:W-:Y:S01]  /*2140*/  FFMA R132, R32, R110, R115 ;  /* 0x0000006e20847223 */ /* 0x000fe20000000073 */
[C---:B------:R-:W-:Y:S01]  /*2150*/  FFMA R113, R110.reuse, R89, R113 ;  /* 0x000000596e717223 */ /* 0x040fe20000000071 */
[C---:B------:R-:W-:Y:S01]  /*2160*/  FFMA R107, R110.reuse, R73, R116 ;  /* 0x000000496e6b7223 */ /* 0x040fe20000000074 */
[C---:B------:R-:W-:Y:S01]  /*2170*/  FFMA R130, R110.reuse, R70, R109 ;  /* 0x000000466e827223 */ /* 0x040fe2000000006d */
[C---:B------:R-:W-:Y:S01]  /*2180*/  FFMA R93, R110.reuse, R15, R114 ;  /* 0x0000000f6e5d7223 */ /* 0x040fe20000000072 */
[C---:B------:R-:W-:Y:S01]  /*2190*/  FFMA R91, R110.reuse, R37, R108 ;  /* 0x000000256e5b7223 */ /* 0x040fe2000000006c */
[----:B-1----:R-:W-:Y:S01]  /*21a0*/  FFMA R110, R110, R120, R95 ;  /* 0x000000786e6e7223 */ /* 0x002fe2000000005f */
[----:B------:R-:W-:Y:S01]  /*21b0*/  FFMA R32, R32, R92, R117 ;  /* 0x0000005c20207223 */ /* 0x000fe20000000075 */
[----:B------:R-:W-:Y:S01]  /*21c0*/  FFMA R109, R92, R89, R111 ;  /* 0x000000595c6d7223 */ /* 0x000fe2000000006f */
[C---:B------:R-:W-:Y:S01]  /*21d0*/  FFMA R95, R81.reuse, R13, R112 ;  /* 0x0000000d515f7223 */ /* 0x040fe20000000070 */
[----:B------:R-:W0:Y:S01]  /*21e0*/  LDS R89, [R162+0x38c] ;  /* 0x00038c00a2597984 */ /* 0x000e220000000800 */
[----:B------:R-:W-:Y:S01]  /*21f0*/  FFMA R114, R66, R81, R107 ;  /* 0x0000005142727223 */ /* 0x000fe2000000006b */
[C---:B------:R-:W-:Y:S01]  /*2200*/  FFMA R112, R81.reuse, R52, R93 ;  /* 0x0000003451707223 */ /* 0x040fe2000000005d */
[C---:B------:R-:W-:Y:S01]  /*2210*/  FFMA R101, R81.reuse, R33, R132 ;  /* 0x0000002151657223 */ /* 0x040fe20000000084 */
[----:B------:R-:W1:Y:S01]  /*2220*/  LDS.64 R116, [R8+0x1390] ;  /* 0x0013900008747984 */ /* 0x000e620000000a00 */
[C---:B------:R-:W-:Y:S01]  /*2230*/  FFMA R113, R81.reuse, R30, R113 ;  /* 0x0000001e51717223 */ /* 0x040fe20000000071 */
[C---:B------:R-:W-:Y:S01]  /*2240*/  FFMA R107, R81.reuse, R71, R130 ;  /* 0x00000047516b7223 */ /* 0x040fe20000000082 */
[C---:B------:R-:W-:Y:S01]  /*2250*/  FFMA R93, R81.reuse, R121, R110 ;  /* 0x00000079515d7223 */ /* 0x040fe2000000006e */
[----:B--2---:R-:W-:Y:S01]  /*2260*/  FFMA R108, R81, R122, R91 ;  /* 0x0000007a516c7223 */ /* 0x004fe2000000005b */
[C---:B------:R-:W-:Y:S01]  /*2270*/  FFMA R111, R11.reuse, R33, R32 ;  /* 0x000000210b6f7223 */ /* 0x040fe20000000020 */
[----:B------:R-:W2:Y:S01]  /*2280*/  LDS R81, [R162+0x390] ;  /* 0x00039000a2517984 */ /* 0x000ea20000000800 */
[----:B------:R-:W-:Y:S01]  /*2290*/  FFMA R115, R11, R30, R109 ;  /* 0x0000001e0b737223 */ /* 0x000fe2000000006d */
[C---:B------:R-:W-:Y:S01]  /*22a0*/  FFMA R109, R86.reuse, R106, R101 ;  /* 0x0000006a566d7223 */ /* 0x040fe20000000065 */
[----:B---3--:R-:W-:Y:S01]  /*22b0*/  FFMA R111, R86, R90, R111 ;  /* 0x0000005a566f7223 */ /* 0x008fe2000000006f */
[----:B------:R-:W3:Y:S01]  /*22c0*/  LDS.64 R32, [R8+0x10f0] ;  /* 0x0010f00008207984 */ /* 0x000ee20000000a00 */
[----:B------:R-:W-:Y:S01]  /*22d0*/  FFMA R101, R106, R67, R114 ;  /* 0x000000436a657223 */ /* 0x000fe20000000072 */
[----:B------:R-:W-:-:S02]  /*22e0*/  FFMA R110, R50, R106, R95 ;  /* 0x0000006a326e7223 */ /* 0x000fc4000000005f */
[----:B------:R-:W3:Y:S01]  /*22f0*/  LDS R86, [R162+0x394] ;  /* 0x00039400a2567984 */ /* 0x000ee20000000800 */
[C---:B------:R-:W-:Y:S01]  /*2300*/  FFMA R113, R106.reuse, R31, R113 ;  /* 0x0000001f6a717223 */ /* 0x040fe20000000071 */
[C---:B------:R-:W-:Y:S01]  /*2310*/  FFMA R114, R106.reuse, R68, R107 ;  /* 0x000000446a727223 */ /* 0x040fe2000000006b */
[C---:B------:R-:W-:Y:S01]  /*2320*/  FFMA R95, R106.reuse, R53, R112 ;  /* 0x000000356a5f7223 */ /* 0x040fe20000000070 */
[C---:B------:R-:W-:Y:S01]  /*2330*/  FFMA R91, R106.reuse, R123, R108 ;  /* 0x0000007b6a5b7223 */ /* 0x040fe2000000006c */
[----:B----4-:R-:W-:Y:S01]  /*2340*/  FFMA R106, R106, R34, R93 ;  /* 0x000000226a6a7223 */ /* 0x010fe2000000005d */
[----:B------:R-:W-:Y:S01]  /*2350*/  FFMA R115, R90, R31, R115 ;  /* 0x0000001f5a737223 */ /* 0x000fe20000000073 */
[-C--:B------:R-:W-:Y:S01]  /*2360*/  FFMA R109, R104, R87.reuse, R109 ;  /* 0x00000057686d7223 */ /* 0x080fe2000000006d */
[----:B------:R-:W4:Y:S01]  /*2370*/  LDS.64 R30, [R8+0x1398] ;  /* 0x00139800081e7984 */ /* 0x000f220000000a00 */
[----:B-----5:R-:W-:Y:S01]  /*2380*/  FFMA R111, R88, R87, R111 ;  /* 0x00000057586f7223 */ /* 0x020fe2000000006f */
[----:B------:R-:W-:-:S02]  /*2390*/  FFMA R108, R104, R48, R95 ;  /* 0x00000030686c7223 */ /* 0x000fc4000000005f */
[----:B------:R-:W5:Y:S01]  /*23a0*/  LDS R87, [R162+0x398] ;  /* 0x00039800a2577984 */ /* 0x000f620000000800 */
[----:B------:R-:W-:Y:S01]  /*23b0*/  FFMA R113, R104, R28, R113 ;  /* 0x0000001c68717223 */ /* 0x000fe20000000071 */
[----:B------:R-:W-:Y:S01]  /*23c0*/  FFMA R112, R20, R104, R101 ;  /* 0x0000006814707223 */ /* 0x000fe20000000065 */
[C---:B------:R-:W-:Y:S01]  /*23d0*/  FFMA R107, R104.reuse, R69, R114 ;  /* 0x00000045686b7223 */ /* 0x040fe20000000072 */
[C---:B------:R-:W-:Y:S01]  /*23e0*/  FFMA R93, R104.reuse, R51, R110 ;  /* 0x00000033685d7223 */ /* 0x040fe2000000006e */
[C---:B------:R-:W-:Y:S01]  /*23f0*/  FFMA R95, R104.reuse, R35, R106 ;  /* 0x00000023685f7223 */ /* 0x040fe2000000006a */
[----:B------:R-:W-:Y:S02]  /*2400*/  FFMA R104, R104, R118, R91 ;  /* 0x0000007668687223 */ /* 0x000fe4000000005b */
[----:B------:R-:W5:Y:S01]  /*2410*/  LDS R91, [R162+0x39c] ;  /* 0x00039c00a25b7984 */ /* 0x000f620000000800 */
[----:B------:R-:W-:Y:S01]  /*2420*/  FFMA R130, R84, R102, R109 ;  /* 0x0000006654827223 */ /* 0x000fe2000000006d */
[----:B------:R-:W-:Y:S01]  /*2430*/  FFMA R28, R88, R28, R115 ;  /* 0x0000001c581c7223 */ /* 0x000fe20000000073 */
[C---:B------:R-:W-:Y:S01]  /*2440*/  FFMA R101, R102.reuse, R21, R112 ;  /* 0x0000001566657223 */ /* 0x040fe20000000070 */
[----:B------:R-:W5:Y:S01]  /*2450*/  LDS.64 R114, [R8+0x10f8] ;  /* 0x0010f80008727984 */ /* 0x000f620000000a00 */
[----:B------:R-:W-:Y:S01]  /*2460*/  FFMA R110, R102, R64, R107 ;  /* 0x00000040666e7223 */ /* 0x000fe2000000006b */
[----:B------:R-:W-:Y:S01]  /*2470*/  FFMA R106, R46, R102, R93 ;  /* 0x000000662e6a7223 */ /* 0x000fe2000000005d */
[----:B0-----:R-:W-:Y:S01]  /*2480*/  FFMA R112, R84, R89, R111 ;  /* 0x0000005954707223 */ /* 0x001fe2000000006f */
[C---:B------:R-:W-:Y:S01]  /*2490*/  FFMA R113, R102.reuse, R29, R113 ;  /* 0x0000001d66717223 */ /* 0x040fe20000000071 */
[C---:B------:R-:W-:Y:S01]  /*24a0*/  FFMA R107, R102.reuse, R49, R108 ;  /* 0x00000031666b7223 */ /* 0x040fe2000000006c */
[C---:B------:R-:W-:Y:S01]  /*24b0*/  FFMA R93, R102.reuse, R119, R104 ;  /* 0x00000077665d7223 */ /* 0x040fe20000000068 */
[----:B------:R-:W-:Y:S01]  /*24c0*/  FFMA R111, R103, R85, R130 ;  /* 0x00000055676f7223 */ /* 0x000fe20000000082 */
[----:B-1----:R-:W-:Y:S01]  /*24d0*/  FFMA R102, R102, R116, R95 ;  /* 0x0000007466667223 */ /* 0x002fe2000000005f */
[----:B------:R-:W0:Y:S01]  /*24e0*/  LDS R130, [R162+0x3a0] ;  /* 0x0003a000a2827984 */ /* 0x000e220000000800 */
[----:B------:R-:W-:Y:S01]  /*24f0*/  FFMA R133, R89, R29, R28 ;  /* 0x0000001d59857223 */ /* 0x000fe2000000001c */
[----:B------:R-:W-:Y:S01]  /*2500*/  FFMA R108, R62, R103, R101 ;  /* 0x000000673e6c7223 */ /* 0x000fe20000000065 */
[----:B--2---:R-:W-:Y:S01]  /*2510*/  FFMA R131, R81, R85, R112 ;  /* 0x0000005551837223 */ /* 0x004fe20000000070 */
[----:B------:R-:W1:Y:S01]  /*2520*/  LDS.64 R28, [R8+0x13a0] ;  /* 0x0013a000081c7984 */ /* 0x000e620000000a00 */
[C---:B------:R-:W-:Y:S01]  /*2530*/  FFMA R132, R103.reuse, R26, R113 ;  /* 0x0000001a67847223 */ /* 0x040fe20000000071 */
[C---:B------:R-:W-:Y:S01]  /*2540*/  FFMA R109, R103.reuse, R65, R110 ;  /* 0x00000041676d7223 */ /* 0x040fe2000000006e */
[C---:B------:R-:W-:Y:S01]  /*2550*/  FFMA R101, R103.reuse, R47, R106 ;  /* 0x0000002f67657223 */ /* 0x040fe2000000006a */
[C---:B------:R-:W-:Y:S01]  /*2560*/  FFMA R104, R103.reuse, R44, R107 ;  /* 0x0000002c67687223 */ /* 0x040fe2000000006b */
[C---:B------:R-:W-:Y:S01]  /*2570*/  FFMA R95, R103.reuse, R117, R102 ;  /* 0x00000075675f7223 */ /* 0x040fe20000000066 */
[----:B---3--:R-:W-:Y:S01]  /*2580*/  FFMA R84, R103, R32, R93 ;  /* 0x0000002067547223 */ /* 0x008fe2000000005d */
[----:B------:R-:W-:Y:S01]  /*2590*/  FFMA R133, R81, R26, R133 ;  /* 0x0000001a51857223 */ /* 0x000fe20000000085 */
[----:B------:R-:W2:Y:S01]  /*25a0*/  LDS.64 R112, [R8+0x1100] ;  /* 0x0011000008707984 */ /* 0x000ea20000000a00 */
[----:B------:R-:W-:Y:S01]  /*25b0*/  FFMA R103, R105, R63, R108 ;  /* 0x0000003f69677223 */ /* 0x000fe2000000006c */
[C---:B------:R-:W-:Y:S01]  /*25c0*/  FFMA R111, R82.reuse, R105, R111 ;  /* 0x00000069526f7223 */ /* 0x040fe2000000006f */
[----:B------:R-:W-:-:S02]  /*25d0*/  FFMA R108, R82, R86, R131 ;  /* 0x00000056526c7223 */ /* 0x000fc40000000083 */
[----:B------:R-:W3:Y:S01]  /*25e0*/  LDS R82, [R162+0x420] ;  /* 0x00042000a2527984 */ /* 0x000ee20000000800 */
[CC--:B------:R-:W-:Y:S01]  /*25f0*/  FFMA R107, R105.reuse, R27.reuse, R132 ;  /* 0x0000001b696b7223 */ /* 0x0c0fe20000000084 */
[----:B------:R-:W-:Y:S01]  /*2600*/  FFMA R133, R86, R27, R133 ;  /* 0x0000001b56857223 */ /* 0x000fe20000000085 */
[C---:B------:R-:W-:Y:S01]  /*2610*/  FFMA R85, R105.reuse, R33, R84 ;  /* 0x0000002169557223 */ /* 0x040fe20000000054 */
[----:B------:R-:W3:Y:S01]  /*2620*/  LDS.64 R26, [R8+0x13a8] ;  /* 0x0013a800081a7984 */ /* 0x000ee20000000a00 */
[C---:B------:R-:W-:Y:S01]  /*2630*/  FFMA R106, R105.reuse, R60, R109 ;  /* 0x0000003c696a7223 */ /* 0x040fe2000000006d */
[----:B------:R-:W-:Y:S01]  /*2640*/  FFMA R102, R42, R105, R101 ;  /* 0x000000692a667223 */ /* 0x000fe20000000065 */
[C---:B------:R-:W-:Y:S01]  /*2650*/  FFMA R93, R105.reuse, R45, R104 ;  /* 0x0000002d695d7223 */ /* 0x040fe20000000068 */
[----:B----4-:R-:W-:Y:S01]  /*2660*/  FFMA R84, R105, R30, R95 ;  /* 0x0000001e69547223 */ /* 0x010fe2000000005f */
[-C--:B------:R-:W-:Y:S01]  /*2670*/  FFMA R101, R100, R83.reuse, R111 ;  /* 0x0000005364657223 */ /* 0x080fe2000000006f */
[----:B-----5:R-:W-:Y:S01]  /*2680*/  FFMA R105, R87, R83, R108 ;  /* 0x0000005357697223 */ /* 0x020fe2000000006c */
[----:B------:R-:W4:Y:S01]  /*2690*/  LDS R131, [R162+0x424] ;  /* 0x00042400a2837984 */ /* 0x000f220000000800 */
[----:B------:R-:W-:Y:S01]  /*26a0*/  FFMA R104, R58, R100, R103 ;  /* 0x000000643a687223 */ /* 0x000fe20000000067 */
[----:B------:R-:W-:-:S02]  /*26b0*/  FFMA R103, R100, R61, R106 ;  /* 0x0000003d64677223 */ /* 0x000fc4000000006a */
[----:B------:R-:W5:Y:S01]  /*26c0*/  LDS.64 R110, [R8+0x1108] ;  /* 0x00110800086e7984 */ /* 0x000f620000000a00 */
[C---:B------:R-:W-:Y:S01]  /*26d0*/  FFMA R106, R78.reuse, R98, R101 ;  /* 0x000000624e6a7223 */ /* 0x040fe20000000065 */
[----:B------:R-:W-:Y:S02]  /*26e0*/  FFMA R105, R78, R91, R105 ;  /* 0x0000005b4e697223 */ /* 0x000fe40000000069 */
[----:B------:R-:W5:Y:S01]  /*26f0*/  LDS R78, [R162+0x428] ;  /* 0x00042800a24e7984 */ /* 0x000f620000000800 */
[CC--:B------:R-:W-:Y:S01]  /*2700*/  FFMA R107, R100.reuse, R24.reuse, R107 ;  /* 0x00000018646b7223 */ /* 0x0c0fe2000000006b */
[----:B------:R-:W-:Y:S01]  /*2710*/  FFMA R24, R87, R24, R133 ;  /* 0x0000001857187223 */ /* 0x000fe20000000085 */
[----:B------:R-:W-:Y:S01]  /*2720*/  FFMA R95, R100, R43, R102 ;  /* 0x0000002b645f7223 */ /* 0x000fe20000000066 */
[----:B------:R-:W-:Y:S01]  /*2730*/  FFMA R101, R98, R59, R104 ;  /* 0x0000003b62657223 */ /* 0x000fe20000000068 */
[----:B------:R-:W-:Y:S01]  /*2740*/  FFMA R102, R100, R128, R93 ;  /* 0x0000008064667223 */ /* 0x000fe2000000005d */
[C---:B------:R-:W-:Y:S01]  /*2750*/  FFMA R104, R98.reuse, R18, R103 ;  /* 0x0000001262687223 */ /* 0x040fe20000000067 */
[-C--:B------:R-:W-:Y:S01]  /*2760*/  FFMA R107, R98, R25.reuse, R107 ;  /* 0x00000019626b7223 */ /* 0x080fe2000000006b */
[----:B------:R-:W-:Y:S01]  /*2770*/  FFMA R103, R91, R25, R24 ;  /* 0x000000195b677223 */ /* 0x000fe20000000018 */
[C---:B------:R-:W-:Y:S01]  /*2780*/  FFMA R93, R100.reuse, R31, R84 ;  /* 0x0000001f645d7223 */ /* 0x040fe20000000054 */
[----:B------:R-:W5:Y:S01]  /*2790*/  LDS.64 R24, [R8+0x13b0] ;  /* 0x0013b00008187984 */ /* 0x000f620000000a00 */
[----:B------:R-:W-:Y:S01]  /*27a0*/  FFMA R100, R100, R114, R85 ;  /* 0x0000007264647223 */ /* 0x000fe20000000055 */
[----:B------:R-:W-:Y:S01]  /*27b0*/  FFMA R85, R98, R129, R102 ;  /* 0x0000008162557223 */ /* 0x000fe20000000066 */
[----:B------:R-:W-:Y:S01]  /*27c0*/  FFMA R84, R40, R98, R95 ;  /* 0x0000006228547223 */ /* 0x000fe2000000005f */
[CC--:B------:R-:W-:Y:S01]  /*27d0*/  FFMA R107, R99.reuse, R76.reuse, R107 ;  /* 0x0000004c636b7223 */ /* 0x0c0fe2000000006b */
[----:B0-----:R-:W-:Y:S01]  /*27e0*/  FFMA R103, R130, R76, R103 ;  /* 0x0000004c82677223 */ /* 0x001fe20000000067 */
[C---:B------:R-:W-:Y:S01]  /*27f0*/  FFMA R83, R98.reuse, R115, R100 ;  /* 0x0000007362537223 */ /* 0x040fe20000000064 */
[----:B------:R-:W0:Y:S01]  /*2800*/  LDS R76, [R162+0x42c] ;  /* 0x00042c00a24c7984 */ /* 0x000e220000000800 */
[----:B-1----:R-:W-:Y:S01]  /*2810*/  FFMA R98, R98, R28, R93 ;  /* 0x0000001c62627223 */ /* 0x002fe2000000005d */
[C---:B------:R-:W-:Y:S01]  /*2820*/  FFMA R100, R99.reuse, R126, R85 ;  /* 0x0000007e63647223 */ /* 0x040fe20000000055 */
[-C--:B------:R-:W-:Y:S01]  /*2830*/  FFMA R105, R130, R79.reuse, R105 ;  /* 0x0000004f82697223 */ /* 0x080fe20000000069 */
[C---:B------:R-:W-:Y:S01]  /*2840*/  FFMA R95, R99.reuse, R79, R106 ;  /* 0x0000004f635f7223 */ /* 0x040fe2000000006a */
[----:B------:R-:W-:Y:S01]  /*2850*/  FFMA R102, R56, R99, R101 ;  /* 0x0000006338667223 */ /* 0x000fe20000000065 */
[C---:B------:R-:W-:Y:S01]  /*2860*/  FFMA R93, R99.reuse, R41, R84 ;  /* 0x00000029635d7223 */ /* 0x040fe20000000054 */
[----:B------:R-:W1:Y:S01]  /*2870*/  LDS.64 R108, [R8+0x1110] ;  /* 0x00111000086c7984 */ /* 0x000e620000000a00 */
[C---:B------:R-:W-:Y:S01]  /*2880*/  FFMA R101, R99.reuse, R19, R104 ;  /* 0x0000001363657223 */ /* 0x040fe20000000068 */
[C---:B--2---:R-:W-:Y:S01]  /*2890*/  FFMA R84, R99.reuse, R112, R83 ;  /* 0x0000007063547223 */ /* 0x044fe20000000053 */
[----:B------:R-:W-:Y:S01]  /*28a0*/  FFMA R85, R99, R29, R98 ;  /* 0x0000001d63557223 */ /* 0x000fe20000000062 */
[----:B------:R-:W-:Y:S01]  /*28b0*/  FFMA R83, R96, R127, R100 ;  /* 0x0000007f60537223 */ /* 0x000fe20000000064 */
[----:B------:R-:W-:Y:S01]  /*28c0*/  FFMA R106, R74, R96, R95 ;  /* 0x000000604a6a7223 */ /* 0x000fe2000000005f */
[----:B------:R-:W-:Y:S01]  /*28d0*/  FFMA R107, R96, R77, R107 ;  /* 0x0000004d606b7223 */ /* 0x000fe2000000006b */
[----:B---3--:R-:W-:Y:S01]  /*28e0*/  FFMA R100, R74, R82, R105 ;  /* 0x000000524a647223 */ /* 0x008fe20000000069 */
[----:B------:R-:W-:Y:S01]  /*28f0*/  FFMA R95, R96, R57, R102 ;  /* 0x00000039605f7223 */ /* 0x000fe20000000066 */
[----:B------:R-:W-:Y:S01]  /*2900*/  FFMA R98, R38, R96, R93 ;  /* 0x0000006026627223 */ /* 0x000fe2000000005d */
[----:B------:R-:W-:Y:S01]  /*2910*/  FFMA R103, R82, R77, R103 ;  /* 0x0000004d52677223 */ /* 0x000fe20000000067 */
[----:B------:R-:W2:Y:S01]  /*2920*/  LDS.64 R104, [R8+0x13b8] ;  /* 0x0013b80008687984 */ /* 0x000ea20000000a00 */
[C---:B------:R-:W-:Y:S01]  /*2930*/  FFMA R102, R96.reuse, R16, R101 ;  /* 0x0000001060667223 */ /* 0x040fe20000000065 */
[C---:B------:R-:W-:Y:S01]  /*2940*/  FFMA R79, R96.reuse, R113, R84 ;  /* 0x00000071604f7223 */ /* 0x040fe20000000054 */
[----:B------:R-:W-:Y:S01]  /*2950*/  FFMA R96, R96, R26, R85 ;  /* 0x0000001a60607223 */ /* 0x000fe20000000055 */
[----:B------:R-:W3:Y:S01]  /*2960*/  LDS R77, [R162+0x430] ;  /* 0x00043000a24d7984 */ /* 0x000ee20000000800 */
[C---:B------:R-:W-:Y:S01]  /*2970*/  FFMA R99, R97.reuse, R75, R106 ;  /* 0x0000004b61637223 */ /* 0x040fe2000000006a */
[C---:B------:R-:W-:Y:S01]  /*2980*/  FFMA R101, R97.reuse, R22, R107 ;  /* 0x0000001661657223 */ /* 0x040fe2000000006b */
[C---:B------:R-:W-:Y:S01]  /*2990*/  FFMA R85, R97.reuse, R39, R98 ;  /* 0x0000002761557223 */ /* 0x040fe20000000062 */
[----:B------:R-:W-:Y:S01]  /*29a0*/  FFMA R98, R97, R124, R83 ;  /* 0x0000007c61627223 */ /* 0x000fe20000000053 */
[----:B----4-:R-:W-:Y:S01]  /*29b0*/  FFMA R103, R131, R22, R103 ;  /* 0x0000001683677223 */ /* 0x010fe20000000067 */
[----:B------:R-:W4:Y:S01]  /*29c0*/  LDS.64 R106, [R8+0x1118] ;  /* 0x00111800086a7984 */ /* 0x000f220000000a00 */
[----:B------:R-:W-:Y:S01]  /*29d0*/  FFMA R84, R54, R97, R95 ;  /* 0x0000006136547223 */ /* 0x000fe2000000005f */
[C---:B------:R-:W-:Y:S01]  /*29e0*/  FFMA R93, R97.reuse, R17, R102 ;  /* 0x00000011615d7223 */ /* 0x040fe20000000066 */
[C---:B------:R-:W-:Y:S01]  /*29f0*/  FFMA R83, R97.reuse, R27, R96 ;  /* 0x0000001b61537223 */ /* 0x040fe20000000060 */
[----:B-----5:R-:W-:Y:S01]  /*2a00*/  FFMA R74, R97, R110, R79 ;  /* 0x0000006e614a7223 */ /* 0x020fe2000000004f */
[----:B------:R-:W-:Y:S01]  /*2a10*/  FFMA R97, R131, R75, R100 ;  /* 0x0000004b83617223 */ /* 0x000fe20000000064 */
[-C--:B------:R-:W-:Y:S01]  /*2a20*/  FFMA R101, R94, R23.reuse, R101 ;  /* 0x000000175e657223 */ /* 0x080fe20000000065 */
[----:B------:R-:W5:Y:S01]  /*2a30*/  LDS R75, [R162+0x434] ;  /* 0x00043400a24b7984 */ /* 0x000f620000000800 */
[----:B------:R-:W-:-:S03]  /*2a40*/  FFMA R103, R78, R23, R103 ;  /* 0x000000174e677223 */ /* 0x000fc60000000067 */
[----:B------:R-:W5:Y:S01]  /*2a50*/  LDS.64 R22, [R8+0x13c0] ;  /* 0x0013c00008167984 */ /* 0x000f620000000a00 */
[C---:B------:R-:W-:Y:S01]  /*2a60*/  FFMA R95, R94.reuse, R55, R84 ;  /* 0x000000375e5f7223 */ /* 0x040fe20000000054 */
[----:B------:R-:W-:Y:S01]  /*2a70*/  FFMA R96, R94, R14, R93 ;  /* 0x0000000e5e607223 */ /* 0x000fe2000000005d */
[-C--:B------:R-:W-:Y:S01]  /*2a80*/  FFMA R99, R72, R94.reuse, R99 ;  /* 0x0000005e48637223 */ /* 0x080fe20000000063 */
[----:B------:R-:W-:Y:S01]  /*2a90*/  FFMA R84, R36, R94, R85 ;  /* 0x0000005e24547223 */ /* 0x000fe20000000055 */
[C---:B------:R-:W-:Y:S01]  /*2aa0*/  FFMA R93, R94.reuse, R125, R98 ;  /* 0x0000007d5e5d7223 */ /* 0x040fe20000000062 */
[C---:B------:R-:W-:Y:S01]  /*2ab0*/  FFMA R79, R94.reuse, R111, R74 ;  /* 0x0000006f5e4f7223 */ /* 0x040fe2000000004a */
[----:B------:R-:W-:Y:S01]  /*2ac0*/  FFMA R94, R94, R24, R83 ;  /* 0x000000185e5e7223 */ /* 0x000fe20000000053 */
[----:B------:R-:W5:Y:S01]  /*2ad0*/  LDS R132, [R162+0x438] ;  /* 0x00043800a2847984 */ /* 0x000f620000000800 */
[----:B------:R-:W-:Y:S02]  /*2ae0*/  FFMA R97, R72, R78, R97 ;  /* 0x0000004e48617223 */ /* 0x000fe40000000061 */
[----:B------:R-:W-:Y:S01]  /*2af0*/  FFMA R83, R92, R25, R94 ;  /* 0x000000195c537223 */ /* 0x000fe2000000005e */
[----:B0-----:R-:W-:Y:S01]  /*2b00*/  FFMA R94, R76, R70, R103 ;  /* 0x000000464c5e7223 */ /* 0x001fe20000000067 */
[----:B------:R-:W-:Y:S01]  /*2b10*/  FFMA R72, R12, R92, R95 ;  /* 0x0000005c0c487223 */ /* 0x000fe2000000005f */
[----:B------:R-:W0:Y:S01]  /*2b20*/  LDS.64 R102, [R8+0x1120] ;  /* 0x0011200008667984 */ /* 0x000e220000000a00 */
[C---:B------:R-:W-:Y:S01]  /*2b30*/  FFMA R99, R92.reuse, R73, R99 ;  /* 0x000000495c637223 */ /* 0x040fe20000000063 */
[C---:B------:R-:W-:Y:S01]  /*2b40*/  FFMA R98, R92.reuse, R70, R101 ;  /* 0x000000465c627223 */ /* 0x040fe20000000065 */
[C---:B------:R-:W-:Y:S01]  /*2b50*/  FFMA R95, R92.reuse, R15, R96 ;  /* 0x0000000f5c5f7223 */ /* 0x040fe20000000060 */
[C---:B------:R-:W-:Y:S01]  /*2b60*/  FFMA R85, R92.reuse, R37, R84 ;  /* 0x000000255c557223 */ /* 0x040fe20000000054 */
[C---:B------:R-:W-:Y:S01]  /*2b70*/  FFMA R74, R92.reuse, R120, R93 ;  /* 0x000000785c4a7223 */ /* 0x040fe2000000005d */
[----:B------:R-:W0:Y:S01]  /*2b80*/  LDS R133, [R162+0x43c] ;  /* 0x00043c00a2857984 */ /* 0x000e220000000800 */
[----:B-1----:R-:W-:Y:S01]  /*2b90*/  FFMA R92, R92, R108, R79 ;  /* 0x0000006c5c5c7223 */ /* 0x002fe2000000004f */
[----:B------:R-:W-:Y:S01]  /*2ba0*/  FFMA R135, R76, R73, R97 ;  /* 0x000000494c877223 */ /* 0x000fe20000000061 */
[C---:B------:R-:W-:Y:S01]  /*2bb0*/  FFMA R93, R11.reuse, R13, R72 ;  /* 0x0000000d0b5d7223 */ /* 0x040fe20000000048 */
[-C--:B------:R-:W-:Y:S01]  /*2bc0*/  FFMA R72, R122, R11.reuse, R85 ;  /* 0x0000000b7a487223 */ /* 0x080fe20000000055 */
[C---:B------:R-:W-:Y:S01]  /*2bd0*/  FFMA R97, R66.reuse, R11, R99 ;  /* 0x0000000b42617223 */ /* 0x040fe20000000063 */
[C---:B------:R-:W-:Y:S01]  /*2be0*/  FFMA R101, R11.reuse, R71, R98 ;  /* 0x000000470b657223 */ /* 0x040fe20000000062 */
[C---:B------:R-:W-:Y:S01]  /*2bf0*/  FFMA R84, R11.reuse, R52, R95 ;  /* 0x000000340b547223 */ /* 0x040fe2000000005f */
[C---:B------:R-:W-:Y:S01]  /*2c00*/  FFMA R79, R11.reuse, R121, R74 ;  /* 0x000000790b4f7223 */ /* 0x040fe2000000004a */
[C---:B------:R-:W-:Y:S01]  /*2c10*/  FFMA R73, R11.reuse, R109, R92 ;  /* 0x0000006d0b497223 */ /* 0x040fe2000000005c */
[----:B--2---:R-:W-:Y:S01]  /*2c20*/  FFMA R70, R11, R104, R83 ;  /* 0x000000680b467223 */ /* 0x004fe20000000053 */
[----:B---3--:R-:W-:Y:S01]  /*2c30*/  FFMA R92, R66, R77, R135 ;  /* 0x0000004d425c7223 */ /* 0x008fe20000000087 */
[----:B------:R-:W1:Y:S01]  /*2c40*/  LDS.64 R98, [R8+0x13c8] ;  /* 0x0013c80008627984 */ /* 0x000e620000000a00 */
[----:B------:R-:W-:Y:S01]  /*2c50*/  FFMA R95, R77, R71, R94 ;  /* 0x000000474d5f7223 */ /* 0x000fe2000000005e */
[----:B------:R-:W-:-:S02]  /*2c60*/  FFMA R71, R90, R123, R72 ;  /* 0x0000007b5a477223 */ /* 0x000fc40000000048 */
[----:B------:R-:W2:Y:S01]  /*2c70*/  LDS R66, [R162+0x440] ;  /* 0x00044000a2427984 */ /* 0x000ea20000000800 */
[C---:B------:R-:W-:Y:S01]  /*2c80*/  FFMA R97, R90.reuse, R67, R97 ;  /* 0x000000435a617223 */ /* 0x040fe20000000061 */
[----:B------:R-:W-:Y:S01]  /*2c90*/  FFMA R85, R90, R68, R101 ;  /* 0x000000445a557223 */ /* 0x000fe20000000065 */
[----:B------:R-:W-:Y:S01]  /*2ca0*/  FFMA R74, R50, R90, R93 ;  /* 0x0000005a324a7223 */ /* 0x000fe2000000005d */
[C---:B------:R-:W-:Y:S01]  /*2cb0*/  FFMA R83, R90.reuse, R53, R84 ;  /* 0x000000355a537223 */ /* 0x040fe20000000054 */
[C---:B------:R-:W-:Y:S01]  /*2cc0*/  FFMA R72, R90.reuse, R34, R79 ;  /* 0x000000225a487223 */ /* 0x040fe2000000004f */
[C---:B------:R-:W-:Y:S01]  /*2cd0*/  FFMA R11, R90.reuse, R105, R70 ;  /* 0x000000695a0b7223 */ /* 0x040fe20000000046 */
[----:B----4-:R-:W-:Y:S01]  /*2ce0*/  FFMA R90, R90, R106, R73 ;  /* 0x0000006a5a5a7223 */ /* 0x010fe20000000049 */
[----:B------:R-:W3:Y:S01]  /*2cf0*/  LDS.64 R100, [R8+0x1128] ;  /* 0x0011280008647984 */ /* 0x000ee20000000a00 */
[C---:B-----5:R-:W-:Y:S01]  /*2d00*/  FFMA R93, R75.reuse, R67, R92 ;  /* 0x000000434b5d7223 */ /* 0x060fe2000000005c */
[----:B------:R-:W-:Y:S01]  /*2d10*/  FFMA R95, R75, R68, R95 ;  /* 0x000000444b5f7223 */ /* 0x000fe2000000005f */
        /* <DEDUP_REMOVED lines=8> */
[----:B------:R-:W4:Y:S04]  /*2da0*/  LDS.64 R96, [R8+0x13d0] ;  /* 0x0013d00008607984 */ /* 0x000f280000000a00 */
[----:B------:R-:W5:Y:S01]  /*2db0*/  LDS R11, [R162+0x448] ;  /* 0x00044800a20b7984 */ /* 0x000f620000000800 */
[----:B------:R-:W-:-:S03]  /*2dc0*/  FFMA R83, R89, R21, R70 ;  /* 0x0000001559537223 */ /* 0x000fc60000000046 */
[----:B------:R-:W5:Y:S01]  /*2dd0*/  LDS R90, [R162+0x44c] ;  /* 0x00044c00a25a7984 */ /* 0x000f620000000800 */
[----:B------:R-:W-:Y:S01]  /*2de0*/  FFMA R70, R46, R89, R79 ;  /* 0x000000592e467223 */ /* 0x000fe2000000004f */
[C---:B------:R-:W-:Y:S02]  /*2df0*/  FFMA R79, R89.reuse, R49, R74 ;  /* 0x00000031594f7223 */ /* 0x040fe4000000004a */
[----:B------:R-:W5:Y:S01]  /*2e00*/  LDS R74, [R162+0x450] ;  /* 0x00045000a24a7984 */ /* 0x000f620000000800 */
[----:B------:R-:W-:Y:S01]  /*2e10*/  FFMA R20, R20, R132, R93 ;  /* 0x0000008414147223 */ /* 0x000fe2000000005d */
[----:B------:R-:W-:Y:S01]  /*2e20*/  FFMA R95, R132, R69, R95 ;  /* 0x00000045845f7223 */ /* 0x000fe2000000005f */
[C---:B------:R-:W-:Y:S01]  /*2e30*/  FFMA R71, R89.reuse, R119, R68 ;  /* 0x0000007759477223 */ /* 0x040fe20000000044 */
[C---:B------:R-:W-:Y:S01]  /*2e40*/  FFMA R84, R89.reuse, R64, R85 ;  /* 0x0000004059547223 */ /* 0x040fe20000000055 */
[C---:B------:R-:W-:Y:S01]  /*2e50*/  FFMA R72, R89.reuse, R116, R73 ;  /* 0x0000007459487223 */ /* 0x040fe20000000049 */
[C---:B------:R-:W-:Y:S01]  /*2e60*/  FFMA R69, R89.reuse, R23, R88 ;  /* 0x0000001759457223 */ /* 0x040fe20000000058 */
[----:B0-----:R-:W-:Y:S01]  /*2e70*/  FFMA R68, R89, R102, R67 ;  /* 0x0000006659447223 */ /* 0x001fe20000000043 */
[C---:B------:R-:W-:Y:S01]  /*2e80*/  FFMA R89, R133.reuse, R21, R20 ;  /* 0x0000001585597223 */ /* 0x040fe20000000014 */
[----:B------:R-:W-:Y:S01]  /*2e90*/  FFMA R83, R62, R81, R83 ;  /* 0x000000513e537223 */ /* 0x000fe20000000053 */
[----:B------:R-:W0:Y:S01]  /*2ea0*/  LDS.64 R20, [R8+0x1130] ;  /* 0x0011300008147984 */ /* 0x000e220000000a00 */
[----:B------:R-:W-:Y:S01]  /*2eb0*/  FFMA R95, R133, R64, R95 ;  /* 0x00000040855f7223 */ /* 0x000fe2000000005f */
[C---:B------:R-:W-:Y:S01]  /*2ec0*/  FFMA R73, R81.reuse, R47, R70 ;  /* 0x0000002f51497223 */ /* 0x040fe20000000046 */
[C---:B------:R-:W-:Y:S01]  /*2ed0*/  FFMA R85, R81.reuse, R65, R84 ;  /* 0x0000004151557223 */ /* 0x040fe20000000054 */
[----:B------:R-:W-:Y:S01]  /*2ee0*/  FFMA R70, R32, R81, R71 ;  /* 0x0000005120467223 */ /* 0x000fe20000000047 */
[C---:B------:R-:W-:Y:S01]  /*2ef0*/  FFMA R84, R81.reuse, R44, R79 ;  /* 0x0000002c51547223 */ /* 0x040fe2000000004f */
[C---:B------:R-:W-:Y:S01]  /*2f00*/  FFMA R71, R81.reuse, R117, R72 ;  /* 0x0000007551477223 */ /* 0x040fe20000000048 */
[C---:B------:R-:W-:Y:S01]  /*2f10*/  FFMA R67, R81.reuse, R103, R68 ;  /* 0x0000006751437223 */ /* 0x040fe20000000044 */
[----:B-1----:R-:W-:Y:S01]  /*2f20*/  FFMA R64, R81, R98, R69 ;  /* 0x0000006251407223 */ /* 0x002fe20000000045 */
[----:B--2---:R-:W-:Y:S01]  /*2f30*/  FFMA R81, R66, R65, R95 ;  /* 0x0000004142517223 */ /* 0x004fe2000000005f */
[----:B------:R-:W-:Y:S01]  /*2f40*/  FFMA R89, R62, R66, R89 ;  /* 0x000000423e597223 */ /* 0x000fe20000000059 */
[----:B------:R-:W1:Y:S01]  /*2f50*/  LDS.64 R94, [R8+0x13d8] ;  /* 0x0013d800085e7984 */ /* 0x000e620000000a00 */
        /* <DEDUP_REMOVED lines=8> */
[C---:B------:R-:W-:Y:S01]  /*2fe0*/  FFMA R84, R134.reuse, R60, R81 ;  /* 0x0000003c86547223 */ /* 0x040fe20000000051 */
[----:B------:R-:W-:Y:S01]  /*2ff0*/  LDS R73, [R162+0x4d0] ;  /* 0x0004d000a2497984 */ /* 0x000fe20000000800 */
[----:B------:R-:W-:Y:S01]  /*3000*/  FFMA R67, R87, R43, R62 ;  /* 0x0000002b57437223 */ /* 0x000fe2000000003e */
[----:B------:R-:W-:-:S02]  /*3010*/  FFMA R89, R134, R63, R89 ;  /* 0x0000003f86597223 */ /* 0x000fc40000000059 */
[----:B------:R-:W2:Y:S01]  /*3020*/  LDS.64 R92, [R8+0x1138] ;  /* 0x00113800085c7984 */ /* 0x000ea20000000a00 */
[-C--:B------:R-:W-:Y:S01]  /*3030*/  FFMA R62, R114, R87.reuse, R69 ;  /* 0x00000057723e7223 */ /* 0x080fe20000000045 */
[C---:B------:R-:W-:Y:S01]  /*3040*/  FFMA R64, R58.reuse, R87, R83 ;  /* 0x000000573a407223 */ /* 0x040fe20000000053 */
[C---:B------:R-:W-:Y:S01]  /*3050*/  FFMA R81, R87.reuse, R61, R72 ;  /* 0x0000003d57517223 */ /* 0x040fe20000000048 */
[C---:B------:R-:W-:Y:S01]  /*3060*/  FFMA R70, R87.reuse, R128, R79 ;  /* 0x0000008057467223 */ /* 0x040fe2000000004f */
[C---:B------:R-:W-:Y:S01]  /*3070*/  FFMA R69, R87.reuse, R31, R68 ;  /* 0x0000001f57457223 */ /* 0x040fe20000000044 */
[C---:B------:R-:W-:Y:S01]  /*3080*/  FFMA R63, R87.reuse, R101, R86 ;  /* 0x00000065573f7223 */ /* 0x040fe20000000056 */
[----:B----4-:R-:W-:Y:S01]  /*3090*/  FFMA R60, R87, R96, R65 ;  /* 0x00000060573c7223 */ /* 0x010fe20000000041 */
[----:B-----5:R-:W-:Y:S01]  /*30a0*/  FFMA R87, R11, R61, R84 ;  /* 0x0000003d0b577223 */ /* 0x020fe20000000054 */
[----:B------:R-:W-:Y:S01]  /*30b0*/  FFMA R89, R58, R11, R89 ;  /* 0x0000000b3a597223 */ /* 0x000fe20000000059 */
[----:B------:R-:W-:Y:S04]  /*30c0*/  LDS R61, [R162+0x4d4] ;  /* 0x0004d400a23d7984 */ /* 0x000fe80000000800 */
[----:B------:R-:W3:Y:S01]  /*30d0*/  LDS.64 R84, [R8+0x13e0] ;  /* 0x0013e00008547984 */ /* 0x000ee20000000a00 */
[-C--:B------:R-:W-:Y:S01]  /*30e0*/  FFMA R71, R91, R59.reuse, R64 ;  /* 0x0000003b5b477223 */ /* 0x080fe20000000040 */
[----:B------:R-:W-:-:S02]  /*30f0*/  FFMA R59, R90, R59, R89 ;  /* 0x0000003b5a3b7223 */ /* 0x000fc40000000059 */
[----:B------:R-:W4:Y:S02]  /*3100*/  LDS R72, [R162+0x4d8] ;  /* 0x0004d800a2487984 */ /* 0x000f240000000800 */
[----:B------:R-:W-:Y:S02]  /*3110*/  FFMA R68, R56, R74, R59 ;  /* 0x0000004a38447223 */ /* 0x000fe4000000003b */
[----:B------:R-:W5:Y:S01]  /*3120*/  LDS R59, [R162+0x4dc] ;  /* 0x0004dc00a23b7984 */ /* 0x000f620000000800 */
[----:B------:R-:W-:Y:S01]  /*3130*/  FFMA R64, R40, R91, R67 ;  /* 0x0000005b28407223 */ /* 0x000fe20000000043 */
[C---:B------:R-:W-:Y:S02]  /*3140*/  FFMA R83, R91.reuse, R18, R81 ;  /* 0x000000125b537223 */ /* 0x040fe40000000051 */
[----:B------:R-:W5:Y:S01]  /*3150*/  LDS.64 R88, [R8+0x1140] ;  /* 0x0011400008587984 */ /* 0x000f620000000a00 */
[----:B------:R-:W-:Y:S01]  /*3160*/  FFMA R81, R56, R130, R71 ;  /* 0x0000008238517223 */ /* 0x000fe20000000047 */
[C---:B0-----:R-:W-:Y:S01]  /*3170*/  FFMA R58, R91.reuse, R20, R63 ;  /* 0x000000145b3a7223 */ /* 0x041fe2000000003f */
[----:B------:R-:W-:Y:S01]  /*3180*/  FFMA R71, R130, R41, R64 ;  /* 0x0000002982477223 */ /* 0x000fe20000000040 */
[C---:B------:R-:W-:Y:S01]  /*3190*/  FFMA R67, R91.reuse, R115, R62 ;  /* 0x000000735b437223 */ /* 0x040fe2000000003e */
[C---:B------:R-:W-:Y:S01]  /*31a0*/  FFMA R79, R91.reuse, R129, R70 ;  /* 0x000000815b4f7223 */ /* 0x040fe20000000046 */
[C---:B------:R-:W-:Y:S01]  /*31b0*/  FFMA R62, R91.reuse, R28, R69 ;  /* 0x0000001c5b3e7223 */ /* 0x040fe20000000045 */
[----:B------:R-:W-:Y:S01]  /*31c0*/  FFMA R87, R90, R18, R87 ;  /* 0x000000125a577223 */ /* 0x000fe20000000057 */
[----:B------:R-:W-:Y:S01]  /*31d0*/  FFMA R65, R91, R97, R60 ;  /* 0x000000615b417223 */ /* 0x000fe2000000003c */
[----:B------:R-:W-:Y:S01]  /*31e0*/  FFMA R63, R130, R21, R58 ;  /* 0x00000015823f7223 */ /* 0x000fe2000000003a */
[----:B------:R-:W-:Y:S01]  /*31f0*/  FFMA R58, R38, R82, R71 ;  /* 0x00000052263a7223 */ /* 0x000fe20000000047 */
[C---:B------:R-:W-:Y:S01]  /*3200*/  FFMA R83, R130.reuse, R19, R83 ;  /* 0x0000001382537223 */ /* 0x040fe20000000053 */
[----:B------:R-:W0:Y:S01]  /*3210*/  LDS R71, [R162+0x4e0] ;  /* 0x0004e000a2477984 */ /* 0x000e220000000800 */
[----:B------:R-:W-:Y:S01]  /*3220*/  FFMA R64, R130, R126, R79 ;  /* 0x0000007e82407223 */ /* 0x000fe2000000004f */
[----:B------:R-:W-:Y:S01]  /*3230*/  FFMA R60, R112, R130, R67 ;  /* 0x00000082703c7223 */ /* 0x000fe20000000043 */
[----:B------:R-:W-:Y:S01]  /*3240*/  FFMA R69, R130, R29, R62 ;  /* 0x0000001d82457223 */ /* 0x000fe2000000003e */
[----:B------:R-:W-:Y:S01]  /*3250*/  FFMA R87, R74, R19, R87 ;  /* 0x000000134a577223 */ /* 0x000fe20000000057 */
[----:B-1----:R-:W-:Y:S01]  /*3260*/  FFMA R130, R130, R94, R65 ;  /* 0x0000005e82827223 */ /* 0x002fe20000000041 */
[----:B------:R-:W1:Y:S01]  /*3270*/  LDS.64 R18, [R8+0x13e8] ;  /* 0x0013e80008127984 */ /* 0x000e620000000a00 */
[C---:B------:R-:W-:Y:S01]  /*3280*/  FFMA R79, R82.reuse, R57, R81 ;  /* 0x00000039524f7223 */ /* 0x040fe20000000051 */
[C---:B------:R-:W-:Y:S01]  /*3290*/  FFMA R62, R82.reuse, R16, R83 ;  /* 0x00000010523e7223 */ /* 0x040fe20000000053 */
[C---:B------:R-:W-:Y:S01]  /*32a0*/  FFMA R67, R82.reuse, R113, R60 ;  /* 0x0000007152437223 */ /* 0x040fe2000000003c */
[C---:B--2---:R-:W-:Y:S01]  /*32b0*/  FFMA R56, R82.reuse, R92, R63 ;  /* 0x0000005c52387223 */ /* 0x044fe2000000003f */
[C---:B------:R-:W-:Y:S01]  /*32c0*/  FFMA R16, R73.reuse, R16, R87 ;  /* 0x0000001049107223 */ /* 0x040fe20000000057 */
[C---:B------:R-:W-:Y:S01]  /*32d0*/  FFMA R81, R82.reuse, R127, R64 ;  /* 0x0000007f52517223 */ /* 0x040fe20000000040 */
[C---:B------:R-:W-:Y:S01]  /*32e0*/  FFMA R60, R82.reuse, R26, R69 ;  /* 0x0000001a523c7223 */ /* 0x040fe20000000045 */
[----:B------:R-:W-:Y:S01]  /*32f0*/  FFMA R65, R82, R95, R130 ;  /* 0x0000005f52417223 */ /* 0x000fe20000000082 */
[----:B------:R-:W-:Y:S01]  /*3300*/  FFMA R57, R73, R57, R68 ;  /* 0x0000003949397223 */ /* 0x000fe20000000044 */
[----:B------:R-:W2:Y:S01]  /*3310*/  LDS.64 R82, [R8+0x1148] ;  /* 0x0011480008527984 */ /* 0x000ea20000000a00 */
[----:B------:R-:W-:Y:S01]  /*3320*/  FFMA R87, R54, R131, R79 ;  /* 0x0000008336577223 */ /* 0x000fe2000000004f */
[C---:B------:R-:W-:Y:S01]  /*3330*/  FFMA R91, R131.reuse, R17, R62 ;  /* 0x00000011835b7223 */ /* 0x040fe2000000003e */
[C---:B------:R-:W-:Y:S01]  /*3340*/  FFMA R79, R131.reuse, R39, R58 ;  /* 0x00000027834f7223 */ /* 0x040fe2000000003a */
[C---:B------:R-:W-:Y:S01]  /*3350*/  FFMA R63, R131.reuse, R93, R56 ;  /* 0x0000005d833f7223 */ /* 0x040fe20000000038 */
[C---:B------:R-:W-:Y:S01]  /*3360*/  FFMA R62, R131.reuse, R124, R81 ;  /* 0x0000007c833e7223 */ /* 0x040fe20000000051 */
[----:B------:R-:W-:Y:S01]  /*3370*/  FFMA R58, R110, R131, R67 ;  /* 0x000000836e3a7223 */ /* 0x000fe20000000043 */
[C---:B------:R-:W-:Y:S01]  /*3380*/  FFMA R69, R131.reuse, R27, R60 ;  /* 0x0000001b83457223 */ /* 0x040fe2000000003c */
[----:B---3--:R-:W-:Y:S01]  /*3390*/  FFMA R56, R131, R84, R65 ;  /* 0x0000005483387223 */ /* 0x008fe20000000041 */
[----:B------:R-:W-:Y:S01]  /*33a0*/  FFMA R135, R61, R17, R16 ;  /* 0x000000113d877223 */ /* 0x000fe20000000010 */
[----:B------:R-:W-:Y:S01]  /*33b0*/  FFMA R131, R54, R61, R57 ;  /* 0x0000003d36837223 */ /* 0x000fe20000000039 */
[----:B------:R-:W3:Y:S04]  /*33c0*/  LDS.64 R16, [R8+0x13f0] ;  /* 0x0013f00008107984 */ /* 0x000ee80000000a00 */
[----:B------:R-:W3:Y:S01]  /*33d0*/  LDS R57, [R162+0x4e4] ;  /* 0x0004e400a2397984 */ /* 0x000ee20000000800 */
[-C--:B------:R-:W-:Y:S01]  /*33e0*/  FFMA R81, R78, R55.reuse, R87 ;  /* 0x000000374e517223 */ /* 0x080fe20000000057 */
[----:B----4-:R-:W-:-:S02]  /*33f0*/  FFMA R55, R72, R55, R131 ;  /* 0x0000003748377223 */ /* 0x010fc40000000083 */
[----:B------:R-:W4:Y:S01]  /*3400*/  LDS R70, [R162+0x4e8] ;  /* 0x0004e800a2467984 */ /* 0x000f220000000800 */
[C---:B------:R-:W-:Y:S01]  /*3410*/  FFMA R64, R12.reuse, R76, R81 ;  /* 0x0000004c0c407223 */ /* 0x040fe20000000051 */
[----:B-----5:R-:W-:Y:S02]  /*3420*/  FFMA R12, R12, R59, R55 ;  /* 0x0000003b0c0c7223 */ /* 0x020fe40000000037 */
[----:B------:R-:W5:Y:S01]  /*3430*/  LDS R55, [R162+0x4ec] ;  /* 0x0004ec00a2377984 */ /* 0x000f620000000800 */
[CC--:B------:R-:W-:Y:S01]  /*3440*/  FFMA R91, R78.reuse, R14.reuse, R91 ;  /* 0x0000000e4e5b7223 */ /* 0x0c0fe2000000005b */
[----:B------:R-:W-:Y:S01]  /*3450*/  FFMA R67, R78, R111, R58 ;  /* 0x0000006f4e437223 */ /* 0x000fe2000000003a */
[----:B------:R-:W-:Y:S01]  /*3460*/  FFMA R14, R72, R14, R135 ;  /* 0x0000000e480e7223 */ /* 0x000fe20000000087 */
[----:B------:R-:W-:Y:S01]  /*3470*/  FFMA R60, R36, R78, R79 ;  /* 0x0000004e243c7223 */ /* 0x000fe2000000004f */
[C---:B------:R-:W-:Y:S01]  /*3480*/  FFMA R87, R78.reuse, R125, R62 ;  /* 0x0000007d4e577223 */ /* 0x040fe2000000003e */
[C---:B------:R-:W-:Y:S01]  /*3490*/  FFMA R58, R78.reuse, R24, R69 ;  /* 0x000000184e3a7223 */ /* 0x040fe20000000045 */
[C---:B------:R-:W-:Y:S01]  /*34a0*/  FFMA R65, R78.reuse, R85, R56 ;  /* 0x000000554e417223 */ /* 0x040fe20000000038 */
[----:B------:R-:W-:Y:S01]  /*34b0*/  FFMA R54, R78, R88, R63 ;  /* 0x000000584e367223 */ /* 0x000fe2000000003f */
[----:B------:R-:W-:Y:S01]  /*34c0*/  LDS R68, [R162+0x4f8] ;  /* 0x0004f800a2447984 */ /* 0x000fe20000000800 */
[----:B------:R-:W-:-:S03]  /*34d0*/  FFMA R131, R76, R15, R91 ;  /* 0x0000000f4c837223 */ /* 0x000fc6000000005b */
[----:B------:R-:W5:Y:S01]  /*34e0*/  LDS.64 R78, [R8+0x1150] ;  /* 0x00115000084e7984 */ /* 0x000f620000000a00 */
[----:B------:R-:W-:-:S03]  /*34f0*/  FFMA R137, R59, R15, R14 ;  /* 0x0000000f3b897223 */ /* 0x000fc6000000000e */
[----:B------:R-:W5:Y:S01]  /*3500*/  LDS.64 R14, [R8+0x13f8] ;  /* 0x0013f800080e7984 */ /* 0x000f620000000a00 */
[C---:B------:R-:W-:Y:S01]  /*3510*/  FFMA R81, R76.reuse, R37, R60 ;  /* 0x000000254c517223 */ /* 0x040fe2000000003c */
[C---:B------:R-:W-:Y:S01]  /*3520*/  FFMA R62, R76.reuse, R120, R87 ;  /* 0x000000784c3e7223 */ /* 0x040fe20000000057 */
[----:B------:R-:W-:Y:S01]  /*3530*/  FFMA R69, R76, R25, R58 ;  /* 0x000000194c457223 */ /* 0x000fe2000000003a */
[-C--:B------:R-:W-:Y:S01]  /*3540*/  FFMA R91, R77, R13.reuse, R64 ;  /* 0x0000000d4d5b7223 */ /* 0x080fe20000000040 */
[----:B0-----:R-:W-:Y:S01]  /*3550*/  FFMA R135, R71, R13, R12 ;  /* 0x0000000d47877223 */ /* 0x001fe2000000000c */
[----:B------:R-:W-:Y:S01]  /*3560*/  FFMA R56, R108, R76, R67 ;  /* 0x0000004c6c387223 */ /* 0x000fe20000000043 */
[----:B------:R-:W0:Y:S01]  /*3570*/  LDS.64 R12, [R8+0x1158] ;  /* 0x00115800080c7984 */ /* 0x000e220000000a00 */
[C---:B------:R-:W-:Y:S01]  /*3580*/  FFMA R63, R76.reuse, R89, R54 ;  /* 0x000000594c3f7223 */ /* 0x040fe20000000036 */
[----:B-1----:R-:W-:Y:S01]  /*3590*/  FFMA R76, R76, R18, R65 ;  /* 0x000000124c4c7223 */ /* 0x002fe20000000041 */
[----:B------:R-:W-:Y:S01]  /*35a0*/  FFMA R60, R122, R77, R81 ;  /* 0x0000004d7a3c7223 */ /* 0x000fe20000000051 */
[C---:B------:R-:W-:Y:S01]  /*35b0*/  FFMA R87, R77.reuse, R121, R62 ;  /* 0x000000794d577223 */ /* 0x040fe2000000003e */
[----:B------:R-:W-:-:S02]  /*35c0*/  FFMA R58, R77, R104, R69 ;  /* 0x000000684d3a7223 */ /* 0x000fc40000000045 */
[----:B------:R-:W1:Y:S01]  /*35d0*/  LDS R69, [R162+0x4f0] ;  /* 0x0004f000a2457984 */ /* 0x000e620000000800 */
[C---:B------:R-:W-:Y:S01]  /*35e0*/  FFMA R64, R77.reuse, R52, R131 ;  /* 0x000000344d407223 */ /* 0x040fe20000000083 */
[C---:B------:R-:W-:Y:S01]  /*35f0*/  FFMA R67, R77.reuse, R109, R56 ;  /* 0x0000006d4d437223 */ /* 0x040fe20000000038 */
[C---:B------:R-:W-:Y:S01]  /*3600*/  FFMA R65, R77.reuse, R19, R76 ;  /* 0x000000134d417223 */ /* 0x040fe2000000004c */
[----:B--2---:R-:W-:Y:S01]  /*3610*/  FFMA R54, R77, R82, R63 ;  /* 0x000000524d367223 */ /* 0x004fe2000000003f */
[----:B------:R-:W-:Y:S01]  /*3620*/  FFMA R81, R75, R123, R60 ;  /* 0x0000007b4b517223 */ /* 0x000fe2000000003c */
[----:B------:R-:W-:Y:S01]  /*3630*/  FFMA R62, R71, R52, R137 ;  /* 0x00000034473e7223 */ /* 0x000fe20000000089 */
[C---:B------:R-:W-:Y:S02]  /*3640*/  FFMA R60, R75.reuse, R34, R87 ;  /* 0x000000224b3c7223 */ /* 0x040fe40000000057 */
[----:B------:R-:W2:Y:S01]  /*3650*/  LDS.64 R86, [R8+0x1400] ;  /* 0x0014000008567984 */ /* 0x000ea20000000a00 */
[----:B------:R-:W-:Y:S01]  /*3660*/  FFMA R91, R50, R75, R91 ;  /* 0x0000004b325b7223 */ /* 0x000fe2000000005b */
[C---:B------:R-:W-:Y:S01]  /*3670*/  FFMA R131, R75.reuse, R53, R64 ;  /* 0x000000354b837223 */ /* 0x040fe20000000040 */
[----:B------:R-:W-:Y:S01]  /*3680*/  FFMA R56, R106, R75, R67 ;  /* 0x0000004b6a387223 */ /* 0x000fe20000000043 */
[C---:B------:R-:W-:Y:S01]  /*3690*/  FFMA R77, R75.reuse, R105, R58 ;  /* 0x000000694b4d7223 */ /* 0x040fe2000000003a */
[C---:B------:R-:W-:Y:S01]  /*36a0*/  FFMA R63, R75.reuse, R83, R54 ;  /* 0x000000534b3f7223 */ /* 0x040fe20000000036 */
[----:B---3--:R-:W-:Y:S01]  /*36b0*/  FFMA R52, R75, R16, R65 ;  /* 0x000000104b347223 */ /* 0x008fe20000000041 */
[----:B------:R-:W-:-:S02]  /*36c0*/  FFMA R75, R57, R53, R62 ;  /* 0x00000035394b7223 */ /* 0x000fc4000000003e */
[----:B------:R-:W3:Y:S01]  /*36d0*/  LDS R53, [R162+0x4f4] ;  /* 0x0004f400a2357984 */ /* 0x000ee20000000800 */
[----:B------:R-:W-:Y:S01]  /*36e0*/  FFMA R135, R50, R57, R135 ;  /* 0x0000003932877223 */ /* 0x000fe20000000087 */
[----:B------:R-:W-:Y:S01]  /*36f0*/  FFMA R50, R118, R132, R81 ;  /* 0x0000008476327223 */ /* 0x000fe20000000051 */
[C---:B------:R-:W-:Y:S01]  /*3700*/  FFMA R91, R132.reuse, R51, R91 ;  /* 0x00000033845b7223 */ /* 0x040fe2000000005b */
[C---:B------:R-:W-:Y:S01]  /*3710*/  FFMA R81, R132.reuse, R35, R60 ;  /* 0x0000002384517223 */ /* 0x040fe2000000003c */
[----:B------:R-:W-:Y:S01]  /*3720*/  FFMA R54, R132, R22, R77 ;  /* 0x0000001684367223 */ /* 0x000fe2000000004d */
[----:B----4-:R-:W-:Y:S01]  /*3730*/  FFMA R51, R70, R51, R135 ;  /* 0x0000003346337223 */ /* 0x010fe20000000087 */
[----:B------:R-:W-:Y:S01]  /*3740*/  FFMA R67, R132, R107, R56 ;  /* 0x0000006b84437223 */ /* 0x000fe20000000038 */
[C---:B------:R-:W-:Y:S01]  /*3750*/  FFMA R56, R133.reuse, R116, R81 ;  /* 0x0000007485387223 */ /* 0x040fe20000000051 */
[C---:B------:R-:W-:Y:S01]  /*3760*/  FFMA R81, R133.reuse, R23, R54 ;  /* 0x0000001785517223 */ /* 0x040fe20000000036 */
[----:B-----5:R-:W-:Y:S01]  /*3770*/  FFMA R54, R46, R55, R51 ;  /* 0x000000372e367223 */ /* 0x020fe20000000033 */
[----:B------:R-:W-:Y:S01]  /*3780*/  FFMA R65, R132, R17, R52 ;  /* 0x0000001184417223 */ /* 0x000fe20000000034 */
[----:B------:R-:W4:Y:S01]  /*3790*/  LDS R51, [R162+0x4fc] ;  /* 0x0004fc00a2337984 */ /* 0x000f220000000800 */
[-C--:B------:R-:W-:Y:S01]  /*37a0*/  FFMA R52, R70, R48.reuse, R75 ;  /* 0x0000003046347223 */ /* 0x080fe2000000004b */
[C---:B------:R-:W-:Y:S01]  /*37b0*/  FFMA R75, R133.reuse, R119, R50 ;  /* 0x00000077854b7223 */ /* 0x040fe20000000032 */
[-C--:B------:R-:W-:Y:S01]  /*37c0*/  FFMA R50, R102, R133.reuse, R67 ;  /* 0x0000008566327223 */ /* 0x080fe20000000043 */
[C---:B------:R-:W-:Y:S01]  /*37d0*/  FFMA R58, R132.reuse, R48, R131 ;  /* 0x00000030843a7223 */ /* 0x040fe20000000083 */
[----:B------:R-:W5:Y:S01]  /*37e0*/  LDS R67, [R162+0x500] ;  /* 0x00050000a2437984 */ /* 0x000f620000000800 */
[----:B------:R-:W-:Y:S01]  /*37f0*/  FFMA R132, R132, R78, R63 ;  /* 0x0000004e84847223 */ /* 0x000fe2000000003f */
[----:B------:R-:W-:Y:S01]  /*3800*/  FFMA R91, R46, R133, R91 ;  /* 0x000000852e5b7223 */ /* 0x000fe2000000005b */
[C---:B------:R-:W-:Y:S01]  /*3810*/  FFMA R135, R133.reuse, R49, R58 ;  /* 0x0000003185877223 */ /* 0x040fe2000000003a */
[C---:B------:R-:W-:Y:S01]  /*3820*/  FFMA R48, R133.reuse, R14, R65 ;  /* 0x0000000e85307223 */ /* 0x040fe20000000041 */
[----:B------:R-:W-:Y:S01]  /*3830*/  FFMA R63, R133, R79, R132 ;  /* 0x0000004f853f7223 */ /* 0x000fe20000000084 */
[----:B------:R-:W-:Y:S01]  /*3840*/  FFMA R133, R55, R49, R52 ;  /* 0x0000003137857223 */ /* 0x000fe20000000034 */
[----:B------:R-:W-:Y:S01]  /*3850*/  FFMA R52, R32, R66, R75 ;  /* 0x0000004220347223 */ /* 0x000fe2000000004b */
[----:B------:R-:W5:Y:S01]  /*3860*/  LDS R49, [R162+0x580] ;  /* 0x00058000a2317984 */ /* 0x000f620000000800 */
[C---:B------:R-:W-:Y:S01]  /*3870*/  FFMA R131, R66.reuse, R47, R91 ;  /* 0x0000002f42837223 */ /* 0x040fe2000000005b */
[C---:B------:R-:W-:Y:S01]  /*3880*/  FFMA R75, R66.reuse, R103, R50 ;  /* 0x00000067424b7223 */ /* 0x040fe20000000032 */
[C---:B------:R-:W-:Y:S01]  /*3890*/  FFMA R135, R66.reuse, R44, R135 ;  /* 0x0000002c42877223 */ /* 0x040fe20000000087 */
[----:B------:R-:W5:Y:S01]  /*38a0*/  LDS.64 R76, [R8+0x1160] ;  /* 0x00116000084c7984 */ /* 0x000f620000000a00 */
[C---:B------:R-:W-:Y:S01]  /*38b0*/  FFMA R91, R66.reuse, R117, R56 ;  /* 0x00000075425b7223 */ /* 0x040fe20000000038 */
[C---:B------:R-:W-:Y:S01]  /*38c0*/  FFMA R50, R66.reuse, R98, R81 ;  /* 0x0000006242327223 */ /* 0x040fe20000000051 */
[C---:B------:R-:W-:Y:S01]  /*38d0*/  FFMA R65, R66.reuse, R15, R48 ;  /* 0x0000000f42417223 */ /* 0x040fe20000000030 */
[----:B0-----:R-:W-:Y:S01]  /*38e0*/  FFMA R46, R66, R12, R63 ;  /* 0x0000000c422e7223 */ /* 0x001fe2000000003f */
[----:B------:R-:W-:Y:S01]  /*38f0*/  LDS R62, [R162+0x59c] ;  /* 0x00059c00a23e7984 */ /* 0x000fe20000000800 */
[----:B-1----:R-:W-:-:S03]  /*3900*/  FFMA R63, R69, R47, R54 ;  /* 0x0000002f453f7223 */ /* 0x002fc60000000036 */
[----:B------:R-:W0:Y:S01]  /*3910*/  LDS R66, [R162+0x584] ;  /* 0x00058400a2427984 */ /* 0x000e220000000800 */
[----:B------:R-:W-:Y:S01]  /*3920*/  FFMA R54, R42, R134, R131 ;  /* 0x000000862a367223 */ /* 0x000fe20000000083 */
[----:B------:R-:W-:Y:S01]  /*3930*/  FFMA R56, R69, R44, R133 ;  /* 0x0000002c45387223 */ /* 0x000fe20000000085 */
[C---:B------:R-:W-:Y:S01]  /*3940*/  FFMA R131, R134.reuse, R45, R135 ;  /* 0x0000002d86837223 */ /* 0x040fe20000000087 */
[----:B------:R-:W1:Y:S01]  /*3950*/  LDS R47, [R162+0x588] ;  /* 0x00058800a22f7984 */ /* 0x000e620000000800 */
[C---:B------:R-:W-:Y:S01]  /*3960*/  FFMA R48, R134.reuse, R30, R91 ;  /* 0x0000001e86307223 */ /* 0x040fe2000000005b */
[----:B------:R-:W-:Y:S01]  /*3970*/  FFMA R135, R134, R33, R52 ;  /* 0x0000002186877223 */ /* 0x000fe20000000034 */
[----:B------:R-:W-:Y:S01]  /*3980*/  FFMA R44, R100, R134, R75 ;  /* 0x00000086642c7223 */ /* 0x000fe2000000004b */
[C---:B------:R-:W-:Y:S01]  /*3990*/  FFMA R91, R134.reuse, R99, R50 ;  /* 0x00000063865b7223 */ /* 0x040fe20000000032 */
[C---:B------:R-:W-:Y:S01]  /*39a0*/  FFMA R81, R134.reuse, R13, R46 ;  /* 0x0000000d86517223 */ /* 0x040fe2000000002e */
[----:B--2---:R-:W-:Y:S01]  /*39b0*/  FFMA R134, R134, R86, R65 ;  /* 0x0000005686867223 */ /* 0x004fe20000000041 */
[----:B---3--:R-:W-:Y:S01]  /*39c0*/  FFMA R143, R53, R45, R56 ;  /* 0x0000002d358f7223 */ /* 0x008fe20000000038 */
[----:B------:R-:W2:Y:S01]  /*39d0*/  LDS R65, [R162+0x58c] ;  /* 0x00058c00a2417984 */ /* 0x000ea20000000800 */
[----:B------:R-:W-:-:S03]  /*39e0*/  FFMA R141, R42, R53, R63 ;  /* 0x000000352a8d7223 */ /* 0x000fc6000000003f */
[----:B------:R-:W3:Y:S01]  /*39f0*/  LDS R45, [R162+0x590] ;  /* 0x00059000a22d7984 */ /* 0x000ee20000000800 */
[----:B------:R-:W-:-:S03]  /*3a00*/  FFMA R137, R11, R43, R54 ;  /* 0x0000002b0b897223 */ /* 0x000fc60000000036 */
[----:B------:R-:W3:Y:S01]  /*3a10*/  LDS R63, [R162+0x594] ;  /* 0x00059400a23f7984 */ /* 0x000ee20000000800 */
[----:B------:R-:W-:-:S03]  /*3a20*/  FFMA R42, R68, R43, R141 ;  /* 0x0000002b442a7223 */ /* 0x000fc6000000008d */
[----:B------:R-:W3:Y:S01]  /*3a30*/  LDS R43, [R162+0x598] ;  /* 0x00059800a22b7984 */ /* 0x000ee20000000800 */
[C---:B------:R-:W-:Y:S01]  /*3a40*/  FFMA R137, R40.reuse, R90, R137 ;  /* 0x0000005a28897223 */ /* 0x040fe20000000089 */
[----:B----4-:R-:W-:Y:S01]  /*3a50*/  FFMA R42, R40, R51, R42 ;  /* 0x00000033282a7223 */ /* 0x010fe2000000002a */
[CC--:B------:R-:W-:Y:S01]  /*3a60*/  FFMA R139, R11.reuse, R128.reuse, R131 ;  /* 0x000000800b8b7223 */ /* 0x0c0fe20000000083 */
[----:B------:R-:W-:Y:S01]  /*3a70*/  FFMA R131, R11, R101, R44 ;  /* 0x000000650b837223 */ /* 0x000fe2000000002c */
[----:B------:R-:W-:Y:S01]  /*3a80*/  FFMA R128, R68, R128, R143 ;  /* 0x0000008044807223 */ /* 0x000fe2000000008f */
[-C--:B------:R-:W-:Y:S01]  /*3a90*/  FFMA R137, R74, R41.reuse, R137 ;  /* 0x000000294a897223 */ /* 0x080fe20000000089 */
[----:B-----5:R-:W-:Y:S01]  /*3aa0*/  FFMA R44, R67, R41, R42 ;  /* 0x00000029432c7223 */ /* 0x020fe2000000002a */
[----:B------:R-:W-:Y:S01]  /*3ab0*/  LDS R60, [R162+0x5a4] ;  /* 0x0005a400a23c7984 */ /* 0x000fe20000000800 */
[----:B------:R-:W-:-:S03]  /*3ac0*/  FFMA R139, R90, R129, R139 ;  /* 0x000000815a8b7223 */ /* 0x000fc6000000008b */
[----:B------:R-:W4:Y:S01]  /*3ad0*/  LDS R41, [R162+0x5a0] ;  /* 0x0005a000a2297984 */ /* 0x000f220000000800 */
        /* <DEDUP_REMOVED lines=8> */
[C---:B------:R-:W-:Y:S01]  /*3b60*/  FFMA R75, R11.reuse, R87, R134 ;  /* 0x000000570b4b7223 */ /* 0x040fe20000000086 */
[----:B------:R-:W-:Y:S01]  /*3b70*/  FFMA R81, R11, R76, R81 ;  /* 0x0000004c0b517223 */ /* 0x000fe20000000051 */
[-C--:B------:R-:W-:Y:S01]  /*3b80*/  FFMA R129, R73, R127.reuse, R42 ;  /* 0x0000007f49817223 */ /* 0x080fe2000000002a */
[----:B------:R-:W-:Y:S01]  /*3b90*/  FFMA R127, R49, R127, R128 ;  /* 0x0000007f317f7223 */ /* 0x000fe20000000080 */
[CC--:B------:R-:W-:Y:S01]  /*3ba0*/  FFMA R11, R61.reuse, R39.reuse, R40 ;  /* 0x000000273d0b7223 */ /* 0x0c0fe20000000028 */
[C---:B0-----:R-:W-:Y:S01]  /*3bb0*/  FFMA R40, R66.reuse, R39, R137 ;  /* 0x0000002742287223 */ /* 0x041fe20000000089 */
[-C--:B------:R-:W-:Y:S01]  /*3bc0*/  FFMA R129, R61, R124.reuse, R129 ;  /* 0x0000007c3d817223 */ /* 0x080fe20000000081 */
[----:B------:R-:W0:Y:S01]  /*3bd0*/  LDS R39, [R162+0x5a8] ;  /* 0x0005a800a2277984 */ /* 0x000e220000000800 */
[----:B------:R-:W-:Y:S01]  /*3be0*/  FFMA R124, R66, R124, R127 ;  /* 0x0000007c427c7223 */ /* 0x000fe2000000007f */
[C---:B------:R-:W-:Y:S01]  /*3bf0*/  FFMA R38, R36.reuse, R72, R11 ;  /* 0x0000004824267223 */ /* 0x040fe2000000000b */
[----:B-1----:R-:W-:Y:S01]  /*3c00*/  FFMA R40, R36, R47, R40 ;  /* 0x0000002f24287223 */ /* 0x002fe20000000028 */
[-C--:B------:R-:W-:Y:S01]  /*3c10*/  FFMA R129, R72, R125.reuse, R129 ;  /* 0x0000007d48817223 */ /* 0x080fe20000000081 */
[----:B------:R-:W-:Y:S01]  /*3c20*/  FFMA R124, R47, R125, R124 ;  /* 0x0000007d2f7c7223 */ /* 0x000fe2000000007c */
[-C--:B------:R-:W-:Y:S01]  /*3c30*/  FFMA R11, R59, R37.reuse, R38 ;  /* 0x000000253b0b7223 */ /* 0x080fe20000000026 */
[----:B--2---:R-:W-:Y:S01]  /*3c40*/  FFMA R40, R65, R37, R40 ;  /* 0x0000002541287223 */ /* 0x004fe20000000028 */
[----:B------:R-:W1:Y:S01]  /*3c50*/  LDS R58, [R162+0x5ac] ;  /* 0x0005ac00a23a7984 */ /* 0x000e620000000800 */
[-C--:B------:R-:W-:Y:S01]  /*3c60*/  FFMA R38, R59, R120.reuse, R129 ;  /* 0x000000783b267223 */ /* 0x080fe20000000081 */
[----:B------:R-:W-:Y:S01]  /*3c70*/  FFMA R124, R65, R120, R124 ;  /* 0x00000078417c7223 */ /* 0x000fe2000000007c */
[C---:B------:R-:W-:Y:S01]  /*3c80*/  FFMA R36, R122.reuse, R71, R11 ;  /* 0x000000477a247223 */ /* 0x040fe2000000000b */
[----:B---3--:R-:W-:Y:S01]  /*3c90*/  FFMA R40, R122, R45, R40 ;  /* 0x0000002d7a287223 */ /* 0x008fe20000000028 */
[----:B------:R-:W2:Y:S01]  /*3ca0*/  LDS R37, [R162+0x5b0] ;  /* 0x0005b000a2257984 */ /* 0x000ea20000000800 */
[-C--:B------:R-:W-:Y:S01]  /*3cb0*/  FFMA R125, R71, R121.reuse, R38 ;  /* 0x00000079477d7223 */ /* 0x080fe20000000026 */
[----:B------:R-:W-:Y:S01]  /*3cc0*/  FFMA R124, R45, R121, R124 ;  /* 0x000000792d7c7223 */ /* 0x000fe2000000007c */
[-C--:B------:R-:W-:Y:S01]  /*3cd0*/  FFMA R11, R57, R123.reuse, R36 ;  /* 0x0000007b390b7223 */ /* 0x080fe20000000024 */
[----:B------:R-:W-:Y:S01]  /*3ce0*/  FFMA R40, R63, R123, R40 ;  /* 0x0000007b3f287223 */ /* 0x000fe20000000028 */
[----:B------:R-:W3:Y:S01]  /*3cf0*/  LDS R56, [R162+0x630] ;  /* 0x00063000a2387984 */ /* 0x000ee20000000800 */
[-C--:B------:R-:W-:Y:S01]  /*3d00*/  FFMA R125, R57, R34.reuse, R125 ;  /* 0x00000022397d7223 */ /* 0x080fe2000000007d */
[----:B------:R-:W-:Y:S01]  /*3d10*/  FFMA R124, R63, R34, R124 ;  /* 0x000000223f7c7223 */ /* 0x000fe2000000007c */
[C---:B------:R-:W-:Y:S01]  /*3d20*/  FFMA R34, R118.reuse, R70, R11 ;  /* 0x0000004676227223 */ /* 0x040fe2000000000b */
[----:B------:R-:W-:Y:S01]  /*3d30*/  FFMA R121, R118, R43, R40 ;  /* 0x0000002b76797223 */ /* 0x000fe20000000028 */
[-C--:B------:R-:W-:Y:S01]  /*3d40*/  FFMA R125, R70, R35.reuse, R125 ;  /* 0x00000023467d7223 */ /* 0x080fe2000000007d */
[----:B------:R-:W-:Y:S01]  /*3d50*/  FFMA R123, R43, R35, R124 ;  /* 0x000000232b7b7223 */ /* 0x000fe2000000007c */
[CC--:B------:R-:W-:Y:S01]  /*3d60*/  FFMA R11, R55.reuse, R119.reuse, R34 ;  /* 0x00000077370b7223 */ /* 0x0c0fe20000000022 */
[----:B------:R-:W-:Y:S01]  /*3d70*/  FFMA R38, R62, R119, R121 ;  /* 0x000000773e267223 */ /* 0x000fe20000000079 */
[----:B------:R-:W5:Y:S02]  /*3d80*/  LDS R35, [R162+0x634] ;  /* 0x00063400a2237984 */ /* 0x000f640000000800 */
[C---:B------:R-:W-:Y:S01]  /*3d90*/  FFMA R34, R32.reuse, R69, R11 ;  /* 0x0000004520227223 */ /* 0x040fe2000000000b */
[----:B----4-:R-:W-:Y:S01]  /*3da0*/  FFMA R121, R32, R41, R38 ;  /* 0x0000002920797223 */ /* 0x010fe20000000026 */
[----:B------:R-:W4:Y:S01]  /*3db0*/  LDS R54, [R162+0x638] ;  /* 0x00063800a2367984 */ /* 0x000f220000000800 */
[-C--:B------:R-:W-:Y:S01]  /*3dc0*/  FFMA R36, R55, R116.reuse, R125 ;  /* 0x0000007437247223 */ /* 0x080fe2000000007d */
[----:B------:R-:W-:Y:S01]  /*3dd0*/  FFMA R116, R62, R116, R123 ;  /* 0x000000743e747223 */ /* 0x000fe2000000007b */
[-C--:B------:R-:W-:Y:S01]  /*3de0*/  FFMA R11, R53, R33.reuse, R34 ;  /* 0x00000021350b7223 */ /* 0x080fe20000000022 */
[----:B------:R-:W-:Y:S01]  /*3df0*/  FFMA R32, R60, R33, R121 ;  /* 0x000000213c207223 */ /* 0x000fe20000000079 */
[----:B------:R-:W-:Y:S01]  /*3e00*/  LDS R52, [R162+0x640] ;  /* 0x00064000a2347984 */ /* 0x000fe20000000800 */
[----:B------:R-:W-:-:S03]  /*3e10*/  FFMA R119, R69, R117, R36 ;  /* 0x0000007545777223 */ /* 0x000fc60000000024 */
[----:B------:R-:W4:Y:S01]  /*3e20*/  LDS R33, [R162+0x63c] ;  /* 0x00063c00a2217984 */ /* 0x000f220000000800 */
[----:B------:R-:W-:Y:S01]  /*3e30*/  FFMA R117, R41, R117, R116 ;  /* 0x0000007529757223 */ /* 0x000fe20000000074 */
[----:B------:R-:W-:Y:S01]  /*3e40*/  FFMA R119, R53, R30, R119 ;  /* 0x0000001e35777223 */ /* 0x000fe20000000077 */
[C---:B------:R-:W-:Y:S01]  /*3e50*/  FFMA R135, R90.reuse, R115, R135 ;  /* 0x000000735a877223 */ /* 0x040fe20000000087 */
[----:B------:R-:W-:Y:S01]  /*3e60*/  FFMA R133, R90, R28, R133 ;  /* 0x0000001c5a857223 */ /* 0x000fe20000000085 */
[----:B------:R-:W-:Y:S01]  /*3e70*/  FFMA R34, R60, R30, R117 ;  /* 0x0000001e3c227223 */ /* 0x000fe20000000075 */
[C---:B------:R-:W-:Y:S01]  /*3e80*/  FFMA R30, R114.reuse, R68, R11 ;  /* 0x00000044721e7223 */ /* 0x040fe2000000000b */
[----:B0-----:R-:W-:Y:S01]  /*3e90*/  FFMA R11, R114, R39, R32 ;  /* 0x00000027720b7223 */ /* 0x001fe20000000020 */
[-C--:B------:R-:W-:Y:S01]  /*3ea0*/  FFMA R32, R68, R31.reuse, R119 ;  /* 0x0000001f44207223 */ /* 0x080fe20000000077 */
[----:B------:R-:W-:Y:S01]  /*3eb0*/  FFMA R31, R39, R31, R34 ;  /* 0x0000001f271f7223 */ /* 0x000fe20000000022 */
[CC--:B------:R-:W-:Y:S01]  /*3ec0*/  FFMA R30, R51.reuse, R115.reuse, R30 ;  /* 0x00000073331e7223 */ /* 0x0c0fe2000000001e */
[C---:B-1----:R-:W-:Y:S01]  /*3ed0*/  FFMA R36, R58.reuse, R115, R11 ;  /* 0x000000733a247223 */ /* 0x042fe2000000000b */
[-C--:B------:R-:W-:Y:S01]  /*3ee0*/  FFMA R34, R51, R28.reuse, R32 ;  /* 0x0000001c33227223 */ /* 0x080fe20000000020 */
[----:B------:R-:W-:Y:S01]  /*3ef0*/  FFMA R38, R58, R28, R31 ;  /* 0x0000001c3a267223 */ /* 0x000fe2000000001f */
[C---:B------:R-:W-:Y:S01]  /*3f00*/  FFMA R32, R112.reuse, R67, R30 ;  /* 0x0000004370207223 */ /* 0x040fe2000000001e */
[----:B------:R-:W0:Y:S01]  /*3f10*/  LDS R31, [R162+0x644] ;  /* 0x00064400a21f7984 */ /* 0x000e220000000800 */
[C---:B------:R-:W-:Y:S01]  /*3f20*/  FFMA R28, R112.reuse, R74, R135 ;  /* 0x0000004a701c7223 */ /* 0x040fe20000000087 */
[----:B--2---:R-:W-:Y:S01]  /*3f30*/  FFMA R115, R112, R37, R36 ;  /* 0x0000002570737223 */ /* 0x004fe20000000024 */
[-C--:B------:R-:W-:Y:S01]  /*3f40*/  FFMA R30, R74, R29.reuse, R133 ;  /* 0x0000001d4a1e7223 */ /* 0x080fe20000000085 */
[-C--:B------:R-:W-:Y:S01]  /*3f50*/  FFMA R34, R67, R29.reuse, R34 ;  /* 0x0000001d43227223 */ /* 0x080fe20000000022 */
[----:B------:R-:W-:Y:S01]  /*3f60*/  FFMA R117, R37, R29, R38 ;  /* 0x0000001d25757223 */ /* 0x000fe20000000026 */
[-C--:B------:R-:W-:Y:S01]  /*3f70*/  FFMA R29, R49, R113.reuse, R32 ;  /* 0x00000071311d7223 */ /* 0x080fe20000000020 */
[----:B------:R-:W1:Y:S01]  /*3f80*/  LDS R50, [R162+0x648] ;  /* 0x00064800a2327984 */ /* 0x000e620000000800 */
[CC--:B------:R-:W-:Y:S01]  /*3f90*/  FFMA R11, R73.reuse, R113.reuse, R28 ;  /* 0x00000071490b7223 */ /* 0x0c0fe2000000001c */
[C---:B---3--:R-:W-:Y:S01]  /*3fa0*/  FFMA R28, R56.reuse, R113, R115 ;  /* 0x00000071381c7223 */ /* 0x048fe20000000073 */
[-C--:B------:R-:W-:Y:S01]  /*3fb0*/  FFMA R30, R73, R26.reuse, R30 ;  /* 0x0000001a491e7223 */ /* 0x080fe2000000001e */
[-C--:B------:R-:W-:Y:S01]  /*3fc0*/  FFMA R115, R49, R26.reuse, R34 ;  /* 0x0000001a31737223 */ /* 0x080fe20000000022 */
[----:B------:R-:W-:Y:S01]  /*3fd0*/  FFMA R32, R56, R26, R117 ;  /* 0x0000001a38207223 */ /* 0x000fe20000000075 */
[----:B------:R-:W-:Y:S01]  /*3fe0*/  FFMA R26, R110, R66, R29 ;  /* 0x000000426e1a7223 */ /* 0x000fe2000000001d */
[----:B------:R-:W-:Y:S01]  /*3ff0*/  LDS R48, [R162+0x650] ;  /* 0x00065000a2307984 */ /* 0x000fe20000000800 */
[----:B------:R-:W-:-:S03]  /*4000*/  FFMA R113, R61, R27, R30 ;  /* 0x0000001b3d717223 */ /* 0x000fc6000000001e */
[----:B------:R-:W2:Y:S01]  /*4010*/  LDS R29, [R162+0x64c] ;  /* 0x00064c00a21d7984 */ /* 0x000ea20000000800 */
[-C--:B------:R-:W-:Y:S01]  /*4020*/  FFMA R30, R66, R27.reuse, R115 ;  /* 0x0000001b421e7223 */ /* 0x080fe20000000073 */
[----:B-----5:R-:W-:Y:S01]  /*4030*/  FFMA R27, R35, R27, R32 ;  /* 0x0000001b231b7223 */ /* 0x020fe20000000020 */
[----:B------:R-:W-:Y:S01]  /*4040*/  FFMA R117, R110, R35, R28 ;  /* 0x000000236e757223 */ /* 0x000fe2000000001c */
[C---:B------:R-:W-:Y:S01]  /*4050*/  FFMA R28, R47.reuse, R111, R26 ;  /* 0x0000006f2f1c7223 */ /* 0x040fe2000000001a */
[-C--:B------:R-:W-:Y:S01]  /*4060*/  FFMA R26, R72, R24.reuse, R113 ;  /* 0x00000018481a7223 */ /* 0x080fe20000000071 */
[-C--:B------:R-:W-:Y:S01]  /*4070*/  FFMA R30, R47, R24.reuse, R30 ;  /* 0x000000182f1e7223 */ /* 0x080fe2000000001e */
[----:B----4-:R-:W-:Y:S01]  /*4080*/  FFMA R34, R54, R24, R27 ;  /* 0x0000001836227223 */ /* 0x010fe2000000001b */
[----:B------:R-:W-:Y:S01]  /*4090*/  LDS R46, [R162+0x658] ;  /* 0x00065800a22e7984 */ /* 0x000fe20000000800 */
[-C--:B------:R-:W-:Y:S01]  /*40a0*/  FFMA R26, R59, R25.reuse, R26 ;  /* 0x000000193b1a7223 */ /* 0x080fe2000000001a */
[----:B------:R-:W-:-:S02]  /*40b0*/  FFMA R30, R65, R25, R30 ;  /* 0x00000019411e7223 */ /* 0x000fc4000000001e */
[----:B------:R-:W3:Y:S01]  /*40c0*/  LDS R27, [R162+0x654] ;  /* 0x00065400a21b7984 */ /* 0x000ee20000000800 */
[----:B------:R-:W-:Y:S01]  /*40d0*/  FFMA R11, R110, R61, R11 ;  /* 0x0000003d6e0b7223 */ /* 0x000fe2000000000b */
[----:B------:R-:W-:Y:S01]  /*40e0*/  FFMA R25, R33, R25, R34 ;  /* 0x0000001921197223 */ /* 0x000fe20000000022 */
[-C--:B------:R-:W-:Y:S01]  /*40f0*/  FFMA R26, R71, R104.reuse, R26 ;  /* 0x00000068471a7223 */ /* 0x080fe2000000001a */
[-C--:B------:R-:W-:Y:S01]  /*4100*/  FFMA R30, R45, R104.reuse, R30 ;  /* 0x000000682d1e7223 */ /* 0x080fe2000000001e */
[-C--:B------:R-:W-:Y:S01]  /*4110*/  FFMA R11, R72, R111.reuse, R11 ;  /* 0x0000006f480b7223 */ /* 0x080fe2000000000b */
[----:B------:R-:W-:Y:S01]  /*4120*/  FFMA R32, R54, R111, R117 ;  /* 0x0000006f36207223 */ /* 0x000fe20000000075 */
[----:B------:R-:W-:Y:S01]  /*4130*/  FFMA R104, R52, R104, R25 ;  /* 0x0000006834687223 */ /* 0x000fe20000000019 */
[----:B------:R-:W-:Y:S01]  /*4140*/  LDS R44, [R162+0x660] ;  /* 0x00066000a22c7984 */ /* 0x000fe20000000800 */
[C---:B------:R-:W-:Y:S01]  /*4150*/  FFMA R24, R108.reuse, R59, R11 ;  /* 0x0000003b6c187223 */ /* 0x040fe2000000000b */
[----:B------:R-:W-:-:S02]  /*4160*/  FFMA R28, R108, R65, R28 ;  /* 0x000000416c1c7223 */ /* 0x000fc4000000001c */
[----:B------:R-:W4:Y:S01]  /*4170*/  LDS R25, [R162+0x65c] ;  /* 0x00065c00a2197984 */ /* 0x000f220000000800 */
[----:B------:R-:W-:Y:S01]  /*4180*/  FFMA R111, R108, R33, R32 ;  /* 0x000000216c6f7223 */ /* 0x000fe20000000020 */
[-C--:B------:R-:W-:Y:S01]  /*4190*/  FFMA R11, R71, R109.reuse, R24 ;  /* 0x0000006d470b7223 */ /* 0x080fe20000000018 */
[-C--:B------:R-:W-:Y:S01]  /*41a0*/  FFMA R28, R45, R109.reuse, R28 ;  /* 0x0000006d2d1c7223 */ /* 0x080fe2000000001c */
[----:B------:R-:W-:Y:S01]  /*41b0*/  LDS R42, [R162+0x6e4] ;  /* 0x0006e400a22a7984 */ /* 0x000fe20000000800 */
[----:B------:R-:W-:Y:S01]  /*41c0*/  FFMA R24, R52, R109, R111 ;  /* 0x0000006d34187223 */ /* 0x000fe2000000006f */
[C---:B------:R-:W-:Y:S01]  /*41d0*/  FFMA R11, R106.reuse, R57, R11 ;  /* 0x000000396a0b7223 */ /* 0x040fe2000000000b */
[C---:B------:R-:W-:Y:S01]  /*41e0*/  FFMA R28, R106.reuse, R63, R28 ;  /* 0x0000003f6a1c7223 */ /* 0x040fe2000000001c */
[----:B------:R-:W-:Y:S01]  /*41f0*/  FFMA R109, R57, R105, R26 ;  /* 0x00000069396d7223 */ /* 0x000fe2000000001a */
[----:B0-----:R-:W-:Y:S01]  /*4200*/  FFMA R111, R106, R31, R24 ;  /* 0x0000001f6a6f7223 */ /* 0x001fe20000000018 */
[-C--:B------:R-:W-:Y:S01]  /*4210*/  FFMA R30, R63, R105.reuse, R30 ;  /* 0x000000693f1e7223 */ /* 0x080fe2000000001e */
[----:B------:R-:W-:Y:S01]  /*4220*/  FFMA R113, R31, R105, R104 ;  /* 0x000000691f717223 */ /* 0x000fe20000000068 */
[CC--:B------:R-:W-:Y:S01]  /*4230*/  FFMA R105, R43.reuse, R107.reuse, R28 ;  /* 0x0000006b2b697223 */ /* 0x0c0fe2000000001c */
[-C--:B------:R-:W-:Y:S01]  /*4240*/  FFMA R11, R70, R107.reuse, R11 ;  /* 0x0000006b460b7223 */ /* 0x080fe2000000000b */
[----:B-1----:R-:W-:Y:S01]  /*4250*/  FFMA R28, R50, R107, R111 ;  /* 0x0000006b321c7223 */ /* 0x002fe2000000006f */
[-C--:B------:R-:W-:Y:S01]  /*4260*/  FFMA R24, R70, R22.reuse, R109 ;  /* 0x0000001646187223 */ /* 0x080fe2000000006d */
[-C--:B------:R-:W-:Y:S01]  /*4270*/  FFMA R107, R43, R22.reuse, R30 ;  /* 0x000000162b6b7223 */ /* 0x080fe2000000001e */
[----:B------:R-:W-:Y:S01]  /*4280*/  FFMA R30, R50, R22, R113 ;  /* 0x00000016321e7223 */ /* 0x000fe20000000071 */
[C---:B------:R-:W-:Y:S01]  /*4290*/  FFMA R22, R102.reuse, R55, R11 ;  /* 0x0000003766167223 */ /* 0x040fe2000000000b */
[----:B------:R-:W-:Y:S01]  /*42a0*/  FFMA R26, R102, R62, R105 ;  /* 0x0000003e661a7223 */ /* 0x000fe20000000069 */
[-C--:B------:R-:W-:Y:S01]  /*42b0*/  FFMA R105, R55, R23.reuse, R24 ;  /* 0x0000001737697223 */ /* 0x080fe20000000018 */
[-C--:B------:R-:W-:Y:S01]  /*42c0*/  FFMA R24, R62, R23.reuse, R107 ;  /* 0x000000173e187223 */ /* 0x080fe2000000006b */
[----:B--2---:R-:W-:Y:S01]  /*42d0*/  FFMA R111, R29, R23, R30 ;  /* 0x000000171d6f7223 */ /* 0x004fe2000000001e */
[C---:B------:R-:W-:Y:S01]  /*42e0*/  FFMA R11, R69.reuse, R103, R22 ;  /* 0x00000067450b7223 */ /* 0x040fe20000000016 */
[----:B------:R-:W0:Y:S01]  /*42f0*/  LDS R23, [R162+0x6e0] ;  /* 0x0006e000a2177984 */ /* 0x000e220000000800 */
[----:B------:R-:W-:Y:S01]  /*4300*/  FFMA R109, R102, R29, R28 ;  /* 0x0000001d666d7223 */ /* 0x000fe2000000001c */
[-C--:B------:R-:W-:Y:S01]  /*4310*/  FFMA R22, R69, R98.reuse, R105 ;  /* 0x0000006245167223 */ /* 0x080fe20000000069 */
[-C--:B------:R-:W-:Y:S01]  /*4320*/  FFMA R107, R41, R103.reuse, R26 ;  /* 0x00000067296b7223 */ /* 0x080fe2000000001a */
[----:B------:R-:W-:Y:S01]  /*4330*/  LDS R40, [R162+0x6ec] ;  /* 0x0006ec00a2287984 */ /* 0x000fe20000000800 */
[C---:B------:R-:W-:Y:S01]  /*4340*/  FFMA R28, R48.reuse, R103, R109 ;  /* 0x00000067301c7223 */ /* 0x040fe2000000006d */
[----:B------:R-:W-:Y:S01]  /*4350*/  FFMA R103, R53, R99, R22 ;  /* 0x0000006335677223 */ /* 0x000fe20000000016 */
[-C--:B------:R-:W-:Y:S01]  /*4360*/  FFMA R105, R41, R98.reuse, R24 ;  /* 0x0000006229697223 */ /* 0x080fe20000000018 */
[----:B------:R-:W1:Y:S01]  /*4370*/  LDS R22, [R162+0x6e8] ;  /* 0x0006e800a2167984 */ /* 0x000e620000000800 */
[----:B------:R-:W-:Y:S01]  /*4380*/  FFMA R98, R48, R98, R111 ;  /* 0x0000006230627223 */ /* 0x000fe2000000006f */
[C---:B------:R-:W-:Y:S01]  /*4390*/  FFMA R11, R100.reuse, R53, R11 ;  /* 0x00000035640b7223 */ /* 0x040fe2000000000b */
[C---:B------:R-:W-:Y:S01]  /*43a0*/  FFMA R26, R100.reuse, R60, R107 ;  /* 0x0000003c641a7223 */ /* 0x040fe2000000006b */
[----:B---3--:R-:W-:Y:S01]  /*43b0*/  FFMA R107, R100, R27, R28 ;  /* 0x0000001b646b7223 */ /* 0x008fe2000000001c */
[-C--:B------:R-:W-:Y:S01]  /*43c0*/  FFMA R105, R60, R99.reuse, R105 ;  /* 0x000000633c697223 */ /* 0x080fe20000000069 */
[----:B------:R-:W-:Y:S01]  /*43d0*/  FFMA R99, R27, R99, R98 ;  /* 0x000000631b637223 */ /* 0x000fe20000000062 */
[-C--:B------:R-:W-:Y:S01]  /*43e0*/  FFMA R24, R68, R101.reuse, R11 ;  /* 0x0000006544187223 */ /* 0x080fe2000000000b */
[CC--:B------:R-:W-:Y:S01]  /*43f0*/  FFMA R11, R39.reuse, R101.reuse, R26 ;  /* 0x00000065270b7223 */ /* 0x0c0fe2000000001a */
[----:B------:R-:W-:Y:S01]  /*4400*/  FFMA R30, R46, R101, R107 ;  /* 0x000000652e1e7223 */ /* 0x000fe2000000006b */
[-C--:B------:R-:W-:Y:S01]  /*4410*/  FFMA R26, R68, R96.reuse, R103 ;  /* 0x00000060441a7223 */ /* 0x080fe20000000067 */
[-C--:B------:R-:W-:Y:S01]  /*4420*/  FFMA R105, R39, R96.reuse, R105 ;  /* 0x0000006027697223 */ /* 0x080fe20000000069 */
[----:B------:R-:W-:Y:S01]  /*4430*/  FFMA R96, R46, R96, R99 ;  /* 0x000000602e607223 */ /* 0x000fe20000000063 */
[C---:B------:R-:W-:Y:S01]  /*4440*/  FFMA R131, R20.reuse, R90, R131 ;  /* 0x0000005a14837223 */ /* 0x040fe20000000083 */
[C---:B------:R-:W-:Y:S01]  /*4450*/  FFMA R24, R20.reuse, R51, R24 ;  /* 0x0000003314187223 */ /* 0x040fe20000000018 */
[C---:B------:R-:W-:Y:S01]  /*4460*/  FFMA R28, R20.reuse, R58, R11 ;  /* 0x0000003a141c7223 */ /* 0x040fe2000000000b */
[----:B----4-:R-:W-:Y:S01]  /*4470*/  FFMA R99, R20, R25, R30 ;  /* 0x0000001914637223 */ /* 0x010fe2000000001e */
[----:B------:R-:W-:Y:S01]  /*4480*/  FFMA R20, R51, R97, R26 ;  /* 0x0000006133147223 */ /* 0x000fe2000000001a */
[-C--:B------:R-:W-:Y:S01]  /*4490*/  FFMA R131, R74, R21.reuse, R131 ;  /* 0x000000154a837223 */ /* 0x080fe20000000083 */
[-C--:B------:R-:W-:Y:S01]  /*44a0*/  FFMA R26, R67, R21.reuse, R24 ;  /* 0x00000015431a7223 */ /* 0x080fe20000000018 */
[-C--:B------:R-:W-:Y:S01]  /*44b0*/  FFMA R11, R37, R21.reuse, R28 ;  /* 0x00000015250b7223 */ /* 0x080fe2000000001c */
[----:B------:R-:W-:Y:S01]  /*44c0*/  FFMA R32, R44, R21, R99 ;  /* 0x000000152c207223 */ /* 0x000fe20000000063 */
[-C--:B------:R-:W-:Y:S01]  /*44d0*/  FFMA R91, R90, R97.reuse, R91 ;  /* 0x000000615a5b7223 */ /* 0x080fe2000000005b */
[----:B------:R-:W2:Y:S01]  /*44e0*/  LDS R21, [R162+0x6f0] ;  /* 0x0006f000a2157984 */ /* 0x000ea20000000800 */
[----:B------:R-:W-:Y:S01]  /*44f0*/  FFMA R30, R58, R97, R105 ;  /* 0x000000613a1e7223 */ /* 0x000fe20000000069 */
[-C--:B------:R-:W-:Y:S01]  /*4500*/  FFMA R28, R67, R94.reuse, R20 ;  /* 0x0000005e431c7223 */ /* 0x080fe20000000014 */
[----:B------:R-:W-:Y:S01]  /*4510*/  FFMA R20, R92, R73, R131 ;  /* 0x000000495c147223 */ /* 0x000fe20000000083 */
[----:B------:R-:W-:Y:S01]  /*4520*/  FFMA R97, R25, R97, R96 ;  /* 0x0000006119617223 */ /* 0x000fe20000000060 */
[----:B------:R-:W3:Y:S01]  /*4530*/  LDS R38, [R162+0x6f4] ;  /* 0x0006f400a2267984 */ /* 0x000ee20000000800 */
[-C--:B------:R-:W-:Y:S01]  /*4540*/  FFMA R99, R37, R94.reuse, R30 ;  /* 0x0000005e25637223 */ /* 0x080fe2000000001e */
[----:B------:R-:W-:Y:S01]  /*4550*/  FFMA R24, R74, R94, R91 ;  /* 0x0000005e4a187223 */ /* 0x000fe2000000005b */
[----:B------:R-:W-:Y:S01]  /*4560*/  FFMA R30, R92, R56, R11 ;  /* 0x000000385c1e7223 */ /* 0x000fe2000000000b */
[----:B------:R-:W-:Y:S01]  /*4570*/  FFMA R94, R44, R94, R97 ;  /* 0x0000005e2c5e7223 */ /* 0x000fe20000000061 */
[----:B------:R-:W-:Y:S01]  /*4580*/  FFMA R11, R61, R93, R20 ;  /* 0x0000005d3d0b7223 */ /* 0x000fe20000000014 */
[C---:B------:R-:W-:Y:S01]  /*4590*/  FFMA R91, R92.reuse, R49, R26 ;  /* 0x000000315c5b7223 */ /* 0x040fe2000000001a */
[----:B------:R-:W4:Y:S01]  /*45a0*/  LDS R20, [R162+0x6f8] ;  /* 0x0006f800a2147984 */ /* 0x000f220000000800 */
[----:B0-----:R-:W-:Y:S01]  /*45b0*/  FFMA R101, R92, R23, R32 ;  /* 0x000000175c657223 */ /* 0x001fe20000000020 */
[-C--:B------:R-:W-:Y:S01]  /*45c0*/  FFMA R97, R49, R95.reuse, R28 ;  /* 0x0000005f31617223 */ /* 0x080fe2000000001c */
[-C--:B------:R-:W-:Y:S01]  /*45d0*/  FFMA R28, R56, R95.reuse, R99 ;  /* 0x0000005f381c7223 */ /* 0x080fe20000000063 */
[-C--:B------:R-:W-:Y:S01]  /*45e0*/  FFMA R24, R73, R95.reuse, R24 ;  /* 0x0000005f49187223 */ /* 0x080fe20000000018 */
[----:B------:R-:W-:Y:S01]  /*45f0*/  FFMA R99, R23, R95, R94 ;  /* 0x0000005f17637223 */ /* 0x000fe2000000005e */
[----:B------:R-:W0:Y:S01]  /*4600*/  LDS R36, [R162+0x6fc] ;  /* 0x0006fc00a2247984 */ /* 0x000e220000000800 */
[-C--:B------:R-:W-:Y:S01]  /*4610*/  FFMA R26, R66, R93.reuse, R91 ;  /* 0x0000005d421a7223 */ /* 0x080fe2000000005b */
[CC--:B------:R-:W-:Y:S01]  /*4620*/  FFMA R95, R35.reuse, R93.reuse, R30 ;  /* 0x0000005d235f7223 */ /* 0x0c0fe2000000001e */
        /* <DEDUP_REMOVED lines=16> */
[C---:B------:R-:W-:Y:S01]  /*4730*/  FFMA R64, R40.reuse, R89, R101 ;  /* 0x0000005928407223 */ /* 0x040fe20000000065 */
[-C--:B------:R-:W-:Y:S01]  /*4740*/  FFMA R89, R33, R18.reuse, R34 ;  /* 0x0000001221597223 */ /* 0x080fe20000000022 */
[-C--:B------:R-:W-:Y:S01]  /*4750*/  FFMA R26, R59, R18.reuse, R26 ;  /* 0x000000123b1a7223 */ /* 0x080fe2000000001a */
[-C--:B------:R-:W-:Y:S01]  /*4760*/  FFMA R30, R65, R18.reuse, R30 ;  /* 0x00000012411e7223 */ /* 0x080fe2000000001e */
[----:B------:R-:W-:-:S02]  /*4770*/  FFMA R34, R40, R18, R99 ;  /* 0x0000001228227223 */ /* 0x000fc40000000063 */
[----:B------:R-:W1:Y:S02]  /*4780*/  LDS R18, [R162+0x700] ;  /* 0x00070000a2127984 */ /* 0x000e640000000800 */
[----:B--2---:R-:W-:Y:S02]  /*4790*/  FFMA R93, R21, R19, R34 ;  /* 0x00000013155d7223 */ /* 0x004fe40000000022 */
[----:B------:R-:W2:Y:S01]  /*47a0*/  LDS R34, [R162+0x704] ;  /* 0x00070400a2227984 */ /* 0x000ea20000000800 */
[C---:B------:R-:W-:Y:S01]  /*47b0*/  FFMA R28, R82.reuse, R45, R28 ;  /* 0x0000002d521c7223 */ /* 0x040fe2000000001c */
[C---:B------:R-:W-:Y:S01]  /*47c0*/  FFMA R32, R82.reuse, R52, R85 ;  /* 0x0000003452207223 */ /* 0x040fe20000000055 */
[C---:B------:R-:W-:Y:S01]  /*47d0*/  FFMA R24, R82.reuse, R71, R11 ;  /* 0x0000004752187223 */ /* 0x040fe2000000000b */
[----:B------:R-:W-:Y:S01]  /*47e0*/  FFMA R91, R82, R21, R64 ;  /* 0x00000015525b7223 */ /* 0x000fe20000000040 */
[-C--:B------:R-:W-:Y:S01]  /*47f0*/  FFMA R26, R71, R19.reuse, R26 ;  /* 0x00000013471a7223 */ /* 0x080fe2000000001a */
[----:B------:R-:W-:Y:S01]  /*4800*/  FFMA R30, R45, R19, R30 ;  /* 0x000000132d1e7223 */ /* 0x000fe2000000001e */
[-C--:B------:R-:W-:Y:S01]  /*4810*/  FFMA R28, R63, R83.reuse, R28 ;  /* 0x000000533f1c7223 */ /* 0x080fe2000000001c */
[----:B------:R-:W-:Y:S01]  /*4820*/  FFMA R85, R31, R83, R32 ;  /* 0x000000531f557223 */ /* 0x000fe20000000020 */
[----:B------:R-:W-:Y:S01]  /*4830*/  FFMA R64, R52, R19, R89 ;  /* 0x0000001334407223 */ /* 0x000fe20000000059 */
[CC--:B------:R-:W-:Y:S01]  /*4840*/  FFMA R11, R57.reuse, R83.reuse, R24 ;  /* 0x00000053390b7223 */ /* 0x0c0fe20000000018 */
[----:B---3--:R-:W-:Y:S01]  /*4850*/  FFMA R91, R38, R83, R91 ;  /* 0x00000053265b7223 */ /* 0x008fe2000000005b */
[-C--:B------:R-:W-:Y:S01]  /*4860*/  FFMA R19, R57, R16.reuse, R26 ;  /* 0x0000001039137223 */ /* 0x080fe2000000001a */
[----:B------:R-:W-:Y:S01]  /*4870*/  FFMA R30, R63, R16, R30 ;  /* 0x000000103f1e7223 */ /* 0x000fe2000000001e */
[C---:B------:R-:W-:Y:S01]  /*4880*/  FFMA R83, R78.reuse, R43, R28 ;  /* 0x0000002b4e537223 */ /* 0x040fe2000000001c */
[----:B------:R-:W-:Y:S01]  /*4890*/  FFMA R32, R78, R50, R85 ;  /* 0x000000324e207223 */ /* 0x000fe20000000055 */
[-C--:B------:R-:W-:Y:S01]  /*48a0*/  FFMA R89, R31, R16.reuse, R64 ;  /* 0x000000101f597223 */ /* 0x080fe20000000040 */
[----:B------:R-:W-:Y:S01]  /*48b0*/  FFMA R93, R38, R16, R93 ;  /* 0x00000010265d7223 */ /* 0x000fe2000000005d */
[-C--:B------:R-:W-:Y:S01]  /*48c0*/  FFMA R26, R70, R17.reuse, R19 ;  /* 0x00000011461a7223 */ /* 0x080fe20000000013 */
[----:B------:R-:W3:Y:S01]  /*48d0*/  LDS R16, [R162+0x708] ;  /* 0x00070800a2107984 */ /* 0x000ee20000000800 */
[C---:B------:R-:W-:Y:S01]  /*48e0*/  FFMA R24, R78.reuse, R70, R11 ;  /* 0x000000464e187223 */ /* 0x040fe2000000000b */
[----:B----4-:R-:W-:Y:S01]  /*48f0*/  FFMA R91, R78, R20, R91 ;  /* 0x000000144e5b7223 */ /* 0x010fe2000000005b */
[----:B------:R-:W-:Y:S01]  /*4900*/  FFMA R19, R43, R17, R30 ;  /* 0x000000112b137223 */ /* 0x000fe2000000001e */
[----:B------:R-:W-:Y:S01]  /*4910*/  FFMA R28, R62, R79, R83 ;  /* 0x0000004f3e1c7223 */ /* 0x000fe20000000053 */
[-C--:B------:R-:W-:Y:S01]  /*4920*/  FFMA R64, R50, R17.reuse, R89 ;  /* 0x0000001132407223 */ /* 0x080fe20000000059 */
[----:B------:R-:W-:Y:S01]  /*4930*/  FFMA R93, R20, R17, R93 ;  /* 0x00000011145d7223 */ /* 0x000fe2000000005d */
[----:B------:R-:W-:-:S02]  /*4940*/  FFMA R83, R29, R79, R32 ;  /* 0x0000004f1d537223 */ /* 0x000fc40000000020 */
[----:B------:R-:W4:Y:S01]  /*4950*/  LDS R32, [R162+0x70c] ;  /* 0x00070c00a2207984 */ /* 0x000f220000000800 */
[CC--:B------:R-:W-:Y:S01]  /*4960*/  FFMA R11, R55.reuse, R79.reuse, R24 ;  /* 0x0000004f370b7223 */ /* 0x0c0fe20000000018 */
[----:B0-----:R-:W-:Y:S01]  /*4970*/  FFMA R91, R36, R79, R91 ;  /* 0x0000004f245b7223 */ /* 0x001fe2000000005b */
[-C--:B------:R-:W-:Y:S01]  /*4980*/  FFMA R30, R62, R14.reuse, R19 ;  /* 0x0000000e3e1e7223 */ /* 0x080fe20000000013 */
[-C--:B------:R-:W-:Y:S01]  /*4990*/  FFMA R26, R55, R14.reuse, R26 ;  /* 0x0000000e371a7223 */ /* 0x080fe2000000001a */
[-C--:B------:R-:W-:Y:S01]  /*49a0*/  FFMA R85, R29, R14.reuse, R64 ;  /* 0x0000000e1d557223 */ /* 0x080fe20000000040 */
[----:B------:R-:W-:Y:S01]  /*49b0*/  FFMA R93, R36, R14, R93 ;  /* 0x0000000e245d7223 */ /* 0x000fe2000000005d */
[----:B------:R-:W0:Y:S01]  /*49c0*/  LDS.64 R78, [R8+0x1168] ;  /* 0x00116800084e7984 */ /* 0x000e220000000a00 */
[----:B------:R-:W-:-:S03]  /*49d0*/  FFMA R19, R41, R15, R30 ;  /* 0x0000000f29137223 */ /* 0x000fc6000000001e */
[----:B------:R-:W5:Y:S04]  /*49e0*/  LDS R14, [R162+0x710] ;  /* 0x00071000a20e7984 */ /* 0x000f680000000800 */
[----:B------:R-:W5:Y:S01]  /*49f0*/  LDS R30, [R162+0x790] ;  /* 0x00079000a21e7984 */ /* 0x000f620000000800 */
[C---:B------:R-:W-:Y:S01]  /*4a00*/  FFMA R17, R12.reuse, R41, R28 ;  /* 0x000000290c117223 */ /* 0x040fe2000000001c */
[C---:B------:R-:W-:Y:S01]  /*4a10*/  FFMA R28, R12.reuse, R48, R83 ;  /* 0x000000300c1c7223 */ /* 0x040fe20000000053 */
[C---:B------:R-:W-:Y:S01]  /*4a20*/  FFMA R24, R12.reuse, R69, R11 ;  /* 0x000000450c187223 */ /* 0x040fe2000000000b */
[----:B-1----:R-:W-:Y:S01]  /*4a30*/  FFMA R91, R12, R18, R91 ;  /* 0x000000120c5b7223 */ /* 0x002fe2000000005b */
[----:B------:R-:W1:Y:S01]  /*4a40*/  LDS.64 R82, [R8+0x1170] ;  /* 0x0011700008527984 */ /* 0x000e620000000a00 */
[-C--:B------:R-:W-:Y:S01]  /*4a50*/  FFMA R26, R69, R15.reuse, R26 ;  /* 0x0000000f451a7223 */ /* 0x080fe2000000001a */
[----:B------:R-:W-:-:S02]  /*4a60*/  FFMA R84, R48, R15, R85 ;  /* 0x0000000f30547223 */ /* 0x000fc40000000055 */
[----:B------:R-:W1:Y:S01]  /*4a70*/  LDS R12, [R162+0x794] ;  /* 0x00079400a20c7984 */ /* 0x000e620000000800 */
[----:B------:R-:W-:Y:S01]  /*4a80*/  FFMA R93, R18, R15, R93 ;  /* 0x0000000f125d7223 */ /* 0x000fe2000000005d */
[-C--:B------:R-:W-:Y:S02]  /*4a90*/  FFMA R15, R27, R13.reuse, R28 ;  /* 0x0000000d1b0f7223 */ /* 0x080fe4000000001c */
[----:B------:R-:W1:Y:S01]  /*4aa0*/  LDS R28, [R162+0x798] ;  /* 0x00079800a21c7984 */ /* 0x000e620000000800 */
[CC--:B------:R-:W-:Y:S01]  /*4ab0*/  FFMA R11, R53.reuse, R13.reuse, R24 ;  /* 0x0000000d350b7223 */ /* 0x0c0fe20000000018 */
[-C--:B------:R-:W-:Y:S01]  /*4ac0*/  FFMA R64, R60, R13.reuse, R17 ;  /* 0x0000000d3c407223 */ /* 0x080fe20000000011 */
[----:B--2---:R-:W-:Y:S01]  /*4ad0*/  FFMA R91, R34, R13, R91 ;  /* 0x0000000d225b7223 */ /* 0x004fe2000000005b */
[-C--:B------:R-:W-:Y:S01]  /*4ae0*/  FFMA R13, R53, R86.reuse, R26 ;  /* 0x00000056350d7223 */ /* 0x080fe2000000001a */
[-C--:B------:R-:W-:Y:S01]  /*4af0*/  FFMA R89, R27, R86.reuse, R84 ;  /* 0x000000561b597223 */ /* 0x080fe20000000054 */
[----:B------:R-:W-:Y:S01]  /*4b00*/  FFMA R26, R60, R86, R19 ;  /* 0x000000563c1a7223 */ /* 0x000fe20000000013 */
[----:B------:R-:W2:Y:S01]  /*4b10*/  LDS.64 R84, [R8+0x1178] ;  /* 0x0011780008547984 */ /* 0x000ea20000000a00 */
[----:B------:R-:W-:-:S03]  /*4b20*/  FFMA R24, R76, R68, R11 ;  /* 0x000000444c187223 */ /* 0x000fc6000000000b */
[----:B------:R-:W2:Y:S01]  /*4b30*/  LDS R19, [R162+0x79c] ;  /* 0x00079c00a2137984 */ /* 0x000ea20000000800 */
[----:B------:R-:W-:Y:S01]  /*4b40*/  FFMA R11, R39, R87, R26 ;  /* 0x00000057270b7223 */ /* 0x000fe2000000001a */
[----:B------:R-:W-:Y:S02]  /*4b50*/  FFMA R93, R34, R86, R93 ;  /* 0x00000056225d7223 */ /* 0x000fe4000000005d */
[----:B------:R-:W2:Y:S01]  /*4b60*/  LDS R26, [R162+0x7a0] ;  /* 0x0007a000a21a7984 */ /* 0x000ea20000000800 */
[C---:B------:R-:W-:Y:S01]  /*4b70*/  FFMA R86, R76.reuse, R46, R15 ;  /* 0x0000002e4c567223 */ /* 0x040fe2000000000f */
[C---:B------:R-:W-:Y:S01]  /*4b80*/  FFMA R17, R76.reuse, R39, R64 ;  /* 0x000000274c117223 */ /* 0x040fe20000000040 */
[----:B---3--:R-:W-:Y:S01]  /*4b90*/  FFMA R91, R76, R16, R91 ;  /* 0x000000104c5b7223 */ /* 0x008fe2000000005b */
[-C--:B------:R-:W-:Y:S01]  /*4ba0*/  FFMA R76, R68, R87.reuse, R13 ;  /* 0x00000057444c7223 */ /* 0x080fe2000000000d */
[----:B------:R-:W-:Y:S01]  /*4bb0*/  FFMA R64, R46, R87, R89 ;  /* 0x000000572e407223 */ /* 0x000fe20000000059 */
[----:B------:R-:W-:Y:S01]  /*4bc0*/  FFMA R15, R51, R77, R24 ;  /* 0x0000004d330f7223 */ /* 0x000fe20000000018 */
[----:B------:R-:W-:Y:S01]  /*4bd0*/  FFMA R13, R16, R87, R93 ;  /* 0x00000057100d7223 */ /* 0x000fe2000000005d */
[-C--:B------:R-:W-:Y:S01]  /*4be0*/  FFMA R24, R58, R77.reuse, R17 ;  /* 0x0000004d3a187223 */ /* 0x080fe20000000011 */
[-C--:B------:R-:W-:Y:S01]  /*4bf0*/  FFMA R89, R25, R77.reuse, R86 ;  /* 0x0000004d19597223 */ /* 0x080fe20000000056 */
[-C--:B------:R-:W-:Y:S01]  /*4c00*/  FFMA R81, R90, R77.reuse, R81 ;  /* 0x0000004d5a517223 */ /* 0x080fe20000000051 */
[----:B----4-:R-:W-:Y:S01]  /*4c10*/  FFMA R91, R32, R77, R91 ;  /* 0x0000004d205b7223 */ /* 0x010fe2000000005b */
[----:B------:R-:W3:Y:S01]  /*4c20*/  LDS.64 R86, [R8+0x1180] ;  /* 0x0011800008567984 */ /* 0x000ee20000000a00 */
[----:B0-----:R-:W-:-:S03]  /*4c30*/  FFMA R92, R78, R67, R15 ;  /* 0x000000434e5c7223 */ /* 0x001fc6000000000f */
[----:B------:R-:W0:Y:S01]  /*4c40*/  LDS R17, [R162+0x7a4] ;  /* 0x0007a400a2117984 */ /* 0x000e220000000800 */
[----:B------:R-:W-:Y:S01]  /*4c50*/  FFMA R88, R74, R78, R81 ;  /* 0x0000004e4a587223 */ /* 0x000fe20000000051 */
[C---:B------:R-:W-:Y:S01]  /*4c60*/  FFMA R15, R78.reuse, R37, R24 ;  /* 0x000000254e0f7223 */ /* 0x040fe20000000018 */
[C---:B------:R-:W-:Y:S01]  /*4c70*/  FFMA R96, R78.reuse, R44, R89 ;  /* 0x0000002c4e607223 */ /* 0x040fe20000000059 */
[----:B-----5:R-:W-:Y:S01]  /*4c80*/  FFMA R91, R78, R14, R91 ;  /* 0x0000000e4e5b7223 */ /* 0x020fe2000000005b */
[----:B------:R-:W4:Y:S01]  /*4c90*/  LDS R24, [R162+0x7a8] ;  /* 0x0007a800a2187984 */ /* 0x000f220000000800 */
        /* <DEDUP_REMOVED lines=21> */
[C---:B------:R-:W-:Y:S01]  /*4df0*/  FFMA R89, R84.reuse, R33, R94 ;  /* 0x0000002154597223 */ /* 0x040fe2000000005e */
[----:B------:R-:W-:Y:S01]  /*4e00*/  FFMA R88, R59, R84, R88 ;  /* 0x000000543b587223 */ /* 0x000fe20000000058 */
[----:B------:R-:W2:Y:S01]  /*4e10*/  LDS R91, [R162+0x7b8] ;  /* 0x0007b800a25b7984 */ /* 0x000ea20000000800 */
        /* <DEDUP_REMOVED lines=8> */
[----:B------:R-:W2:Y:S01]  /*4ea0*/  LDS.64 R84, [R8+0x1198] ;  /* 0x0011980008547984 */ /* 0x000ea20000000a00 */
[----:B---3--:R-:W-:Y:S01]  /*4eb0*/  FFMA R89, R57, R86, R88 ;  /* 0x0000005639597223 */ /* 0x008fe20000000058 */
[C---:B------:R-:W-:Y:S01]  /*4ec0*/  FFMA R94, R86.reuse, R63, R93 ;  /* 0x0000003f565e7223 */ /* 0x040fe2000000005d */
[C---:B------:R-:W-:Y:S01]  /*4ed0*/  FFMA R95, R86.reuse, R31, R96 ;  /* 0x0000001f565f7223 */ /* 0x040fe20000000060 */
[C---:B------:R-:W-:Y:S01]  /*4ee0*/  FFMA R97, R86.reuse, R38, R97 ;  /* 0x0000002656617223 */ /* 0x040fe20000000061 */
[----:B0-----:R-:W-:Y:S01]  /*4ef0*/  FFMA R99, R86, R17, R98 ;  /* 0x0000001156637223 */ /* 0x001fe20000000062 */
[----:B------:R-:W0:Y:S01]  /*4f00*/  LDS R93, [R162+0x7c0] ;  /* 0x0007c000a25d7984 */ /* 0x000e220000000800 */
[-C--:B------:R-:W-:Y:S01]  /*4f10*/  FFMA R88, R70, R87.reuse, R89 ;  /* 0x0000005746587223 */ /* 0x080fe20000000059 */
[-C--:B------:R-:W-:Y:S01]  /*4f20*/  FFMA R89, R43, R87.reuse, R94 ;  /* 0x000000572b597223 */ /* 0x080fe2000000005e */
[-C--:B------:R-:W-:Y:S01]  /*4f30*/  FFMA R98, R50, R87.reuse, R95 ;  /* 0x0000005732627223 */ /* 0x080fe2000000005f */
[-C--:B------:R-:W-:Y:S01]  /*4f40*/  FFMA R97, R20, R87.reuse, R97 ;  /* 0x0000005714617223 */ /* 0x080fe20000000061 */
[----:B----4-:R-:W-:Y:S01]  /*4f50*/  FFMA R100, R24, R87, R99 ;  /* 0x0000005718647223 */ /* 0x010fe20000000063 */
[----:B------:R-:W-:Y:S01]  /*4f60*/  LDS R94, [R162+0x840] ;  /* 0x00084000a25e7984 */ /* 0x000fe20000000800 */
[----:B-----5:R-:W-:-:S03]  /*4f70*/  FFMA R96, R78, R62, R89 ;  /* 0x0000003e4e607223 */ /* 0x020fc60000000059 */
[----:B------:R-:W3:Y:S01]  /*4f80*/  LDS.64 R86, [R8+0x11a0] ;  /* 0x0011a00008567984 */ /* 0x000ee20000000a00 */
        /* <DEDUP_REMOVED lines=9> */
[----:B-1----:R-:W-:Y:S01]  /*5020*/  FFMA R102, R77, R79, R78 ;  /* 0x0000004f4d667223 */ /* 0x002fe2000000004e */
[----:B------:R-:W-:Y:S01]  /*5030*/  LDS R96, [R162+0x848] ;  /* 0x00084800a2607984 */ /* 0x000fe20000000800 */
[----:B------:R-:W-:-:S03]  /*5040*/  FFMA R89, R53, R82, R88 ;  /* 0x0000005235597223 */ /* 0x000fc60000000058 */
[----:B------:R-:W1:Y:S01]  /*5050*/  LDS.64 R78, [R8+0x11a8] ;  /* 0x0011a800084e7984 */ /* 0x000e620000000a00 */
        /* <DEDUP_REMOVED lines=9> */
[----:B--2---:R-:W-:Y:S01]  /*50f0*/  FFMA R99, R91, R83, R82 ;  /* 0x000000535b637223 */ /* 0x004fe20000000052 */
[----:B------:R-:W-:Y:S04]  /*5100*/  LDS R98, [R162+0x850] ;  /* 0x00085000a2627984 */ /* 0x000fe80000000800 */
[----:B------:R-:W2:Y:S01]  /*5110*/  LDS.64 R82, [R8+0x11b0] ;  /* 0x0011b00008527984 */ /* 0x000ea20000000a00 */
[C---:B------:R-:W-:Y:S01]  /*5120*/  FFMA R100, R84.reuse, R58, R89 ;  /* 0x0000003a54647223 */ /* 0x040fe20000000059 */
[----:B------:R-:W-:Y:S01]  /*5130*/  FFMA R88, R51, R84, R88 ;  /* 0x0000005433587223 */ /* 0x000fe20000000058 */
[C---:B------:R-:W-:Y:S01]  /*5140*/  FFMA R89, R84.reuse, R25, R102 ;  /* 0x0000001954597223 */ /* 0x040fe20000000066 */
[C---:B------:R-:W-:Y:S01]  /*5150*/  FFMA R103, R84.reuse, R32, R101 ;  /* 0x0000002054677223 */ /* 0x040fe20000000065 */
[----:B------:R-:W-:-:S02]  /*5160*/  FFMA R84, R84, R92, R99 ;  /* 0x0000005c54547223 */ /* 0x000fc40000000063 */
[----:B------:R-:W2:Y:S01]  /*5170*/  LDS R99, [R162+0x854] ;  /* 0x00085400a2637984 */ /* 0x000ea20000000800 */
[-C--:B------:R-:W-:Y:S01]  /*5180*/  FFMA R88, R67, R85.reuse, R88 ;  /* 0x0000005543587223 */ /* 0x080fe20000000058 */
[-C--:B------:R-:W-:Y:S01]  /*5190*/  FFMA R101, R37, R85.reuse, R100 ;  /* 0x0000005525657223 */ /* 0x080fe20000000064 */
[-C--:B------:R-:W-:Y:S01]  /*51a0*/  FFMA R104, R44, R85.reuse, R89 ;  /* 0x000000552c687223 */ /* 0x080fe20000000059 */
[-C--:B------:R-:W-:Y:S01]  /*51b0*/  FFMA R105, R14, R85.reuse, R103 ;  /* 0x000000550e697223 */ /* 0x080fe20000000067 */
[----:B0-----:R-:W-:Y:S01]  /*51c0*/  FFMA R107, R93, R85, R84 ;  /* 0x000000555d6b7223 */ /* 0x001fe20000000054 */
[----:B------:R-:W-:Y:S04]  /*51d0*/  LDS R100, [R162+0x858] ;  /* 0x00085800a2647984 */ /* 0x000fe80000000800 */
[----:B------:R-:W0:Y:S01]  /*51e0*/  LDS.64 R84, [R8+0x11b8] ;  /* 0x0011b80008547984 */ /* 0x000e220000000a00 */
[----:B---3--:R-:W-:Y:S01]  /*51f0*/  FFMA R89, R49, R86, R88 ;  /* 0x0000005631597223 */ /* 0x008fe20000000058 */
[C---:B------:R-:W-:Y:S01]  /*5200*/  FFMA R102, R86.reuse, R56, R101 ;  /* 0x0000003856667223 */ /* 0x040fe20000000065 */
        /* <DEDUP_REMOVED lines=8> */
[----:B----4-:R-:W-:Y:S01]  /*5290*/  FFMA R109, R95, R87, R86 ;  /* 0x000000575f6d7223 */ /* 0x010fe20000000056 */
[----:B------:R-:W-:Y:S04]  /*52a0*/  LDS R102, [R162+0x860] ;  /* 0x00086000a2667984 */ /* 0x000fe80000000800 */
[----:B------:R-:W4:Y:S01]  /*52b0*/  LDS.64 R86, [R8+0x11c0] ;  /* 0x0011c00008567984 */ /* 0x000f220000000a00 */
        /* <DEDUP_REMOVED lines=10> */
[----:B-----5:R-:W-:Y:S01]  /*5360*/  FFMA R107, R97, R79, R78 ;  /* 0x0000004f616b7223 */ /* 0x020fe2000000004e */
[----:B------:R-:W-:Y:S01]  /*5370*/  LDS R104, [R162+0x868] ;  /* 0x00086800a2687984 */ /* 0x000fe20000000800 */
[----:B--2---:R-:W-:-:S03]  /*5380*/  FFMA R106, R82, R52, R89 ;  /* 0x00000034526a7223 */ /* 0x004fc60000000059 */
[----:B------:R-:W2:Y:S01]  /*5390*/  LDS.64 R78, [R8+0x11c8] ;  /* 0x0011c800084e7984 */ /* 0x000ea20000000a00 */
        /* <DEDUP_REMOVED lines=39> */
[C---:B------:R-:W-:Y:S01]  /*5610*/  FFMA R112, R78.reuse, R46, R111 ;  /* 0x0000002e4e707223 */ /* 0x040fe2000000006f */
        /* <DEDUP_REMOVED lines=12> */
[----:B------:R-:W-:Y:S01]  /*56e0*/  FFMA R89, R37, R82, R88 ;  /* 0x0000005225597223 */ /* 0x000fe20000000058 */
[C---:B------:R-:W-:Y:S01]  /*56f0*/  FFMA R117, R82.reuse, R14, R115 ;  /* 0x0000000e52757223 */ /* 0x040fe20000000073 */
[C---:B------:R-:W-:Y:S01]  /*5700*/  FFMA R121, R82.reuse, R93, R116 ;  /* 0x0000005d52797223 */ /* 0x040fe20000000074 */
[----:B------:R-:W5:Y:S01]  /*5710*/  LDS R113, [R162+0x908] ;  /* 0x00090800a2717984 */ /* 0x000f620000000800 */
        /* <DEDUP_REMOVED lines=8> */
[C---:B---3--:R-:W-:Y:S01]  /*57a0*/  FFMA R117, R84.reuse, R42, R115 ;  /* 0x0000002a54757223 */ /* 0x048fe20000000073 */
[----:B------:R-:W-:Y:S01]  /*57b0*/  FFMA R89, R35, R84, R88 ;  /* 0x0000005423597223 */ /* 0x000fe20000000058 */
[C---:B------:R-:W-:Y:S01]  /*57c0*/  FFMA R119, R84.reuse, R12, R119 ;  /* 0x0000000c54777223 */ /* 0x040fe20000000077 */
        /* <DEDUP_REMOVED lines=9> */
[----:B-1----:R-:W-:-:S03]  /*5860*/  FFMA R89, R33, R86, R88 ;  /* 0x0000005621597223 */ /* 0x002fc60000000058 */
[----:B------:R-:W1:Y:S01]  /*5870*/  LDS.64 R84, [R8+0x11f8] ;  /* 0x0011f80008547984 */ /* 0x000e620000000a00 */
        /* <DEDUP_REMOVED lines=9> */
[----:B--2---:R-:W-:Y:S01]  /*5910*/  FFMA R127, R111, R87, R86 ;  /* 0x000000576f7f7223 */ /* 0x004fe20000000056 */
[----:B------:R-:W-:Y:S04]  /*5920*/  LDS R118, [R162+0x91c] ;  /* 0x00091c00a2767984 */ /* 0x000fe80000000800 */
[----:B------:R-:W2:Y:S01]  /*5930*/  LDS.64 R86, [R8+0x1200] ;  /* 0x0012000008567984 */ /* 0x000ea20000000a00 */
[----:B-----5:R-:W-:Y:S01]  /*5940*/  FFMA R89, R31, R78, R88 ;  /* 0x0000004e1f597223 */ /* 0x020fe20000000058 */
        /* <DEDUP_REMOVED lines=35> */
[----:B----4-:R-:W-:Y:S01]  /*5b80*/  FFMA R131, R117, R85, R84 ;  /* 0x0000005575837223 */ /* 0x010fe20000000054 */
[----:B------:R-:W-:Y:S01]  /*5b90*/  LDS R124, [R162+0x9b0] ;  /* 0x0009b000a27c7984 */ /* 0x000fe20000000800 */
[----:B--2---:R-:W-:-:S03]  /*5ba0*/  FFMA R126, R86, R92, R129 ;  /* 0x0000005c567e7223 */ /* 0x004fc60000000081 */
[----:B------:R-:W2:Y:S01]  /*5bb0*/  LDS.64 R84, [R8+0x1218] ;  /* 0x0012180008547984 */ /* 0x000ea20000000a00 */
        /* <DEDUP_REMOVED lines=10> */
[----:B------:R-:W-:Y:S01]  /*5c60*/  LDS R126, [R162+0x9b8] ;  /* 0x0009b800a27e7984 */ /* 0x000fe20000000800 */
[----:B------:R-:W-:-:S03]  /*5c70*/  FFMA R89, R23, R78, R88 ;  /* 0x0000004e17597223 */ /* 0x000fc60000000058 */
[----:B------:R-:W5:Y:S01]  /*5c80*/  LDS.64 R86, [R8+0x1220] ;  /* 0x0012200008567984 */ /* 0x000f620000000a00 */
        /* <DEDUP_REMOVED lines=29> */
[----:B------:R-:W2:Y:S01]  /*5e60*/  LDS R131, [R162+0x9cc] ;  /* 0x0009cc00a2837984 */ /* 0x000ea20000000800 */
        /* <DEDUP_REMOVED lines=9> */
[C---:B------:R-:W-:Y:S01]  /*5f00*/  FFMA R134, R86.reuse, R100, R135 ;  /* 0x0000006456867223 */ /* 0x040fe20000000087 */
[C---:B------:R-:W-:Y:S01]  /*5f10*/  FFMA R139, R86.reuse, R113, R136 ;  /* 0x00000071568b7223 */ /* 0x040fe20000000088 */
[----:B------:R-:W5:Y:S01]  /*5f20*/  LDS R132, [R162+0x9d0] ;  /* 0x0009d000a2847984 */ /* 0x000f620000000800 */
[----:B------:R-:W-:Y:S01]  /*5f30*/  FFMA R86, R86, R126, R137 ;  /* 0x0000007e56567223 */ /* 0x000fe20000000089 */
[-C--:B------:R-:W-:Y:S01]  /*5f40*/  FFMA R89, R36, R87.reuse, R89 ;  /* 0x0000005724597223 */ /* 0x080fe20000000059 */
[-C--:B------:R-:W-:Y:S01]  /*5f50*/  FFMA R135, R15, R87.reuse, R88 ;  /* 0x000000570f877223 */ /* 0x080fe20000000058 */
[----:B------:R-:W5:Y:S01]  /*5f60*/  LDS R133, [R162+0xa50] ;  /* 0x000a5000a2857984 */ /* 0x000f620000000800 */
        /* <DEDUP_REMOVED lines=18> */
[C---:B-1----:R-:W-:Y:S01]  /*6090*/  FFMA R139, R82.reuse, R91, R137 ;  /* 0x0000005b528b7223 */ /* 0x042fe20000000089 */
[----:B------:R-:W-:Y:S01]  /*60a0*/  FFMA R88, R82, R104, R141 ;  /* 0x0000006852587223 */ /* 0x000fe2000000008d */
[----:B------:R-:W-:Y:S01]  /*60b0*/  FFMA R89, R16, R82, R89 ;  /* 0x0000005210597223 */ /* 0x000fe20000000059 */
[C---:B------:R-:W-:Y:S01]  /*60c0*/  FFMA R141, R82.reuse, R117, R138 ;  /* 0x00000075528d7223 */ /* 0x040fe2000000008a */
[----:B------:R-:W1:Y:S01]  /*60d0*/  LDS R137, [R162+0xa60] ;  /* 0x000a6000a2897984 */ /* 0x000e620000000800 */
[----:B------:R-:W-:Y:S01]  /*60e0*/  FFMA R82, R82, R130, R143 ;  /* 0x0000008252527223 */ /* 0x000fe2000000008f */
[-C--:B------:R-:W-:Y:S01]  /*60f0*/  FFMA R89, R32, R83.reuse, R89 ;  /* 0x0000005320597223 */ /* 0x080fe20000000059 */
[-C--:B------:R-:W-:Y:S01]  /*6100*/  FFMA R139, R92, R83.reuse, R139 ;  /* 0x000000535c8b7223 */ /* 0x080fe2000000008b */
[-C--:B------:R-:W-:Y:S01]  /*6110*/  FFMA R143, R105, R83.reuse, R88 ;  /* 0x00000053698f7223 */ /* 0x080fe20000000058 */
[-C--:B------:R-:W-:Y:S01]  /*6120*/  FFMA R140, R118, R83.reuse, R141 ;  /* 0x00000053768c7223 */ /* 0x080fe2000000008d */
[----:B--2---:R-:W-:Y:S01]  /*6130*/  FFMA R145, R131, R83, R82 ;  /* 0x0000005383917223 */ /* 0x004fe20000000052 */
[----:B------:R-:W-:Y:S04]  /*6140*/  LDS R138, [R162+0xa64] ;  /* 0x000a6400a28a7984 */ /* 0x000fe80000000800 */
[----:B------:R-:W2:Y:S01]  /*6150*/  LDS.64 R82, [R8+0x1250] ;  /* 0x0012500008527984 */ /* 0x000ea20000000a00 */
[C---:B----4-:R-:W-:Y:S01]  /*6160*/  FFMA R141, R84.reuse, R93, R139 ;  /* 0x0000005d548d7223 */ /* 0x050fe2000000008b */
[----:B------:R-:W-:Y:S01]  /*6170*/  FFMA R88, R84, R106, R143 ;  /* 0x0000006a54587223 */ /* 0x000fe2000000008f */
[----:B------:R-:W-:Y:S01]  /*6180*/  FFMA R89, R14, R84, R89 ;  /* 0x000000540e597223 */ /* 0x000fe20000000059 */
[----:B------:R-:W4:Y:S01]  /*6190*/  LDS R139, [R162+0xa68] ;  /* 0x000a6800a28b7984 */ /* 0x000f220000000800 */
[C---:B------:R-:W-:Y:S01]  /*61a0*/  FFMA R143, R84.reuse, R119, R140 ;  /* 0x00000077548f7223 */ /* 0x040fe2000000008c */
[----:B-----5:R-:W-:Y:S01]  /*61b0*/  FFMA R84, R84, R132, R145 ;  /* 0x0000008454547223 */ /* 0x020fe20000000091 */
[-C--:B------:R-:W-:Y:S01]  /*61c0*/  FFMA R145, R107, R85.reuse, R88 ;  /* 0x000000556b917223 */ /* 0x080fe20000000058 */
[-C--:B------:R-:W-:Y:S01]  /*61d0*/  FFMA R89, R30, R85.reuse, R89 ;  /* 0x000000551e597223 */ /* 0x080fe20000000059 */
[-C--:B------:R-:W-:Y:S01]  /*61e0*/  FFMA R141, R94, R85.reuse, R141 ;  /* 0x000000555e8d7223 */ /* 0x080fe2000000008d */
[-C--:B------:R-:W-:Y:S01]  /*61f0*/  FFMA R88, R120, R85.reuse, R143 ;  /* 0x0000005578587223 */ /* 0x080fe2000000008f */
[----:B------:R-:W-:Y:S01]  /*6200*/  FFMA R147, R133, R85, R84 ;  /* 0x0000005585937223 */ /* 0x000fe20000000054 */
[----:B------:R-:W-:Y:S01]  /*6210*/  FFMA R142, R86, R108, R145 ;  /* 0x0000006c568e7223 */ /* 0x000fe20000000091 */
[----:B------:R-:W5:Y:S01]  /*6220*/  LDS.64 R84, [R8+0x1258] ;  /* 0x0012580008547984 */ /* 0x000f620000000a00 */
[----:B------:R-:W-:Y:S01]  /*6230*/  FFMA R89, R12, R86, R89 ;  /* 0x000000560c597223 */ /* 0x000fe20000000059 */
        /* <DEDUP_REMOVED lines=9> */
[----:B------:R-:W0:Y:S01]  /*62d0*/  LDS R141, [R162+0xa70] ;  /* 0x000a7000a28d7984 */ /* 0x000e220000000800 */
[----:B---3--:R-:W-:-:S03]  /*62e0*/  FFMA R144, R78, R110, R147 ;  /* 0x0000006e4e907223 */ /* 0x008fc60000000093 */
[----:B------:R-:W3:Y:S01]  /*62f0*/  LDS.64 R86, [R8+0x1260] ;  /* 0x0012600008567984 */ /* 0x000ee20000000a00 */
[----:B------:R-:W-:Y:S01]  /*6300*/  FFMA R89, R19, R78, R88 ;  /* 0x0000004e13597223 */ /* 0x000fe20000000058 */
[C---:B------:R-:W-:Y:S01]  /*6310*/  FFMA R145, R78.reuse, R97, R143 ;  /* 0x000000614e917223 */ /* 0x040fe2000000008f */
[C---:B------:R-:W-:Y:S01]  /*6320*/  FFMA R147, R78.reuse, R123, R146 ;  /* 0x0000007b4e937223 */ /* 0x040fe20000000092 */
[----:B------:R-:W3:Y:S01]  /*6330*/  LDS R142, [R162+0xa74] ;  /* 0x000a7400a28e7984 */ /* 0x000ee20000000800 */
[----:B------:R-:W-:Y:S01]  /*6340*/  FFMA R78, R78, R136, R149 ;  /* 0x000000884e4e7223 */ /* 0x000fe20000000095 */
[-C--:B------:R-:W-:Y:S01]  /*6350*/  FFMA R88, R26, R79.reuse, R89 ;  /* 0x0000004f1a587223 */ /* 0x080fe20000000059 */
[-C--:B------:R-:W-:Y:S01]  /*6360*/  FFMA R145, R98, R79.reuse, R145 ;  /* 0x0000004f62917223 */ /* 0x080fe20000000091 */
[----:B------:R-:W3:Y:S01]  /*6370*/  LDS R143, [R162+0xa78] ;  /* 0x000a7800a28f7984 */ /* 0x000ee20000000800 */
[-C--:B------:R-:W-:Y:S01]  /*6380*/  FFMA R149, R111, R79.reuse, R144 ;  /* 0x0000004f6f957223 */ /* 0x080fe20000000090 */
[-C--:B------:R-:W-:Y:S01]  /*6390*/  FFMA R148, R124, R79.reuse, R147 ;  /* 0x0000004f7c947223 */ /* 0x080fe20000000093 */
[----:B-1----:R-:W-:Y:S01]  /*63a0*/  FFMA R151, R137, R79, R78 ;  /* 0x0000004f89977223 */ /* 0x002fe2000000004e */
[----:B------:R-:W-:Y:S04]  /*63b0*/  LDS R144, [R162+0xa7c] ;  /* 0x000a7c00a2907984 */ /* 0x000fe80000000800 */
[----:B------:R-:W1:Y:S01]  /*63c0*/  LDS.64 R78, [R8+0x1268] ;  /* 0x00126800084e7984 */ /* 0x000e620000000a00 */
[C---:B--2---:R-:W-:Y:S01]  /*63d0*/  FFMA R147, R82.reuse, R99, R145 ;  /* 0x0000006352937223 */ /* 0x044fe20000000091 */
[C---:B------:R-:W-:Y:S01]  /*63e0*/  FFMA R146, R82.reuse, R112, R149 ;  /* 0x0000007052927223 */ /* 0x040fe20000000095 */
[----:B------:R-:W-:Y:S01]  /*63f0*/  FFMA R89, R17, R82, R88 ;  /* 0x0000005211597223 */ /* 0x000fe20000000058 */
        /* <DEDUP_REMOVED lines=11> */
[----:B------:R-:W-:Y:S01]  /*64b0*/  FFMA R88, R15, R84, R88 ;  /* 0x000000540f587223 */ /* 0x000fe20000000058 */
[C---:B------:R-:W-:Y:S01]  /*64c0*/  FFMA R147, R84.reuse, R101, R147 ;  /* 0x0000006554937223 */ /* 0x040fe20000000093 */
[C---:B------:R-:W-:Y:S01]  /*64d0*/  FFMA R151, R84.reuse, R127, R150 ;  /* 0x0000007f54977223 */ /* 0x040fe20000000096 */
[----:B------:R-:W-:Y:S01]  /*64e0*/  FFMA R84, R84, R140, R149 ;  /* 0x0000008c54547223 */ /* 0x000fe20000000095 */
[-C--:B------:R-:W-:Y:S01]  /*64f0*/  FFMA R149, R115, R85.reuse, R148 ;  /* 0x0000005573957223 */ /* 0x080fe20000000094 */
[-C--:B------:R-:W-:Y:S01]  /*6500*/  FFMA R88, R77, R85.reuse, R88 ;  /* 0x000000554d587223 */ /* 0x080fe20000000058 */
[----:B------:R-:W5:Y:S01]  /*6510*/  LDS R148, [R162+0xb04] ;  /* 0x000b0400a2947984 */ /* 0x000f620000000800 */
[-C--:B------:R-:W-:Y:S01]  /*6520*/  FFMA R152, R128, R85.reuse, R151 ;  /* 0x0000005580987223 */ /* 0x080fe20000000097 */
[-C--:B------:R-:W-:Y:S01]  /*6530*/  FFMA R89, R102, R85.reuse, R147 ;  /* 0x0000005566597223 */ /* 0x080fe20000000093 */
[----:B0-----:R-:W-:Y:S01]  /*6540*/  FFMA R151, R141, R85, R84 ;  /* 0x000000558d977223 */ /* 0x001fe20000000054 */
[C---:B---3--:R-:W-:Y:S01]  /*6550*/  FFMA R150, R86.reuse, R116, R149 ;  /* 0x0000007456967223 */ /* 0x048fe20000000095 */
[----:B------:R-:W0:Y:S01]  /*6560*/  LDS.64 R84, [R8+0x1278] ;  /* 0x0012780008547984 */ /* 0x000e220000000a00 */
[----:B------:R-:W-:Y:S01]  /*6570*/  FFMA R88, R81, R86, R88 ;  /* 0x0000005651587223 */ /* 0x000fe20000000058 */
[----:B------:R-:W-:-:S02]  /*6580*/  FFMA R89, R86, R103, R89 ;  /* 0x0000006756597223 */ /* 0x000fc40000000059 */
[----:B------:R-:W3:Y:S01]  /*6590*/  LDS R147, [R162+0xb08] ;  /* 0x000b0800a2937984 */ /* 0x000ee20000000800 */
[C---:B------:R-:W-:Y:S01]  /*65a0*/  FFMA R149, R86.reuse, R129, R152 ;  /* 0x0000008156957223 */ /* 0x040fe20000000098 */
[----:B------:R-:W-:Y:S01]  /*65b0*/  FFMA R86, R86, R142, R151 ;  /* 0x0000008e56567223 */ /* 0x000fe20000000097 */
[-C--:B------:R-:W-:Y:S01]  /*65c0*/  FFMA R155, R117, R87.reuse, R150 ;  /* 0x00000057759b7223 */ /* 0x080fe20000000096 */
[-C--:B------:R-:W-:Y:S01]  /*65d0*/  FFMA R151, R91, R87.reuse, R88 ;  /* 0x000000575b977223 */ /* 0x080fe20000000058 */
[----:B------:R-:W3:Y:S01]  /*65e0*/  LDS R150, [R162+0xb0c] ;  /* 0x000b0c00a2967984 */ /* 0x000ee20000000800 */
[-C--:B------:R-:W-:Y:S01]  /*65f0*/  FFMA R153, R104, R87.reuse, R89 ;  /* 0x0000005768997223 */ /* 0x080fe20000000059 */
[-C--:B------:R-:W-:Y:S01]  /*6600*/  FFMA R154, R130, R87.reuse, R149 ;  /* 0x00000057829a7223 */ /* 0x080fe20000000095 */
[----:B------:R-:W-:Y:S01]  /*6610*/  FFMA R87, R143, R87, R86 ;  /* 0x000000578f577223 */ /* 0x000fe20000000056 */
[----:B------:R-:W3:Y:S01]  /*6620*/  LDS.64 R88, [R8+0x1280] ;  /* 0x0012800008587984 */ /* 0x000ee20000000a00 */
[----:B-1----:R-:W-:Y:S01]  /*6630*/  FFMA R86, R92, R78, R151 ;  /* 0x0000004e5c567223 */ /* 0x002fe20000000097 */
[C---:B------:R-:W-:Y:S01]  /*6640*/  FFMA R153, R78.reuse, R105, R153 ;  /* 0x000000694e997223 */ /* 0x040fe20000000099 */
[C---:B------:R-:W-:Y:S01]  /*6650*/  FFMA R152, R78.reuse, R118, R155 ;  /* 0x000000764e987223 */ /* 0x040fe2000000009b */
[----:B------:R-:W1:Y:S01]  /*6660*/  LDS R149, [R162+0xb10] ;  /* 0x000b1000a2957984 */ /* 0x000e620000000800 */
[C---:B------:R-:W-:Y:S01]  /*6670*/  FFMA R151, R78.reuse, R131, R154 ;  /* 0x000000834e977223 */ /* 0x040fe2000000009a */
[----:B------:R-:W-:Y:S01]  /*6680*/  FFMA R78, R78, R144, R87 ;  /* 0x000000904e4e7223 */ /* 0x000fe20000000057 */
[-C--:B------:R-:W-:Y:S01]  /*6690*/  FFMA R87, R93, R79.reuse, R86 ;  /* 0x0000004f5d577223 */ /* 0x080fe20000000056 */
[-C--:B------:R-:W-:Y:S01]  /*66a0*/  FFMA R155, R119, R79.reuse, R152 ;  /* 0x0000004f779b7223 */ /* 0x080fe20000000098 */
[-C--:B------:R-:W-:Y:S01]  /*66b0*/  FFMA R153, R106, R79.reuse, R153 ;  /* 0x0000004f6a997223 */ /* 0x080fe20000000099 */
[-C--:B------:R-:W-:Y:S01]  /*66c0*/  FFMA R86, R132, R79.reuse, R151 ;  /* 0x0000004f84567223 */ /* 0x080fe20000000097 */
[----:B--2---:R-:W-:Y:S01]  /*66d0*/  FFMA R161, R145, R79, R78 ;  /* 0x0000004f91a17223 */ /* 0x004fe2000000004e */
[----:B------:R-:W2:Y:S04]  /*66e0*/  LDS R152, [R162+0xb14] ;  /* 0x000b1400a2987984 */ /* 0x000ea80000000800 */
[----:B------:R-:W2:Y:S01]  /*66f0*/  LDS.64 R78, [R8+0x1288] ;  /* 0x00128800084e7984 */ /* 0x000ea20000000a00 */
[----:B----4-:R-:W-:-:S03]  /*6700*/  FFMA R154, R94, R82, R87 ;  /* 0x000000525e9a7223 */ /* 0x010fc60000000057 */
[----:B------:R-:W4:Y:S01]  /*6710*/  LDS R151, [R162+0xb18] ;  /* 0x000b1800a2977984 */ /* 0x000f220000000800 */
[----:B------:R-:W-:-:S03]  /*6720*/  FFMA R157, R82, R107, R153 ;  /* 0x0000006b529d7223 */ /* 0x000fc60000000099 */
[----:B------:R-:W4:Y:S01]  /*6730*/  LDS R153, [R162+0xb1c] ;  /* 0x000b1c00a2997984 */ /* 0x000f220000000800 */
[C---:B------:R-:W-:Y:S01]  /*6740*/  FFMA R156, R82.reuse, R120, R155 ;  /* 0x00000078529c7223 */ /* 0x040fe2000000009b */
[C---:B------:R-:W-:Y:S01]  /*6750*/  FFMA R159, R82.reuse, R133, R86 ;  /* 0x00000085529f7223 */ /* 0x040fe20000000056 */
[----:B------:R-:W-:Y:S01]  /*6760*/  FFMA R155, R95, R83, R154 ;  /* 0x000000535f9b7223 */ /* 0x000fe2000000009a */
[----:B------:R-:W4:Y:S01]  /*6770*/  LDS.64 R86, [R8+0x1290] ;  /* 0x0012900008567984 */ /* 0x000f220000000a00 */
[----:B------:R-:W-:-:S03]  /*6780*/  FFMA R163, R82, R146, R161 ;  /* 0x0000009252a37223 */ /* 0x000fc600000000a1 */
[----:B------:R-:W4:Y:S01]  /*6790*/  LDS R154, [R162+0xb20] ;  /* 0x000b2000a29a7984 */ /* 0x000f220000000800 */
[-C--:B------:R-:W-:Y:S01]  /*67a0*/  FFMA R161, R121, R83.reuse, R156 ;  /* 0x0000005379a17223 */ /* 0x080fe2000000009c */
[-C--:B------:R-:W-:Y:S01]  /*67b0*/  FFMA R82, R134, R83.reuse, R159 ;  /* 0x0000005386527223 */ /* 0x080fe2000000009f */
[-C--:B-----5:R-:W-:Y:S01]  /*67c0*/  FFMA R160, R148, R83.reuse, R163 ;  /* 0x0000005394a07223 */ /* 0x0a0fe200000000a3 */
[----:B------:R-:W-:Y:S01]  /*67d0*/  FFMA R157, R108, R83, R157 ;  /* 0x000000536c9d7223 */ /* 0x000fe2000000009d */
[----:B0-----:R-:W-:Y:S01]  /*67e0*/  FFMA R158, R84, R122, R161 ;  /* 0x0000007a549e7223 */ /* 0x001fe200000000a1 */
[----:B------:R-:W-:Y:S01]  /*67f0*/  FFMA R156, R96, R84, R155 ;  /* 0x00000054609c7223 */ /* 0x000fe2000000009b */
[C---:B---3--:R-:W-:Y:S01]  /*6800*/  FFMA R165, R84.reuse, R147, R160 ;  /* 0x0000009354a57223 */ /* 0x048fe200000000a0 */
[C---:B------:R-:W-:Y:S01]  /*6810*/  FFMA R159, R84.reuse, R109, R157 ;  /* 0x0000006d549f7223 */ /* 0x040fe2000000009d */
[----:B------:R-:W-:Y:S01]  /*6820*/  FFMA R163, R84, R135, R82 ;  /* 0x0000008754a37223 */ /* 0x000fe20000000052 */
[----:B------:R-:W0:Y:S01]  /*6830*/  LDS R155, [R162+0xb24] ;  /* 0x000b2400a29b7984 */ /* 0x000e220000000800 */
[-C--:B------:R-:W-:Y:S01]  /*6840*/  FFMA R161, R123, R85.reuse, R158 ;  /* 0x000000557ba17223 */ /* 0x080fe2000000009e */
[----:B------:R-:W-:-:S02]  /*6850*/  FFMA R158, R150, R85, R165 ;  /* 0x00000055969e7223 */ /* 0x000fc400000000a5 */
[----:B------:R-:W3:Y:S01]  /*6860*/  LDS.64 R82, [R8+0x1298] ;  /* 0x0012980008527984 */ /* 0x000ee20000000a00 */
[-C--:B------:R-:W-:Y:S01]  /*6870*/  FFMA R157, R97, R85.reuse, R156 ;  /* 0x00000055619d7223 */ /* 0x080fe2000000009c */
[-C--:B------:R-:W-:Y:S01]  /*6880*/  FFMA R159, R110, R85.reuse, R159 ;  /* 0x000000556e9f7223 */ /* 0x080fe2000000009f */
[----:B------:R-:W-:Y:S01]  /*6890*/  FFMA R84, R136, R85, R163 ;  /* 0x0000005588547223 */ /* 0x000fe200000000a3 */
[----:B------:R-:W5:Y:S01]  /*68a0*/  LDS R156, [R162+0xb28] ;  /* 0x000b2800a29c7984 */ /* 0x000f620000000800 */
[----:B------:R-:W-:Y:S01]  /*68b0*/  FFMA R160, R88, R124, R161 ;  /* 0x0000007c58a07223 */ /* 0x000fe200000000a1 */
[----:B------:R-:W-:Y:S01]  /*68c0*/  FFMA R164, R98, R88, R157 ;  /* 0x0000005862a47223 */ /* 0x000fe2000000009d */
[C---:B------:R-:W-:Y:S01]  /*68d0*/  FFMA R163, R88.reuse, R111, R159 ;  /* 0x0000006f58a37223 */ /* 0x040fe2000000009f */
[C---:B-1----:R-:W-:Y:S01]  /*68e0*/  FFMA R161, R88.reuse, R149, R158 ;  /* 0x0000009558a17223 */ /* 0x042fe2000000009e */
        /* <DEDUP_REMOVED lines=8> */
[----:B------:R2:W1:Y:S01]  /*6970*/  LDS R157, [R162+0xb30] ;  /* 0x000b3000a29d7984 */ /* 0x0004620000000800 */
[----:B------:R-:W-:Y:S01]  /*6980*/  FFMA R160, R100, R78, R164 ;  /* 0x0000004e64a07223 */ /* 0x000fe200000000a4 */
[C---:B------:R-:W-:Y:S01]  /*6990*/  FFMA R164, R78.reuse, R126, R163 ;  /* 0x0000007e4ea47223 */ /* 0x040fe200000000a3 */
[C---:B------:R-:W-:Y:S01]  /*69a0*/  FFMA R161, R78.reuse, R113, R165 ;  /* 0x000000714ea17223 */ /* 0x040fe200000000a5 */
[C---:B------:R-:W-:Y:S01]  /*69b0*/  FFMA R159, R78.reuse, R139, R88 ;  /* 0x0000008b4e9f7223 */ /* 0x040fe20000000058 */
[----:B----4-:R-:W-:Y:S01]  /*69c0*/  FFMA R78, R78, R151, R89 ;  /* 0x000000974e4e7223 */ /* 0x010fe20000000059 */
[-C--:B------:R-:W-:Y:S01]  /*69d0*/  FFMA R163, R127, R79.reuse, R164 ;  /* 0x0000004f7fa37223 */ /* 0x080fe200000000a4 */
[----:B------:R-:W4:Y:S01]  /*69e0*/  LDS.64 R88, [R8+0x1410] ;  /* 0x0014100008587984 */ /* 0x000f220000000a00 */
[-C--:B------:R-:W-:Y:S01]  /*69f0*/  FFMA R165, R101, R79.reuse, R160 ;  /* 0x0000004f65a57223 */ /* 0x080fe200000000a0 */
[-C--:B------:R-:W-:Y:S01]  /*6a00*/  FFMA R161, R114, R79.reuse, R161 ;  /* 0x0000004f72a17223 */ /* 0x080fe200000000a1 */
[-C--:B------:R-:W-:Y:S01]  /*6a10*/  FFMA R164, R140, R79.reuse, R159 ;  /* 0x0000004f8ca47223 */ /* 0x080fe2000000009f */
[----:B------:R-:W-:Y:S01]  /*6a20*/  FFMA R79, R153, R79, R78 ;  /* 0x0000004f994f7223 */ /* 0x000fe2000000004e */
[----:B------:R-:W-:Y:S01]  /*6a30*/  FFMA R160, R102, R86, R165 ;  /* 0x0000005666a07223 */ /* 0x000fe200000000a5 */
[C---:B------:R-:W-:Y:S01]  /*6a40*/  FFMA R161, R86.reuse, R115, R161 ;  /* 0x0000007356a17223 */ /* 0x040fe200000000a1 */
[C---:B--2---:R-:W-:Y:S01]  /*6a50*/  FFMA R162, R86.reuse, R128, R163 ;  /* 0x0000008056a27223 */ /* 0x044fe200000000a3 */
[C---:B------:R-:W-:Y:S01]  /*6a60*/  FFMA R159, R86.reuse, R141, R164 ;  /* 0x0000008d569f7223 */ /* 0x040fe200000000a4 */
[----:B------:R-:W-:-:S02]  /*6a70*/  FFMA R86, R86, R154, R79 ;  /* 0x0000009a56567223 */ /* 0x000fc4000000004f */
[----:B------:R-:W2:Y:S01]  /*6a80*/  LDS.64 R78, [R8+0x1418] ;  /* 0x00141800084e7984 */ /* 0x000ea20000000a00 */
[-C--:B------:R-:W-:Y:S01]  /*6a90*/  FFMA R163, R116, R87.reuse, R161 ;  /* 0x0000005774a37223 */ /* 0x080fe200000000a1 */
[-C--:B------:R-:W-:Y:S01]  /*6aa0*/  FFMA R161, R129, R87.reuse, R162 ;  /* 0x0000005781a17223 */ /* 0x080fe200000000a2 */
[-C--:B------:R-:W-:Y:S01]  /*6ab0*/  FFMA R164, R142, R87.reuse, R159 ;  /* 0x000000578ea47223 */ /* 0x080fe2000000009f */
[-C--:B------:R-:W-:Y:S01]  /*6ac0*/  FFMA R165, R103, R87.reuse, R160 ;  /* 0x0000005767a57223 */ /* 0x080fe200000000a0 */
[----:B0-----:R-:W-:Y:S01]  /*6ad0*/  FFMA R159, R155, R87, R86 ;  /* 0x000000579b9f7223 */ /* 0x001fe20000000056 */
[C---:B---3--:R-:W-:Y:S01]  /*6ae0*/  FFMA R162, R82.reuse, R130, R161 ;  /* 0x0000008252a27223 */ /* 0x048fe200000000a1 */
[C---:B------:R-:W-:Y:S01]  /*6af0*/  FFMA R163, R82.reuse, R117, R163 ;  /* 0x0000007552a37223 */ /* 0x040fe200000000a3 */
[----:B------:R-:W-:Y:S01]  /*6b00*/  FFMA R161, R82, R143, R164 ;  /* 0x0000008f52a17223 */ /* 0x000fe200000000a4 */
[----:B------:R-:W-:Y:S01]  /*6b10*/  FFMA R160, R104, R82, R165 ;  /* 0x0000005268a07223 */ /* 0x000fe200000000a5 */
[----:B------:R-:W0:Y:S01]  /*6b20*/  LDS.64 R86, [R8+0x1420] ;  /* 0x0014200008567984 */ /* 0x000e220000000a00 */
[----:B-----5:R-:W-:Y:S01]  /*6b30*/  FFMA R159, R82, R156, R159 ;  /* 0x0000009c529f7223 */ /* 0x020fe2000000009f */
[-C--:B------:R-:W-:Y:S01]  /*6b40*/  FFMA R165, R118, R83.reuse, R163 ;  /* 0x0000005376a57223 */ /* 0x080fe200000000a3 */
[-C--:B------:R-:W-:Y:S01]  /*6b50*/  FFMA R82, R144, R83.reuse, R161 ;  /* 0x0000005390527223 */ /* 0x080fe200000000a1 */
[-C--:B------:R-:W-:Y:S01]  /*6b60*/  FFMA R160, R105, R83.reuse, R160 ;  /* 0x0000005369a07223 */ /* 0x080fe200000000a0 */
[-C--:B------:R-:W-:Y:S01]  /*6b70*/  FFMA R163, R131, R83.reuse, R162 ;  /* 0x0000005383a37223 */ /* 0x080fe200000000a2 */
[----:B-1----:R-:W-:Y:S01]  /*6b80*/  FFMA R162, R158, R83, R159 ;  /* 0x000000539ea27223 */ /* 0x002fe2000000009f */
[C---:B------:R-:W-:Y:S01]  /*6b90*/  FFMA R161, R80.reuse, R119, R165 ;  /* 0x0000007750a17223 */ /* 0x040fe200000000a5 */
[----:B------:R-:W-:Y:S01]  /*6ba0*/  FFMA R165, R80, R145, R82 ;  /* 0x0000009150a57223 */ /* 0x000fe20000000052 */
[----:B------:R-:W-:Y:S01]  /*6bb0*/  FFMA R159, R106, R80, R160 ;  /* 0x000000506a9f7223 */ /* 0x000fe200000000a0 */
[----:B------:R-:W-:Y:S01]  /*6bc0*/  FFMA R75, R90, R84, R75 ;  /* 0x000000545a4b7223 */ /* 0x000fe2000000004b */
[----:B------:R-:W1:Y:S01]  /*6bd0*/  LDS.64 R82, [R8+0x1428] ;  /* 0x0014280008527984 */ /* 0x000e620000000a00 */
        /* <DEDUP_REMOVED lines=11> */
[----:B----4-:R-:W-:-:S02]  /*6c90*/  FFMA R64, R73, R88, R74 ;  /* 0x0000005849407223 */ /* 0x010fc4000000004a */
[----:B------:R-:W3:Y:S02]  /*6ca0*/  LDS.64 R74, [R8+0x1430] ;  /* 0x00143000084a7984 */ /* 0x000ee40000000a00 */
[-C--:B------:R-:W-:Y:S01]  /*6cb0*/  FFMA R61, R61, R89.reuse, R64 ;  /* 0x000000593d3d7223 */ /* 0x080fe20000000040 */
[-C--:B------:R-:W-:Y:S01]  /*6cc0*/  FFMA R11, R49, R88.reuse, R76 ;  /* 0x00000058310b7223 */ /* 0x080fe2000000004c */
[-C--:B------:R-:W-:Y:S01]  /*6cd0*/  FFMA R80, R56, R88.reuse, R13 ;  /* 0x0000005838507223 */ /* 0x080fe2000000000d */
[----:B------:R-:W-:Y:S01]  /*6ce0*/  FFMA R13, R23, R88, R84 ;  /* 0x00000058170d7223 */ /* 0x000fe20000000054 */
[----:B--2---:R-:W-:Y:S01]  /*6cf0*/  FFMA R64, R72, R78, R61 ;  /* 0x0000004e48407223 */ /* 0x004fe2000000003d */
[----:B------:R-:W-:Y:S01]  /*6d00*/  FFMA R85, R30, R88, R85 ;  /* 0x000000581e557223 */ /* 0x000fe20000000055 */
[----:B------:R-:W2:Y:S01]  /*6d10*/  LDS.64 R72, [R8+0x1438] ;  /* 0x0014380008487984 */ /* 0x000ea20000000a00 */
        /* <DEDUP_REMOVED lines=24> */
[----:B-1----:R-:W-:-:S02]  /*6ea0*/  FFMA R64, R70, R82, R57 ;  /* 0x0000005246407223 */ /* 0x002fc40000000039 */
        /* <DEDUP_REMOVED lines=11> */
[----:B------:R-:W3:Y:S03]  /*6f60*/  LDS.64 R82, [R8+0x1450] ;  /* 0x0014500008527984 */ /* 0x000ee60000000a00 */
[----:B------:R-:W-:Y:S01]  /*6f70*/  FFMA R53, R53, R75, R64 ;  /* 0x0000004b35357223 */ /* 0x000fe20000000040 */
[----:B------:R-:W-:-:S03]  /*6f80*/  FFMA R11, R41, R74, R76 ;  /* 0x0000004a290b7223 */ /* 0x000fc6000000004c */
[----:B--2---:R-:W-:Y:S02]  /*6f90*/  FFMA R64, R68, R72, R53 ;  /* 0x0000004844407223 */ /* 0x004fe40000000035 */
[----:B------:R-:W2:Y:S01]  /*6fa0*/  LDS.64 R68, [R8+0x1458] ;  /* 0x0014580008447984 */ /* 0x000ea20000000a00 */
        /* <DEDUP_REMOVED lines=21> */
[-C--:B------:R-:W-:Y:S01]  /*7100*/  FFMA R59, R14, R78.reuse, R59 ;  /* 0x0000004e0e3b7223 */ /* 0x080fe2000000003b */
[----:B------:R-:W-:Y:S01]  /*7110*/  FFMA R51, R93, R78, R80 ;  /* 0x0000004e5d337223 */ /* 0x000fe20000000050 */
[-C--:B------:R-:W-:Y:S01]  /*7120*/  FFMA R74, R56, R79.reuse, R11 ;  /* 0x0000004f384a7223 */ /* 0x080fe2000000000b */
[-C--:B-1----:R-:W-:Y:S01]  /*7130*/  FFMA R64, R66, R70.reuse, R49 ;  /* 0x0000004642407223 */ /* 0x082fe20000000031 */
[-C--:B------:R-:W-:Y:S01]  /*7140*/  FFMA R13, R23, R79.reuse, R76 ;  /* 0x0000004f170d7223 */ /* 0x080fe2000000004c */
[----:B------:R-:W1:Y:S01]  /*7150*/  LDS.64 R66, [R8+0x1468] ;  /* 0x0014680008427984 */ /* 0x000e620000000a00 */
        /* <DEDUP_REMOVED lines=8> */
[----:B------:R-:W-:Y:S01]  /*71e0*/  FFMA R13, R22, R71, R13 ;  /* 0x00000047160d7223 */ /* 0x000fe2000000000d */
[----:B---3--:R-:W-:-:S02]  /*71f0*/  FFMA R70, R65, R82, R64 ;  /* 0x0000005241467223 */ /* 0x008fc40000000040 */
[----:B------:R-:W3:Y:S01]  /*7200*/  LDS.64 R64, [R8+0x1470] ;  /* 0x0014700008407984 */ /* 0x000ee20000000a00 */
[-C--:B------:R-:W-:Y:S01]  /*7210*/  FFMA R11, R33, R82.reuse, R74 ;  /* 0x00000052210b7223 */ /* 0x080fe2000000004a */
[----:B------:R-:W-:Y:S01]  /*7220*/  FFMA R74, R40, R82, R13 ;  /* 0x00000052284a7223 */ /* 0x000fe2000000000d */
[----:B------:R-:W-:Y:S01]  /*7230*/  FFMA R70, R45, R83, R70 ;  /* 0x000000532d467223 */ /* 0x000fe20000000046 */
[-C--:B------:R-:W-:Y:S01]  /*7240*/  FFMA R76, R28, R71.reuse, R59 ;  /* 0x000000471c4c7223 */ /* 0x080fe2000000003b */
[----:B------:R-:W-:Y:S01]  /*7250*/  FFMA R78, R96, R71, R49 ;  /* 0x00000047604e7223 */ /* 0x000fe20000000031 */
[-C--:B------:R-:W-:Y:S01]  /*7260*/  FFMA R13, R21, R83.reuse, R74 ;  /* 0x00000053150d7223 */ /* 0x080fe2000000004a */
[----:B--2---:R-:W-:Y:S02]  /*7270*/  FFMA R74, R63, R68, R70 ;  /* 0x000000443f4a7223 */ /* 0x004fe40000000046 */
[----:B------:R-:W2:Y:S01]  /*7280*/  LDS.64 R70, [R8+0x1478] ;  /* 0x0014780008467984 */ /* 0x000ea20000000a00 */
[-C--:B------:R-:W-:Y:S01]  /*7290*/  FFMA R47, R19, R82.reuse, R76 ;  /* 0x00000052132f7223 */ /* 0x080fe2000000004c */
[----:B------:R-:W-:Y:S01]  /*72a0*/  FFMA R49, R97, R82, R78 ;  /* 0x0000005261317223 */ /* 0x000fe2000000004e */
        /* <DEDUP_REMOVED lines=8> */
[----:B0-----:R-:W-:-:S02]  /*7330*/  FFMA R68, R62, R72, R43 ;  /* 0x000000483e447223 */ /* 0x001fc4000000002b */
        /* <DEDUP_REMOVED lines=23> */
[----:B------:R-:W3:Y:S01]  /*74b0*/  LDS.64 R58, [R8+0x1490] ;  /* 0x00149000083a7984 */ /* 0x000ee20000000a00 */
        /* <DEDUP_REMOVED lines=8> */
[----:B--2---:R-:W-:-:S02]  /*7540*/  FFMA R64, R56, R70, R37 ;  /* 0x0000004638407223 */ /* 0x004fc40000000025 */
[----:B------:R-:W2:Y:S01]  /*7550*/  LDS.64 R56, [R8+0x1498] ;  /* 0x0014980008387984 */ /* 0x000ea20000000a00 */
[-C--:B------:R-:W-:Y:S01]  /*7560*/  FFMA R66, R44, R65.reuse, R11 ;  /* 0x000000412c427223 */ /* 0x080fe2000000000b */
[-C--:B------:R-:W-:Y:S01]  /*7570*/  FFMA R13, R14, R65.reuse, R13 ;  /* 0x000000410e0d7223 */ /* 0x080fe2000000000d */
[-C--:B------:R-:W-:Y:S01]  /*7580*/  FFMA R39, R93, R65.reuse, R68 ;  /* 0x000000415d277223 */ /* 0x080fe20000000044 */
[----:B------:R-:W-:Y:S01]  /*7590*/  FFMA R41, R106, R65, R41 ;  /* 0x000000416a297223 */ /* 0x000fe20000000029 */
[----:B------:R-:W-:Y:S01]  /*75a0*/  FFMA R35, R35, R71, R64 ;  /* 0x0000004723237223 */ /* 0x000fe20000000040 */
[-C--:B------:R-:W-:Y:S01]  /*75b0*/  FFMA R11, R23, R70.reuse, R66 ;  /* 0x00000046170b7223 */ /* 0x080fe20000000042 */
[-C--:B------:R-:W-:Y:S01]  /*75c0*/  FFMA R13, R30, R70.reuse, R13 ;  /* 0x000000461e0d7223 */ /* 0x080fe2000000000d */
[----:B------:R-:W-:Y:S01]  /*75d0*/  FFMA R66, R94, R70, R39 ;  /* 0x000000465e427223 */ /* 0x000fe20000000027 */
[----:B------:R-:W-:Y:S01]  /*75e0*/  FFMA R41, R70, R107, R41 ;  /* 0x0000006b46297223 */ /* 0x000fe20000000029 */
[----:B0-----:R-:W-:-:S02]  /*75f0*/  FFMA R64, R54, R62, R35 ;  /* 0x0000003e36407223 */ /* 0x001fc40000000023 */
[----:B------:R-:W0:Y:S01]  /*7600*/  LDS.64 R54, [R8+0x14a0] ;  /* 0x0014a00008367984 */ /* 0x000e220000000a00 */
        /* <DEDUP_REMOVED lines=9> */
[-C--:B-1----:R-:W-:Y:S01]  /*76a0*/  FFMA R62, R52, R60.reuse, R33 ;  /* 0x0000003c343e7223 */ /* 0x082fe20000000021 */
[-C--:B------:R-:W-:Y:S01]  /*76b0*/  FFMA R64, R40, R63.reuse, R11 ;  /* 0x0000003f28407223 */ /* 0x080fe2000000000b */
[----:B------:R-:W1:Y:S01]  /*76c0*/  LDS.64 R52, [R8+0x14a8] ;  /* 0x0014a80008347984 */ /* 0x000e620000000a00 */
        /* <DEDUP_REMOVED lines=8> */
[----:B---3--:R-:W-:-:S02]  /*7750*/  FFMA R60, R50, R58, R31 ;  /* 0x0000003a323c7223 */ /* 0x008fc4000000001f */
[----:B------:R-:W3:Y:S01]  /*7760*/  LDS.64 R50, [R8+0x14b0] ;  /* 0x0014b00008327984 */ /* 0x000ee20000000a00 */
        /* <DEDUP_REMOVED lines=31> */
[----:B-1----:R-:W-:-:S02]  /*7960*/  FFMA R54, R44, R52, R25 ;  /* 0x000000342c367223 */ /* 0x002fc40000000019 */
[----:B------:R-:W1:Y:S02]  /*7970*/  LDS.64 R44, [R8+0x14c8] ;  /* 0x0014c800082c7984 */ /* 0x000e640000000a00 */
[----:B------:R-:W-:Y:S01]  /*7980*/  FFMA R23, R23, R53, R54 ;  /* 0x0000003517177223 */ /* 0x000fe20000000036 */
[-C--:B------:R-:W-:Y:S01]  /*7990*/  FFMA R11, R32, R55.reuse, R11 ;  /* 0x00000037200b7223 */ /* 0x080fe2000000000b */
[-C--:B------:R-:W-:Y:S02]  /*79a0*/  FFMA R56, R92, R55.reuse, R13 ;  /* 0x000000375c387223 */ /* 0x080fe4000000000d */
[----:B---3--:R-:W-:Y:S01]  /*79b0*/  FFMA R23, R42, R50, R23 ;  /* 0x000000322a177223 */ /* 0x008fe20000000017 */
[-C--:B------:R-:W-:Y:S01]  /*79c0*/  FFMA R27, R105, R55.reuse, R58 ;  /* 0x00000037691b7223 */ /* 0x080fe2000000003a */
[----:B------:R-:W3:Y:S01]  /*79d0*/  LDS.64 R42, [R8+0x14d0] ;  /* 0x0014d000082a7984 */ /* 0x000ee20000000a00 */
[----:B------:R-:W-:Y:S01]  /*79e0*/  FFMA R41, R118, R55, R41 ;  /* 0x0000003776297223 */ /* 0x000fe20000000029 */
[-C--:B------:R-:W-:Y:S01]  /*79f0*/  FFMA R11, R14, R52.reuse, R11 ;  /* 0x000000340e0b7223 */ /* 0x080fe2000000000b */
[----:B------:R-:W-:Y:S01]  /*7a00*/  FFMA R23, R22, R51, R23 ;  /* 0x0000003316177223 */ /* 0x000fe20000000017 */
[-C--:B------:R-:W-:Y:S01]  /*7a10*/  FFMA R13, R93, R52.reuse, R56 ;  /* 0x000000345d0d7223 */ /* 0x080fe20000000038 */
[----:B------:R-:W-:Y:S01]  /*7a20*/  FFMA R56, R106, R52, R27 ;  /* 0x000000346a387223 */ /* 0x000fe2000000001b */
[----:B------:R-:W-:Y:S01]  /*7a30*/  FFMA R41, R52, R119, R41 ;  /* 0x0000007734297223 */ /* 0x000fe20000000029 */
[-C--:B------:R-:W-:Y:S01]  /*7a40*/  FFMA R11, R30, R53.reuse, R11 ;  /* 0x000000351e0b7223 */ /* 0x080fe2000000000b */
[----:B--2---:R-:W-:Y:S01]  /*7a50*/  FFMA R40, R40, R48, R23 ;  /* 0x0000003028287223 */ /* 0x004fe20000000017 */
[-C--:B------:R-:W-:Y:S01]  /*7a60*/  FFMA R25, R107, R53.reuse, R56 ;  /* 0x000000356b197223 */ /* 0x080fe20000000038 */
[----:B------:R-:W2:Y:S01]  /*7a70*/  LDS.64 R22, [R8+0x14d8] ;  /* 0x0014d80008167984 */ /* 0x000ea20000000a00 */
[-C--:B------:R-:W-:Y:S01]  /*7a80*/  FFMA R52, R94, R53.reuse, R13 ;  /* 0x000000355e347223 */ /* 0x080fe2000000000d */
[----:B------:R-:W-:Y:S01]  /*7a90*/  FFMA R56, R120, R53, R41 ;  /* 0x0000003578387223 */ /* 0x000fe20000000029 */
[----:B------:R-:W-:Y:S01]  /*7aa0*/  FFMA R11, R12, R50, R11 ;  /* 0x000000320c0b7223 */ /* 0x000fe2000000000b */
[C---:B------:R-:W-:Y:S01]  /*7ab0*/  FFMA R54, R50.reuse, R108, R25 ;  /* 0x0000006c32367223 */ /* 0x040fe20000000019 */
[----:B------:R-:W-:Y:S01]  /*7ac0*/  FFMA R13, R95, R50, R52 ;  /* 0x000000325f0d7223 */ /* 0x000fe20000000034 */
[----:B------:R-:W-:Y:S01]  /*7ad0*/  FFMA R27, R50, R121, R56 ;  /* 0x00000079321b7223 */ /* 0x000fe20000000038 */
[----:B------:R-:W-:Y:S01]  /*7ae0*/  FFMA R50, R28, R51, R11 ;  /* 0x000000331c327223 */ /* 0x000fe2000000000b */
[----:B------:R-:W-:-:S03]  /*7af0*/  FFMA R21, R21, R49, R40 ;  /* 0x0000003115157223 */ /* 0x000fc60000000028 */
[----:B------:R-:W-:Y:S01]  /*7b00*/  FFMA R11, R19, R48, R50 ;  /* 0x00000030130b7223 */ /* 0x000fe20000000032 */
[-C--:B------:R-:W-:Y:S01]  /*7b10*/  FFMA R52, R96, R51.reuse, R13 ;  /* 0x0000003360347223 */ /* 0x080fe2000000000d */
[----:B0-----:R-:W-:Y:S01]  /*7b20*/  FFMA R21, R38, R46, R21 ;  /* 0x0000002e26157223 */ /* 0x001fe20000000015 */
[----:B------:R-:W-:Y:S01]  /*7b30*/  FFMA R25, R109, R51, R54 ;  /* 0x000000336d197223 */ /* 0x000fe20000000036 */
[----:B------:R-:W-:Y:S01]  /*7b40*/  FFMA R40, R26, R49, R11 ;  /* 0x000000311a287223 */ /* 0x000fe2000000000b */
[----:B------:R-:W-:Y:S01]  /*7b50*/  FFMA R54, R122, R51, R27 ;  /* 0x000000337a367223 */ /* 0x000fe2000000001b */
[----:B------:R-:W0:Y:S01]  /*7b60*/  LDS.64 R38, [R8+0x14e0] ;  /* 0x0014e00008267984 */ /* 0x000e220000000a00 */
[----:B------:R-:W-:Y:S01]  /*7b70*/  FFMA R13, R97, R48, R52 ;  /* 0x00000030610d7223 */ /* 0x000fe20000000034 */
[----:B------:R-:W-:Y:S01]  /*7b80*/  FFMA R11, R17, R46, R40 ;  /* 0x0000002e110b7223 */ /* 0x000fe20000000028 */
[----:B------:R-:W-:Y:S01]  /*7b90*/  FFMA R21, R20, R47, R21 ;  /* 0x0000002f14157223 */ /* 0x000fe20000000015 */
[C---:B------:R-:W-:Y:S01]  /*7ba0*/  FFMA R50, R48.reuse, R110, R25 ;  /* 0x0000006e30327223 */ /* 0x040fe20000000019 */
[----:B------:R-:W-:Y:S01]  /*7bb0*/  FFMA R27, R48, R123, R54 ;  /* 0x0000007b301b7223 */ /* 0x000fe20000000036 */
[----:B------:R-:W-:Y:S01]  /*7bc0*/  FFMA R48, R98, R49, R13 ;  /* 0x0000003162307223 */ /* 0x000fe2000000000d */
[----:B------:R-:W-:Y:S01]  /*7bd0*/  FFMA R40, R24, R47, R11 ;  /* 0x0000002f18287223 */ /* 0x000fe2000000000b */
[-C--:B------:R-:W-:Y:S01]  /*7be0*/  FFMA R25, R111, R49.reuse, R50 ;  /* 0x000000316f197223 */ /* 0x080fe20000000032 */
[----:B-1----:R-:W-:Y:S01]  /*7bf0*/  FFMA R11, R36, R44, R21 ;  /* 0x0000002c240b7223 */ /* 0x002fe20000000015 */
[----:B------:R-:W-:Y:S01]  /*7c00*/  FFMA R50, R124, R49, R27 ;  /* 0x000000317c327223 */ /* 0x000fe2000000001b */
[----:B------:R-:W1:Y:S01]  /*7c10*/  LDS.64 R20, [R8+0x14e8] ;  /* 0x0014e80008147984 */ /* 0x000e620000000a00 */
[----:B------:R-:W-:Y:S01]  /*7c20*/  FFMA R13, R99, R46, R48 ;  /* 0x0000002e630d7223 */ /* 0x000fe20000000030 */
[----:B------:R-:W-:Y:S01]  /*7c30*/  FFMA R48, R46, R112, R25 ;  /* 0x000000702e307223 */ /* 0x000fe20000000019 */
[----:B------:R-:W-:Y:S01]  /*7c40*/  FFMA R11, R18, R45, R11 ;  /* 0x0000002d120b7223 */ /* 0x000fe2000000000b */
[----:B------:R-:W-:Y:S01]  /*7c50*/  FFMA R27, R46, R125, R50 ;  /* 0x0000007d2e1b7223 */ /* 0x000fe20000000032 */
[-C--:B------:R-:W-:Y:S01]  /*7c60*/  FFMA R46, R100, R47.reuse, R13 ;  /* 0x0000002f642e7223 */ /* 0x080fe2000000000d */
[-C--:B------:R-:W-:Y:S01]  /*7c70*/  FFMA R25, R113, R47.reuse, R48 ;  /* 0x0000002f71197223 */ /* 0x080fe20000000030 */
[----:B---3--:R-:W-:Y:S01]  /*7c80*/  FFMA R11, R34, R42, R11 ;  /* 0x0000002a220b7223 */ /* 0x008fe2000000000b */
[----:B------:R-:W-:Y:S01]  /*7c90*/  FFMA R48, R126, R47, R27 ;  /* 0x0000002f7e307223 */ /* 0x000fe2000000001b */
[----:B------:R-:W3:Y:S01]  /*7ca0*/  LDS.64 R34, [R8+0x14f0] ;  /* 0x0014f00008227984 */ /* 0x000ee20000000a00 */
[-C--:B------:R-:W-:Y:S01]  /*7cb0*/  FFMA R40, R15, R44.reuse, R40 ;  /* 0x0000002c0f287223 */ /* 0x080fe20000000028 */
[----:B------:R-:W-:Y:S01]  /*7cc0*/  FFMA R13, R101, R44, R46 ;  /* 0x0000002c650d7223 */ /* 0x000fe2000000002e */
[C---:B------:R-:W-:Y:S01]  /*7cd0*/  FFMA R36, R44.reuse, R114, R25 ;  /* 0x000000722c247223 */ /* 0x040fe20000000019 */
[----:B------:R-:W-:Y:S01]  /*7ce0*/  FFMA R25, R44, R127, R48 ;  /* 0x0000007f2c197223 */ /* 0x000fe20000000030 */
[----:B------:R-:W-:Y:S01]  /*7cf0*/  FFMA R11, R16, R43, R11 ;  /* 0x0000002b100b7223 */ /* 0x000fe2000000000b */
[-C--:B------:R-:W-:Y:S01]  /*7d00*/  FFMA R40, R77, R45.reuse, R40 ;  /* 0x0000002d4d287223 */ /* 0x080fe20000000028 */
[-C--:B------:R-:W-:Y:S01]  /*7d10*/  FFMA R18, R102, R45.reuse, R13 ;  /* 0x0000002d66127223 */ /* 0x080fe2000000000d */
[-C--:B------:R-:W-:Y:S01]  /*7d20*/  FFMA R13, R115, R45.reuse, R36 ;  /* 0x0000002d730d7223 */ /* 0x080fe20000000024 */
[----:B------:R-:W-:Y:S01]  /*7d30*/  FFMA R44, R128, R45, R25 ;  /* 0x0000002d802c7223 */ /* 0x000fe20000000019 */
[----:B--2---:R-:W-:Y:S01]  /*7d40*/  FFMA R11, R32, R22, R11 ;  /* 0x00000016200b7223 */ /* 0x004fe2000000000b */
[-C--:B------:R-:W-:Y:S01]  /*7d50*/  FFMA R40, R81, R42.reuse, R40 ;  /* 0x0000002a51287223 */ /* 0x080fe20000000028 */
[----:B------:R-:W2:Y:S01]  /*7d60*/  LDS.64 R32, [R8+0x14f8] ;  /* 0x0014f80008207984 */ /* 0x000ea20000000a00 */
[----:B------:R-:W-:Y:S01]  /*7d70*/  FFMA R25, R103, R42, R18 ;  /* 0x0000002a67197223 */ /* 0x000fe20000000012 */
[C---:B------:R-:W-:Y:S01]  /*7d80*/  FFMA R36, R42.reuse, R116, R13 ;  /* 0x000000742a247223 */ /* 0x040fe2000000000d */
[----:B------:R-:W-:Y:S01]  /*7d90*/  FFMA R29, R42, R129, R44 ;  /* 0x000000812a1d7223 */ /* 0x000fe2000000002c */
[-C--:B------:R-:W-:Y:S01]  /*7da0*/  FFMA R13, R91, R43.reuse, R40 ;  /* 0x0000002b5b0d7223 */ /* 0x080fe20000000028 */
[-C--:B------:R-:W-:Y:S01]  /*7db0*/  FFMA R18, R104, R43.reuse, R25 ;  /* 0x0000002b68127223 */ /* 0x080fe20000000019 */
[-C--:B------:R-:W-:Y:S01]  /*7dc0*/  FFMA R27, R117, R43.reuse, R36 ;  /* 0x0000002b751b7223 */ /* 0x080fe20000000024 */
[----:B------:R-:W-:Y:S01]  /*7dd0*/  FFMA R36, R130, R43, R29 ;  /* 0x0000002b82247223 */ /* 0x000fe2000000001d */
        /* <DEDUP_REMOVED lines=11> */
[----:B------:R-:W-:Y:S01]  /*7e90*/  FFMA R14, R94, R38, R13 ;  /* 0x000000265e0e7223 */ /* 0x000fe2000000000d */
[C---:B------:R-:W-:Y:S01]  /*7ea0*/  FFMA R13, R38.reuse, R107, R25 ;  /* 0x0000006b260d7223 */ /* 0x040fe20000000019 */
[----:B------:R-:W-:Y:S01]  /*7eb0*/  FFMA R16, R38, R120, R27 ;  /* 0x0000007826107223 */ /* 0x000fe2000000001b */
[----:B------:R-:W-:Y:S01]  /*7ec0*/  FFMA R11, R12, R39, R11 ;  /* 0x000000270c0b7223 */ /* 0x000fe2000000000b */
[----:B------:R-:W-:Y:S01]  /*7ed0*/  FFMA R31, R38, R133, R18 ;  /* 0x00000085261f7223 */ /* 0x000fe20000000012 */
[-C--:B------:R-:W-:Y:S01]  /*7ee0*/  FFMA R27, R108, R39.reuse, R13 ;  /* 0x000000276c1b7223 */ /* 0x080fe2000000000d */
[-C--:B------:R-:W-:Y:S01]  /*7ef0*/  FFMA R29, R121, R39.reuse, R16 ;  /* 0x00000027791d7223 */ /* 0x080fe20000000010 */
[----:B-1----:R-:W-:Y:S01]  /*7f00*/  FFMA R28, R28, R20, R11 ;  /* 0x000000141c1c7223 */ /* 0x002fe2000000000b */
[----:B------:R-:W1:Y:S01]  /*7f10*/  LDS.64 R12, [R8+0x1508] ;  /* 0x00150800080c7984 */ /* 0x000e620000000a00 */
[-C--:B------:R-:W-:Y:S01]  /*7f20*/  FFMA R25, R95, R39.reuse, R14 ;  /* 0x000000275f197223 */ /* 0x080fe2000000000e */
[----:B------:R-:W-:Y:S01]  /*7f30*/  FFMA R18, R134, R39, R31 ;  /* 0x0000002786127223 */ /* 0x000fe2000000001f */
[----:B------:R-:W-:Y:S01]  /*7f40*/  FFMA R16, R20, R122, R29 ;  /* 0x0000007a14107223 */ /* 0x000fe2000000001d */
[----:B------:R-:W-:Y:S01]  /*7f50*/  FFMA R19, R19, R21, R28 ;  /* 0x0000001513137223 */ /* 0x000fe2000000001c */
[----:B------:R-:W-:Y:S01]  /*7f60*/  FFMA R14, R96, R20, R25 ;  /* 0x00000014600e7223 */ /* 0x000fe20000000019 */
[----:B------:R-:W-:Y:S01]  /*7f70*/  FFMA R29, R20, R135, R18 ;  /* 0x00000087141d7223 */ /* 0x000fe20000000012 */
[----:B------:R-:W-:Y:S01]  /*7f80*/  FFMA R25, R123, R21, R16 ;  /* 0x000000157b197223 */ /* 0x000fe20000000010 */
[----:B---3--:R-:W-:Y:S01]  /*7f90*/  FFMA R26, R26, R34, R19 ;  /* 0x000000221a1a7223 */ /* 0x008fe20000000013 */
[----:B------:R-:W-:Y:S01]  /*7fa0*/  FFMA R27, R20, R109, R27 ;  /* 0x0000006d141b7223 */ /* 0x000fe2000000001b */
[----:B------:R-:W3:Y:S01]  /*7fb0*/  LDS.64 R18, [R8+0x1510] ;  /* 0x0015100008127984 */ /* 0x000ee20000000a00 */
[----:B------:R-:W-:Y:S01]  /*7fc0*/  FFMA R16, R34, R124, R25 ;  /* 0x0000007c22107223 */ /* 0x000fe20000000019 */
[----:B------:R-:W-:Y:S01]  /*7fd0*/  FFMA R17, R17, R35, R26 ;  /* 0x0000002311117223 */ /* 0x000fe2000000001a */
[-C--:B------:R-:W-:Y:S01]  /*7fe0*/  FFMA R11, R97, R21.reuse, R14 ;  /* 0x00000015610b7223 */ /* 0x080fe2000000000e */
[-C--:B------:R-:W-:Y:S01]  /*7ff0*/  FFMA R27, R110, R21.reuse, R27 ;  /* 0x000000156e1b7223 */ /* 0x080fe2000000001b */
[----:B------:R-:W-:Y:S01]  /*8000*/  FFMA R20, R136, R21, R29 ;  /* 0x0000001588147223 */ /* 0x000fe2000000001d */
[----:B------:R-:W-:Y:S01]  /*8010*/  FFMA R21, R125, R35, R16 ;  /* 0x000000237d157223 */ /* 0x000fe20000000010 */
[----:B--2---:R-:W-:Y:S01]  /*8020*/  FFMA R24, R24, R32, R17 ;  /* 0x0000002018187223 */ /* 0x004fe20000000011 */
[----:B------:R-:W-:Y:S01]  /*8030*/  FFMA R14, R98, R34, R11 ;  /* 0x00000022620e7223 */ /* 0x000fe2000000000b */
[C---:B------:R-:W-:Y:S01]  /*8040*/  FFMA R27, R34.reuse, R111, R27 ;  /* 0x0000006f221b7223 */ /* 0x040fe2000000001b */
[----:B------:R-:W2:Y:S01]  /*8050*/  LDS.64 R16, [R8+0x1518] ;  /* 0x0015180008107984 */ /* 0x000ea20000000a00 */
[----:B------:R-:W-:Y:S01]  /*8060*/  FFMA R25, R34, R137, R20 ;  /* 0x0000008922197223 */ /* 0x000fe20000000014 */
[-C--:B------:R-:W-:Y:S01]  /*8070*/  FFMA R11, R99, R35.reuse, R14 ;  /* 0x00000023630b7223 */ /* 0x080fe2000000000e */
[----:B------:R-:W-:-:S02]  /*8080*/  FFMA R27, R112, R35, R27 ;  /* 0x00000023701b7223 */ /* 0x000fc4000000001b */
[----:B------:R-:W-:Y:S01]  /*8090*/  FFMA R26, R138, R35, R25 ;  /* 0x000000238a1a7223 */ /* 0x000fe20000000019 */
        /* <DEDUP_REMOVED lines=42> */
[----:B--2---:R-:W-:Y:S01]  /*8340*/  FFMA R95, R95, R16, R94 ;  /* 0x000000105f5f7223 */ /* 0x004fe2000000005e */
[----:B------:R-:W2:Y:S01]  /*8350*/  LDS.64 R18, [R8+0x1538] ;  /* 0x0015380008127984 */ /* 0x000ea20000000a00 */
        /* <DEDUP_REMOVED lines=9> */
[----:B------:R-:W4:Y:S01]  /*83f0*/  LDC R11, c[0x0][0x39c] ;  /* 0x0000e700ff0b7b82 */ /* 0x000f220000000800 */
[----:B------:R-:W5:Y:S01]  /*8400*/  LDS.64 R16, [R8+0x1540] ;  /* 0x0015400008107984 */ /* 0x000f620000000a00 */
[----:B0-----:R-:W-:Y:S01]  /*8410*/  FFMA R97, R97, R14, R96 ;  /* 0x0000000e61617223 */ /* 0x001fe20000000060 */
        /* <DEDUP_REMOVED lines=19> */
[----:B---3--:R-:W-:Y:S01]  /*8550*/  FFMA R101, R101, R12, R100 ;  /* 0x0000000c65657223 */ /* 0x008fe20000000064 */
        /* <DEDUP_REMOVED lines=9> */
[----:B------:R-:W-:Y:S01]  /*85f0*/  UIADD3 UR4, UPT, UPT, UR4, 0x1, URZ ;  /* 0x0000000104047890 */ /* 0x000fe2000fffe0ff */
[----:B--2---:R-:W-:Y:S01]  /*8600*/  FFMA R103, R103, R18, R102 ;  /* 0x0000001267677223 */ /* 0x004fe20000000066 */
        /* <DEDUP_REMOVED lines=10> */
[----:B-----5:R-:W-:Y:S01]  /*86b0*/  FFMA R105, R105, R16, R104 ;  /* 0x0000001069697223 */ /* 0x020fe20000000068 */
        /* <DEDUP_REMOVED lines=9> */
[----:B----4-:R-:W-:Y:S01]  /*8750*/  IMAD R6, R11, UR8, R6 ;  /* 0x000000080b067c24 */ /* 0x010fe2000f8e0206 */
[----:B------:R-:W-:Y:S01]  /*8760*/  IADD3 R9, PT, PT, R9, UR9, RZ ;  /* 0x0000000909097c10 */ /* 0x000fe2000fffe0ff */
[----:B------:R-:W-:Y:S01]  /*8770*/  IMAD R10, R11, UR8, R10 ;  /* 0x000000080b0a7c24 */ /* 0x000fe2000f8e020a */
[----:B------:R-:W-:Y:S06]  /*8780*/  BAR.SYNC.DEFER_BLOCKING 0x0 ;  /* 0x0000000000007b1d */ /* 0x000fec0000010000 */
[----:B------:R-:W-:Y:S05]  /*8790*/  BRA.U UP0, `(.L_x_25) ;  /* 0xffffff7d00007547 */ /* 0x000fea000b83ffff */
.L_x_24:
[----:B------:R-:W5:Y:S01]  /*87a0*/  LDCU.64 UR10, c[0x0][0x3b0] ;  /* 0x00007600ff0a77ac */ /* 0x000f620008000a00 */
[----:B--23--:R-:W-:Y:S02]  /*87b0*/  LEA R8, R2, R3, 0x1 ;  /* 0x0000000302087211 */ /* 0x00cfe400078e08ff */
[----:B-1----:R-:W-:Y:S01]  /*87c0*/  LEA R13, R4, R5, 0x1 ;  /* 0x00000005040d7211 */ /* 0x002fe200078e08ff */
[----:B------:R-:W1:Y:S01]  /*87d0*/  LDCU UR4, c[0x0][0x3ac] ;  /* 0x00007580ff0477ac */ /* 0x000e620008000800 */
[----:B------:R-:W-:Y:S02]  /*87e0*/  LEA R8, R8, R8, 0x2 ;  /* 0x0000000808087211 */ /* 0x000fe400078e10ff */
[----:B------:R-:W-:Y:S02]  /*87f0*/  SHF.L.U32 R13, R13, 0x1, RZ ;  /* 0x000000010d0d7819 */ /* 0x000fe400000006ff */
[----:B0-----:R-:W-:Y:S02]  /*8800*/  LEA R0, R7, R0, 0x5 ;  /* 0x0000000007007211 */ /* 0x001fe400078e28ff */
[----:B------:R-:W-:-:S02]  /*8810*/  IADD3 R17, PT, PT, R13, 0x1, RZ ;  /* 0x000000010d117810 */ /* 0x000fc40007ffe0ff */
[C---:B------:R-:W-:Y:S02]  /*8820*/  IADD3 R10, PT, PT, R8.reuse, 0x1, RZ ;  /* 0x00000001080a7810 */ /* 0x040fe40007ffe0ff */
[C---:B------:R-:W-:Y:S02]  /*8830*/  IADD3 R16, PT, PT, R8.reuse, 0x2, RZ ;  /* 0x0000000208107810 */ /* 0x040fe40007ffe0ff */
[C---:B------:R-:W-:Y:S02]  /*8840*/  IADD3 R18, PT, PT, R8.reuse, 0x3, RZ ;  /* 0x0000000308127810 */ /* 0x040fe40007ffe0ff */
[----:B-----5:R-:W-:Y:S02]  /*8850*/  ISETP.GE.AND P0, PT, R8, UR11, PT ;  /* 0x0000000b08007c0c */ /* 0x020fe4000bf06270 */
[----:B------:R-:W-:Y:S02]  /*8860*/  ISETP.GE.AND P3, PT, R10, UR11, PT ;  /* 0x0000000b0a007c0c */ /* 0x000fe4000bf66270 */
[----:B-1----:R-:W-:-:S02]  /*8870*/  ISETP.GE.OR P1, PT, R13, UR4, P0 ;  /* 0x000000040d007c0c */ /* 0x002fc40008726670 */
[----:B------:R-:W-:Y:S02]  /*8880*/  ISETP.GE.OR P0, PT, R17, UR4, P0 ;  /* 0x0000000411007c0c */ /* 0x000fe40008706670 */
[C---:B------:R-:W-:Y:S02]  /*8890*/  ISETP.GE.U32.OR P1, PT, R0.reuse, UR10, P1 ;  /* 0x0000000a00007c0c */ /* 0x040fe40008f26470 */
[----:B------:R-:W-:Y:S02]  /*88a0*/  ISETP.GE.U32.OR P0, PT, R0, UR10, P0 ;  /* 0x0000000a00007c0c */ /* 0x000fe40008706470 */
[----:B------:R-:W-:Y:S02]  /*88b0*/  ISETP.GE.OR P2, PT, R13, UR4, P3 ;  /* 0x000000040d007c0c */ /* 0x000fe40009f46670 */
[----:B------:R-:W-:Y:S02]  /*88c0*/  IADD3 R22, PT, PT, R8, 0x4, RZ ;  /* 0x0000000408167810 */ /* 0x000fe40007ffe0ff */
[----:B------:R-:W-:-:S02]  /*88d0*/  ISETP.GE.U32.OR P2, PT, R0, UR10, P2 ;  /* 0x0000000a00007c0c */ /* 0x000fc40009746470 */
[----:B------:R-:W-:-:S03]  /*88e0*/  ISETP.GE.AND P4, PT, R18, UR11, PT ;  /* 0x0000000b12007c0c */ /* 0x000fc6000bf86270 */
[----:B------:R-:W0:Y:S01]  /*88f0*/  @!P1 LDC R11, c[0x0][0x3b8] ;  /* 0x0000ee00ff0b9b82 */ /* 0x000e220000000800 */
[C---:B------:R-:W-:Y:S01]  /*8900*/  @!P1 IMAD R9, R13.reuse, UR11, R8 ;  /* 0x0000000b0d099c24 */ /* 0x040fe2000f8e0208 */
[----:B------:R-:W-:Y:S02]  /*8910*/  ISETP.GE.OR P6, PT, R13, UR4, P4 ;  /* 0x000000040d007c0c */ /* 0x000fe4000a7c6670 */
[----:B------:R-:W-:Y:S02]  /*8920*/  ISETP.GE.OR P4, PT, R17, UR4, P4 ;  /* 0x0000000411007c0c */ /* 0x000fe4000a786670 */
[C---:B------:R-:W-:Y:S02]  /*8930*/  ISETP.GE.U32.OR P6, PT, R0.reuse, UR10, P6 ;  /* 0x0000000a00007c0c */ /* 0x040fe4000b7c6470 */
[----:B------:R-:W1:Y:S01]  /*8940*/  @!P0 LDC R14, c[0x0][0x3b8] ;  /* 0x0000ee00ff0e8b82 */ /* 0x000e620000000800 */
[----:B------:R-:W-:-:S07]  /*8950*/  ISETP.GE.U32.OR P4, PT, R0, UR10, P4 ;  /* 0x0000000a00007c0c */ /* 0x000fce000a786470 */
[----:B------:R-:W2:Y:S08]  /*8960*/  @!P1 LDC.64 R2, c[0x0][0x390] ;  /* 0x0000e400ff029b82 */ /* 0x000eb00000000a00 */
[----:B------:R-:W3:Y:S01]  /*8970*/  @!P0 LDC.64 R4, c[0x0][0x390] ;  /* 0x0000e400ff048b82 */ /* 0x000ee20000000a00 */
[----:B0-----:R-:W-:Y:S02]  /*8980*/  @!P1 IMAD R9, R9, R11, R0 ;  /* 0x0000000b09099224 */ /* 0x001fe400078e0200 */
[----:B------:R-:W-:-:S05]  /*8990*/  @!P0 IMAD R11, R17, UR11, R8 ;  /* 0x0000000b110b8c24 */ /* 0x000fca000f8e0208 */
[----:B------:R-:W0:Y:S01]  /*89a0*/  @!P2 LDC R15, c[0x0][0x3b8] ;  /* 0x0000ee00ff0fab82 */ /* 0x000e220000000800 */
[----:B-1----:R-:W-:-:S07]  /*89b0*/  @!P0 IMAD R11, R11, R14, R0 ;  /* 0x0000000e0b0b8224 */ /* 0x002fce00078e0200 */
[----:B------:R-:W1:Y:S01]  /*89c0*/  @!P2 LDC.64 R6, c[0x0][0x390] ;  /* 0x0000e400ff06ab82 */ /* 0x000e620000000a00 */
[----:B--2---:R-:W-:-:S04]  /*89d0*/  @!P1 IMAD.WIDE R2, R9, 0x4, R2 ;  /* 0x0000000409029825 */ /* 0x004fc800078e0202 */
[----:B------:R-:W-:Y:S01]  /*89e0*/  @!P2 IMAD R9, R13, UR11, R10 ;  /* 0x0000000b0d09ac24 */ /* 0x000fe2000f8e020a */
[----:B----4-:R-:W-:Y:S01]  /*89f0*/  @!P1 STG.E desc[UR6][R2.64], R159 ;  /* 0x0000009f02009986 */ /* 0x010fe2000c101906 */
[----:B------:R-:W-:Y:S01]  /*8a00*/  ISETP.GE.OR P1, PT, R17, UR4, P3 ;  /* 0x0000000411007c0c */ /* 0x000fe20009f26670 */
[----:B---3--:R-:W-:Y:S01]  /*8a10*/  @!P0 IMAD.WIDE R4, R11, 0x4, R4 ;  /* 0x000000040b048825 */ /* 0x008fe200078e0204 */
[----:B------:R-:W2:Y:S02]  /*8a20*/  @!P6 LDC R25, c[0x0][0x3b8] ;  /* 0x0000ee00ff19eb82 */ /* 0x000ea40000000800 */
[----:B------:R-:W-:Y:S02]  /*8a30*/  ISETP.GE.U32.OR P1, PT, R0, UR10, P1 ;  /* 0x0000000a00007c0c */ /* 0x000fe40008f26470 */
[----:B------:R3:W-:Y:S01]  /*8a40*/  @!P0 STG.E desc[UR6][R4.64], R20 ;  /* 0x0000001404008986 */ /* 0x0007e2000c101906 */
[----:B------:R-:W-:Y:S01]  /*8a50*/  ISETP.GE.AND P0, PT, R16, UR11, PT ;  /* 0x0000000b10007c0c */ /* 0x000fe2000bf06270 */
[----:B0-----:R-:W-:-:S02]  /*8a60*/  @!P2 IMAD R9, R9, R15, R0 ;  /* 0x0000000f0909a224 */ /* 0x001fc400078e0200 */
[----:B------:R-:W0:Y:S01]  /*8a70*/  @!P4 LDC R26, c[0x0][0x3b8] ;  /* 0x0000ee00ff1acb82 */ /* 0x000e220000000800 */
[----:B------:R-:W-:Y:S02]  /*8a80*/  ISETP.GE.OR P3, PT, R13, UR4, P0 ;  /* 0x000000040d007c0c */ /* 0x000fe40008766670 */
[----:B------:R-:W-:Y:S02]  /*8a90*/  ISETP.GE.OR P5, PT, R17, UR4, P0 ;  /* 0x0000000411007c0c */ /* 0x000fe400087a6670 */
[C---:B------:R-:W-:Y:S01]  /*8aa0*/  ISETP.GE.U32.OR P0, PT, R0.reuse, UR10, P3 ;  /* 0x0000000a00007c0c */ /* 0x040fe20009f06470 */
[----:B-1----:R-:W-:Y:S01]  /*8ab0*/  @!P2 IMAD.WIDE R6, R9, 0x4, R6 ;  /* 0x000000040906a825 */ /* 0x002fe200078e0206 */
[----:B------:R-:W-:Y:S01]  /*8ac0*/  ISETP.GE.U32.OR P3, PT, R0, UR10, P5 ;  /* 0x0000000a00007c0c */ /* 0x000fe2000af66470 */
[----:B---3--:R-:W1:Y:S02]  /*8ad0*/  @!P1 LDC R20, c[0x0][0x3b8] ;  /* 0x0000ee00ff149b82 */ /* 0x008e640000000800 */
[----:B------:R-:W-:Y:S01]  /*8ae0*/  @!P1 IMAD R19, R17, UR11, R10 ;  /* 0x0000000b11139c24 */ /* 0x000fe2000f8e020a */
[----:B------:R3:W-:Y:S01]  /*8af0*/  @!P2 STG.E desc[UR6][R6.64], R161 ;  /* 0x000000a10600a986 */ /* 0x0007e2000c101906 */
[----:B------:R-:W-:-:S04]  /*8b00*/  ISETP.GE.AND P2, PT, R22, UR11, PT ;  /* 0x0000000b16007c0c */ /* 0x000fc8000bf46270 */
[C---:B------:R-:W-:Y:S02]  /*8b10*/  ISETP.GE.OR P5, PT, R13.reuse, UR4, P2 ;  /* 0x000000040d007c0c */ /* 0x040fe400097a6670 */
[----:B------:R-:W4:Y:S01]  /*8b20*/  @!P0 LDC R23, c[0x0][0x3b8] ;  /* 0x0000ee00ff178b82 */ /* 0x000f220000000800 */
[----:B------:R-:W-:Y:S01]  /*8b30*/  @!P0 IMAD R21, R13, UR11, R16 ;  /* 0x0000000b0d158c24 */ /* 0x000fe2000f8e0210 */
[----:B------:R-:W-:Y:S02]  /*8b40*/  ISETP.GE.OR P2, PT, R17, UR4, P2 ;  /* 0x0000000411007c0c */ /* 0x000fe40009746670 */
[C---:B------:R-:W-:Y:S02]  /*8b50*/  ISETP.GE.U32.OR P5, PT, R0.reuse, UR10, P5 ;  /* 0x0000000a00007c0c */ /* 0x040fe4000afa6470 */
[----:B------:R-:W-:Y:S02]  /*8b60*/  ISETP.GE.U32.OR P2, PT, R0, UR10, P2 ;  /* 0x0000000a00007c0c */ /* 0x000fe40009746470 */
[----:B------:R-:W5:Y:S01]  /*8b70*/  @!P1 LDC.64 R2, c[0x0][0x390] ;  /* 0x0000e400ff029b82 */ /* 0x000f620000000a00 */
[----:B-1----:R-:W-:-:S07]  /*8b80*/  @!P1 IMAD R19, R19, R20, R0 ;  /* 0x0000001413139224 */ /* 0x002fce00078e0200 */
[----:B------:R-:W1:Y:S08]  /*8b90*/  @!P0 LDC.64 R4, c[0x0][0x390] ;  /* 0x0000e400ff048b82 */ /* 0x000e700000000a00 */
[----:B------:R-:W2:Y:S01]  /*8ba0*/  @!P3 LDC R24, c[0x0][0x3b8] ;  /* 0x0000ee00ff18bb82 */ /* 0x000ea20000000800 */
[----:B----4-:R-:W-:Y:S02]  /*8bb0*/  @!P0 IMAD R21, R21, R23, R0 ;  /* 0x0000001715158224 */ /* 0x010fe400078e0200 */
[----:B------:R-:W-:-:S04]  /*8bc0*/  @!P4 IMAD R23, R17, UR11, R18 ;  /* 0x0000000b1117cc24 */ /* 0x000fc8000f8e0212 */
[----:B0-----:R-:W-:Y:S01]  /*8bd0*/  @!P4 IMAD R23, R23, R26, R0 ;  /* 0x0000001a1717c224 */ /* 0x001fe200078e0200 */
[----:B------:R-:W0:Y:S01]  /*8be0*/  @!P5 LDC R27, c[0x0][0x3b8] ;  /* 0x0000ee00ff1bdb82 */ /* 0x000e220000000800 */
[----:B-----5:R-:W-:-:S04]  /*8bf0*/  @!P1 IMAD.WIDE R2, R19, 0x4, R2 ;  /* 0x0000000413029825 */ /* 0x020fc800078e0202 */
[----:B------:R-:W-:Y:S01]  /*8c00*/  @!P3 IMAD R19, R17, UR11, R16 ;  /* 0x0000000b1113bc24 */ /* 0x000fe2000f8e0210 */
[----:B------:R4:W-:Y:S02]  /*8c10*/  @!P1 STG.E desc[UR6][R2.64], R12 ;  /* 0x0000000c02009986 */ /* 0x0009e4000c101906 */
[----:B---3--:R-:W3:Y:S01]  /*8c20*/  @!P3 LDC.64 R6, c[0x0][0x390] ;  /* 0x0000e400ff06bb82 */ /* 0x008ee20000000a00 */
[----:B-1----:R-:W-:-:S04]  /*8c30*/  @!P0 IMAD.WIDE R4, R21, 0x4, R4 ;  /* 0x0000000415048825 */ /* 0x002fc800078e0204 */
[C---:B------:R-:W-:Y:S01]  /*8c40*/  @!P6 IMAD R21, R13.reuse, UR11, R18 ;  /* 0x0000000b0d15ec24 */ /* 0x040fe2000f8e0212 */
[----:B------:R1:W-:Y:S01]  /*8c50*/  @!P0 STG.E desc[UR6][R4.64], R163 ;  /* 0x000000a304008986 */ /* 0x0003e2000c101906 */
[----:B------:R-:W-:Y:S01]  /*8c60*/  @!P5 IMAD R13, R13, UR11, R22 ;  /* 0x0000000b0d0ddc24 */ /* 0x000fe2000f8e0216 */
[----:B------:R-:W4:Y:S01]  /*8c70*/  @!P6 LDC.64 R8, c[0x0][0x390] ;  /* 0x0000e400ff08eb82 */ /* 0x000f220000000a00 */
[--C-:B--2---:R-:W-:Y:S02]  /*8c80*/  @!P3 IMAD R19, R19, R24, R0.reuse ;  /* 0x000000181313b224 */ /* 0x104fe400078e0200 */
[----:B------:R-:W-:-:S05]  /*8c90*/  @!P6 IMAD R21, R21, R25, R0 ;  /* 0x000000191515e224 */ /* 0x000fca00078e0200 */
[----:B------:R-:W2:Y:S01]  /*8ca0*/  @!P4 LDC.64 R10, c[0x0][0x390] ;  /* 0x0000e400ff0acb82 */ /* 0x000ea20000000a00 */
[----:B0-----:R-:W-:-:S07]  /*8cb0*/  @!P5 IMAD R13, R13, R27, R0 ;  /* 0x0000001b0d0dd224 */ /* 0x001fce00078e0200 */
[----:B------:R-:W0:Y:S01]  /*8cc0*/  @!P5 LDC.64 R14, c[0x0][0x390] ;  /* 0x0000e400ff0edb82 */ /* 0x000e220000000a00 */
[----:B---3--:R-:W-:-:S05]  /*8cd0*/  @!P3 IMAD.WIDE R6, R19, 0x4, R6 ;  /* 0x000000041306b825 */ /* 0x008fca00078e0206 */
[----:B------:R1:W-:Y:S01]  /*8ce0*/  @!P3 STG.E desc[UR6][R6.64], R132 ;  /* 0x000000840600b986 */ /* 0x0003e2000c101906 */
[----:B----4-:R-:W-:-:S05]  /*8cf0*/  @!P6 IMAD.WIDE R2, R21, 0x4, R8 ;  /* 0x000000041502e825 */ /* 0x010fca00078e0208 */
[----:B------:R1:W-:Y:S01]  /*8d00*/  @!P6 STG.E desc[UR6][R2.64], R165 ;  /* 0x000000a50200e986 */ /* 0x0003e2000c101906 */
[----:B--2---:R-:W-:-:S05]  /*8d10*/  @!P4 IMAD.WIDE R8, R23, 0x4, R10 ;  /* 0x000000041708c825 */ /* 0x004fca00078e020a */
[----:B------:R1:W-:Y:S01]  /*8d20*/  @!P4 STG.E desc[UR6][R8.64], R46 ;  /* 0x0000002e0800c986 */ /* 0x0003e2000c101906 */
[----:B0-----:R-:W-:-:S05]  /*8d30*/  @!P5 IMAD.WIDE R10, R13, 0x4, R14 ;  /* 0x000000040d0ad825 */ /* 0x001fca00078e020e */
        /* <DEDUP_REMOVED lines=9> */
.L_x_26:
        /* <DEDUP_REMOVED lines=11> */
.L_x_67:


//--------------------- .text._Z22convolution_validationIfLi5ELi32ELi2ELi2ELi4EEvPT_S1_S1_iiiiiiiii --------------------------
	.section	.text._Z22convolution_validationIfLi5ELi32ELi2ELi2ELi4EEvPT_S1_S1_iiiiiiiii,"ax",@progbits
	.align	128
        .global         _Z22convolution_validationIfLi5ELi32ELi2ELi2ELi4EEvPT_S1_S1_iiiiiiiii
        .type           _Z22convolution_validationIfLi5ELi32ELi2ELi2ELi4EEvPT_S1_S1_iiiiiiiii,@function
        .size           _Z22convolution_validationIfLi5ELi32ELi2ELi2ELi4EEvPT_S1_S1_iiiiiiiii,(.L_x_68 - _Z22convolution_validationIfLi5ELi32ELi2ELi2ELi4EEvPT_S1_S1_iiiiiiiii)
        .other          _Z22convolution_validationIfLi5ELi32ELi2ELi2ELi4EEvPT_S1_S1_iiiiiiiii,@"STO_CUDA_ENTRY STV_DEFAULT"
_Z22convolution_validationIfLi5ELi32ELi2ELi2ELi4EEvPT_S1_S1_iiiiiiiii:
.text._Z22convolution_validationIfLi5ELi32ELi2ELi2ELi4EEvPT_S1_S1_iiiiiiiii:
        /* <DEDUP_REMOVED lines=33> */
.L_x_29:
        /* <DEDUP_REMOVED lines=22> */
[----:B------:R-:W3:Y:S01]  /*0370*/  LDG.E.CONSTANT R16, desc[UR6][R18.64] ;  /* 0x0000000612107981 */ /* 0x000ee2000c1e9900 */
[----:B------:R-:W-:-:S03]  /*0380*/  IADD3 R21, PT, PT, R21, R4, RZ ;  /* 0x0000000415157210 */ /* 0x000fc60007ffe0ff */
        /* <DEDUP_REMOVED lines=10> */
[----:B---3--:R-:W-:Y:S01]  /*0430*/  FFMA R16, R17, R16, R26 ;  /* 0x0000001011107223 */ /* 0x008fe2000000001a */
[----:B------:R-:W-:Y:S02]  /*0440*/  IADD3 R17, PT, PT, R5, 0xb, RZ ;  /* 0x0000000b05117810 */ /* 0x000fe40007ffe0ff */
[----:B------:R-:W3:Y:S04]  /*0450*/  LDG.E.CONSTANT R26, desc[UR6][R12.64+0x20] ;  /* 0x000020060c1a7981 */ /* 0x000ee8000c1e9900 */
[----:B------:R-:W2:Y:S01]  /*0460*/  LDG.E.CONSTANT R22, desc[UR6][R18.64+0x14] ;  /* 0x0000140612167981 */ /* 0x000ea2000c1e9900 */
[----:B----4-:R-:W-:Y:S01]  /*0470*/  FFMA R28, R15, R14, R16 ;  /* 0x0000000e0f1c7223 */ /* 0x010fe20000000010 */
[----:B------:R-:W-:-:S04]  /*0480*/  IMAD.WIDE R14, R17, 0x4, R6 ;  /* 0x00000004110e7825 */ /* 0x000fc800078e0206 */
[----:B------:R-:W-:Y:S01]  /*0490*/  IMAD.WIDE R16, R21, 0x4, R2 ;  /* 0x0000000415107825 */ /* 0x000fe200078e0202 */
[----:B------:R-:W4:Y:S04]  /*04a0*/  LDG.E.CONSTANT R19, desc[UR6][R14.64+-0x14] ;  /* 0xffffec060e137981 */ /* 0x000f28000c1e9900 */
[----:B------:R-:W4:Y:S01]  /*04b0*/  LDG.E.CONSTANT R18, desc[UR6][R16.64] ;  /* 0x0000000610127981 */ /* 0x000f22000c1e9900 */
[----:B-----5:R-:W-:-:S03]  /*04c0*/  FFMA R29, R29, R24, R28 ;  /* 0x000000181d1d7223 */ /* 0x020fc6000000001c */
[----:B------:R-:W5:Y:S04]  /*04d0*/  LDG.E.CONSTANT R24, desc[UR6][R14.64+-0x10] ;  /* 0xfffff0060e187981 */ /* 0x000f68000c1e9900 */
[----:B------:R-:W5:Y:S04]  /*04e0*/  LDG.E.CONSTANT R13, desc[UR6][R14.64+-0xc] ;  /* 0xfffff4060e0d7981 */ /* 0x000f68000c1e9900 */
[----:B------:R-:W5:Y:S01]  /*04f0*/  LDG.E.CONSTANT R12, desc[UR6][R16.64+0xc] ;  /* 0x00000c06100c7981 */ /* 0x000f62000c1e9900 */
[----:B---3--:R-:W-:-:S03]  /*0500*/  FFMA R26, R26, R23, R29 ;  /* 0x000000171a1a7223 */ /* 0x008fc6000000001d */
[----:B------:R-:W5:Y:S01]  /*0510*/  LDG.E.CONSTANT R23, desc[UR6][R16.64+0x4] ;  /* 0x0000040610177981 */ /* 0x000f62000c1e9900 */
[----:B--2---:R-:W-:-:S03]  /*0520*/  FFMA R26, R25, R10, R26 ;  /* 0x0000000a191a7223 */ /* 0x004fc6000000001a */
[----:B------:R-:W2:Y:S01]  /*0530*/  LDG.E.CONSTANT R10, desc[UR6][R16.64+0x8] ;  /* 0x00000806100a7981 */ /* 0x000ea2000c1e9900 */
[----:B------:R-:W-:-:S03]  /*0540*/  FFMA R27, R27, R22, R26 ;  /* 0x000000161b1b7223 */ /* 0x000fc6000000001a */
[----:B------:R-:W3:Y:S04]  /*0550*/  LDG.E.CONSTANT R25, desc[UR6][R14.64+-0x8] ;  /* 0xfffff8060e197981 */ /* 0x000ee8000c1e9900 */
        /* <DEDUP_REMOVED lines=16> */
[----:B------:R-:W4:Y:S04]  /*0660*/  LDG.E.CONSTANT R19, desc[UR6][R16.64+0x20] ;  /* 0x0000200610137981 */ /* 0x000f28000c1e9900 */
[----:B------:R-:W4:Y:S04]  /*0670*/  LDG.E.CONSTANT R18, desc[UR6][R16.64+0x24] ;  /* 0x0000240610127981 */ /* 0x000f28000c1e9900 */
[----:B------:R-:W4:Y:S01]  /*0680*/  LDG.E.CONSTANT R27, desc[UR6][R14.64+0x10] ;  /* 0x000010060e1b7981 */ /* 0x000f22000c1e9900 */
[----:B------:R-:W-:Y:S01]  /*0690*/  UIADD3 UR4, UPT, UPT, UR4, 0x1, URZ ;  /* 0x0000000104047890 */ /* 0x000fe2000fffe0ff */
[----:B------:R-:W-:-:S02]  /*06a0*/  IADD3 R5, PT, PT, R5, 0x16, RZ ;  /* 0x0000001605057810 */ /* 0x000fc40007ffe0ff */
[----:B------:R-:W-:-:S03]  /*06b0*/  IADD3 R21, PT, PT, R21, R4, RZ ;  /* 0x0000000415157210 */ /* 0x000fc60007ffe0ff */
[----:B------:R-:W-:Y:S01]  /*06c0*/  ISETP.NE.AND P0, PT, R20, UR4, PT ;  /* 0x0000000414007c0c */ /* 0x000fe2000bf05270 */
[----:B------:R-:W-:Y:S01]  /*06d0*/  UMOV UR5, 0x2 ;  /* 0x0000000200057882 */ /* 0x000fe20000000000 */
[----:B-----5:R-:W-:-:S04]  /*06e0*/  FFMA R23, R23, R22, R28 ;  /* 0x0000001617177223 */ /* 0x020fc8000000001c */
[----:B--2---:R-:W-:-:S04]  /*06f0*/  FFMA R13, R10, R13, R23 ;  /* 0x0000000d0a0d7223 */ /* 0x004fc80000000017 */
[----:B---3--:R-:W-:-:S04]  /*0700*/  FFMA R12, R12, R25, R13 ;  /* 0x000000190c0c7223 */ /* 0x008fc8000000000d */
[----:B----4-:R-:W-:-:S04]  /*0710*/  FFMA R19, R19, R24, R12 ;  /* 0x0000001813137223 */ /* 0x010fc8000000000c */
[----:B------:R-:W-:-:S04]  /*0720*/  FFMA R19, R18, R27, R19 ;  /* 0x0000001b12137223 */ /* 0x000fc80000000013 */
[----:B------:R-:W-:-:S07]  /*0730*/  FFMA R10, R26, R29, R19 ;  /* 0x0000001d1a0a7223 */ /* 0x000fce0000000013 */
.L_x_28:
        /* <DEDUP_REMOVED lines=16> */
[----:B------:R-:W2:Y:S01]  /*0840*/  LDG.E.CONSTANT R14, desc[UR6][R16.64+0x14] ;  /* 0x00001406100e7981 */ /* 0x000ea2000c1e9900 */
[----:B----4-:R-:W-:-:S03]  /*0850*/  FFMA R27, R13, R12, R22 ;  /* 0x0000000c0d1b7223 */ /* 0x010fc60000000016 */
[----:B------:R-:W3:Y:S04]  /*0860*/  LDG.E.CONSTANT R12, desc[UR6][R16.64+0x18] ;  /* 0x00001806100c7981 */ /* 0x000ee8000c1e9900 */
[----:B------:R-:W3:Y:S01]  /*0870*/  LDG.E.CONSTANT R13, desc[UR6][R18.64+0x4] ;  /* 0x00000406120d7981 */ /* 0x000ee2000c1e9900 */
[----:B-----5:R-:W-:-:S03]  /*0880*/  FFMA R29, R20, R23, R27 ;  /* 0x00000017141d7223 */ /* 0x020fc6000000001b */
[----:B------:R-:W4:Y:S04]  /*0890*/  LDG.E.CONSTANT R27, desc[UR6][R16.64+0x1c] ;  /* 0x00001c06101b7981 */ /* 0x000f28000c1e9900 */
[----:B------:R-:W4:Y:S04]  /*08a0*/  LDG.E.CONSTANT R22, desc[UR6][R18.64+0x8] ;  /* 0x0000080612167981 */ /* 0x000f28000c1e9900 */
[----:B------:R-:W5:Y:S01]  /*08b0*/  LDG.E.CONSTANT R20, desc[UR6][R16.64+0x20] ;  /* 0x0000200610147981 */ /* 0x000f62000c1e9900 */
[----:B------:R-:W-:-:S03]  /*08c0*/  FFMA R26, R24, R25, R29 ;  /* 0x00000019181a7223 */ /* 0x000fc6000000001d */
[----:B------:R-:W5:Y:S04]  /*08d0*/  LDG.E.CONSTANT R23, desc[UR6][R18.64+0xc] ;  /* 0x00000c0612177981 */ /* 0x000f68000c1e9900 */
[----:B------:R-:W5:Y:S04]  /*08e0*/  LDG.E.CONSTANT R25, desc[UR6][R16.64+0x24] ;  /* 0x0000240610197981 */ /* 0x000f68000c1e9900 */
[----:B------:R-:W5:Y:S04]  /*08f0*/  LDG.E.CONSTANT R24, desc[UR6][R16.64+0x28] ;  /* 0x0000280610187981 */ /* 0x000f68000c1e9900 */
[----:B------:R-:W5:Y:S01]  /*0900*/  LDG.E.CONSTANT R29, desc[UR6][R18.64+0x14] ;  /* 0x00001406121d7981 */ /* 0x000f62000c1e9900 */
[----:B------:R-:W-:Y:S01]  /*0910*/  IADD3 R21, PT, PT, R21, R4, RZ ;  /* 0x0000000415157210 */ /* 0x000fe20007ffe0ff */
[----:B--2---:R-:W-:Y:S01]  /*0920*/  FFMA R15, R14, R15, R26 ;  /* 0x0000000f0e0f7223 */ /* 0x004fe2000000001a */
[----:B------:R-:W-:-:S03]  /*0930*/  IADD3 R14, PT, PT, R5, 0xb, RZ ;  /* 0x0000000b050e7810 */ /* 0x000fc60007ffe0ff */
[----:B---3--:R-:W-:Y:S02]  /*0940*/  FFMA R26, R12, R13, R15 ;  /* 0x0000000d0c1a7223 */ /* 0x008fe4000000000f */
[----:B------:R-:W-:-:S04]  /*0950*/  IMAD.WIDE R12, R14, 0x4, R6 ;  /* 0x000000040e0c7825 */ /* 0x000fc800078e0206 */
[----:B------:R-:W-:Y:S01]  /*0960*/  IMAD.WIDE R14, R21, 0x4, R2 ;  /* 0x00000004150e7825 */ /* 0x000fe200078e0202 */
[----:B------:R-:W2:Y:S03]  /*0970*/  LDG.E.CONSTANT R16, desc[UR6][R12.64+-0x10] ;  /* 0xfffff0060c107981 */ /* 0x000ea6000c1e9900 */
[----:B----4-:R-:W-:Y:S02]  /*0980*/  FFMA R26, R27, R22, R26 ;  /* 0x000000161b1a7223 */ /* 0x010fe4000000001a */
[----:B------:R-:W3:Y:S04]  /*0990*/  LDG.E.CONSTANT R27, desc[UR6][R12.64+-0x14] ;  /* 0xffffec060c1b7981 */ /* 0x000ee8000c1e9900 */
[----:B------:R-:W3:Y:S01]  /*09a0*/  LDG.E.CONSTANT R22, desc[UR6][R14.64] ;  /* 0x000000060e167981 */ /* 0x000ee2000c1e9900 */
[----:B-----5:R-:W-:-:S03]  /*09b0*/  FFMA R20, R20, R23, R26 ;  /* 0x0000001714147223 */ /* 0x020fc6000000001a */
[----:B------:R-:W2:Y:S01]  /*09c0*/  LDG.E.CONSTANT R17, desc[UR6][R14.64+0x4] ;  /* 0x000004060e117981 */ /* 0x000ea2000c1e9900 */
[----:B------:R-:W-:-:S03]  /*09d0*/  FFMA R25, R25, R10, R20 ;  /* 0x0000000a19197223 */ /* 0x000fc60000000014 */
[----:B------:R-:W4:Y:S04]  /*09e0*/  LDG.E.CONSTANT R10, desc[UR6][R14.64+0x8] ;  /* 0x000008060e0a7981 */ /* 0x000f28000c1e9900 */
[----:B------:R-:W4:Y:S01]  /*09f0*/  LDG.E.CONSTANT R23, desc[UR6][R12.64+-0xc] ;  /* 0xfffff4060c177981 */ /* 0x000f22000c1e9900 */
[----:B------:R-:W-:-:S03]  /*0a00*/  FFMA R19, R24, R29, R25 ;  /* 0x0000001d18137223 */ /* 0x000fc60000000019 */
[----:B------:R-:W5:Y:S04]  /*0a10*/  LDG.E.CONSTANT R24, desc[UR6][R14.64+0xc] ;  /* 0x00000c060e187981 */ /* 0x000f68000c1e9900 */
[----:B------:R-:W5:Y:S04]  /*0a20*/  LDG.E.CONSTANT R29, desc[UR6][R12.64+-0x8] ;  /* 0xfffff8060c1d7981 */ /* 0x000f68000c1e9900 */
[----:B------:R-:W5:Y:S04]  /*0a30*/  LDG.E.CONSTANT R20, desc[UR6][R14.64+0x10] ;  /* 0x000010060e147981 */ /* 0x000f68000c1e9900 */
[----:B------:R-:W5:Y:S04]  /*0a40*/  LDG.E.CONSTANT R25, desc[UR6][R12.64+-0x4] ;  /* 0xfffffc060c197981 */ /* 0x000f68000c1e9900 */
[----:B------:R-:W5:Y:S01]  /*0a50*/  LDG.E.CONSTANT R18, desc[UR6][R14.64+0x14] ;  /* 0x000014060e127981 */ /* 0x000f62000c1e9900 */
[----:B---3--:R-:W-:-:S03]  /*0a60*/  FFMA R22, R22, R27, R19 ;  /* 0x0000001b16167223 */ /* 0x008fc60000000013 */
[----:B------:R-:W3:Y:S01]  /*0a70*/  LDG.E.CONSTANT R19, desc[UR6][R12.64] ;  /* 0x000000060c137981 */ /* 0x000ee2000c1e9900 */
[----:B--2---:R-:W-:-:S03]  /*0a80*/  FFMA R17, R17, R16, R22 ;  /* 0x0000001011117223 */ /* 0x004fc60000000016 */
[----:B------:R-:W2:Y:S04]  /*0a90*/  LDG.E.CONSTANT R16, desc[UR6][R14.64+0x18] ;  /* 0x000018060e107981 */ /* 0x000ea8000c1e9900 */
[----:B------:R-:W2:Y:S01]  /*0aa0*/  LDG.E.CONSTANT R22, desc[UR6][R14.64+0x24] ;  /* 0x000024060e167981 */ /* 0x000ea2000c1e9900 */
[----:B----4-:R-:W-:-:S03]  /*0ab0*/  FFMA R23, R10, R23, R17 ;  /* 0x000000170a177223 */ /* 0x010fc60000000011 */
[----:B------:R-:W2:Y:S04]  /*0ac0*/  LDG.E.CONSTANT R17, desc[UR6][R12.64+0x4] ;  /* 0x000004060c117981 */ /* 0x000ea8000c1e9900 */
[----:B------:R-:W4:Y:S01]  /*0ad0*/  LDG.E.CONSTANT R10, desc[UR6][R14.64+0x1c] ;  /* 0x00001c060e0a7981 */ /* 0x000f22000c1e9900 */
[----:B-----5:R-:W-:-:S03]  /*0ae0*/  FFMA R29, R24, R29, R23 ;  /* 0x0000001d181d7223 */ /* 0x020fc60000000017 */
        /* <DEDUP_REMOVED lines=8> */
[----:B---3--:R-:W-:Y:S01]  /*0b70*/  FFMA R19, R18, R19, R26 ;  /* 0x0000001312137223 */ /* 0x008fe2000000001a */
[----:B------:R-:W-:-:S03]  /*0b80*/  IADD3 R18, PT, PT, R5, 0x16, RZ ;  /* 0x0000001605127810 */ /* 0x000fc60007ffe0ff */
[----:B--2---:R-:W-:Y:S02]  /*0b90*/  FFMA R26, R16, R17, R19 ;  /* 0x00000011101a7223 */ /* 0x004fe40000000013 */
[----:B------:R-:W-:-:S04]  /*0ba0*/  IMAD.WIDE R16, R18, 0x4, R6 ;  /* 0x0000000412107825 */ /* 0x000fc800078e0206 */
[----:B------:R-:W-:Y:S01]  /*0bb0*/  IMAD.WIDE R18, R21, 0x4, R2 ;  /* 0x0000000415127825 */ /* 0x000fe200078e0202 */
[----:B------:R-:W2:Y:S03]  /*0bc0*/  LDG.E.CONSTANT R14, desc[UR6][R16.64+-0xc] ;  /* 0xfffff406100e7981 */ /* 0x000ea6000c1e9900 */
[----:B----4-:R-:W-:Y:S02]  /*0bd0*/  FFMA R26, R10, R23, R26 ;  /* 0x000000170a1a7223 */ /* 0x010fe4000000001a */
[----:B------:R-:W3:Y:S04]  /*0be0*/  LDG.E.CONSTANT R23, desc[UR6][R16.64+-0x14] ;  /* 0xffffec0610177981 */ /* 0x000ee8000c1e9900 */
[----:B------:R-:W3:Y:S04]  /*0bf0*/  LDG.E.CONSTANT R10, desc[UR6][R18.64] ;  /* 0x00000006120a7981 */ /* 0x000ee8000c1e9900 */
[----:B------:R-:W4:Y:S01]  /*0c00*/  LDG.E.CONSTANT R15, desc[UR6][R18.64+0x4] ;  /* 0x00000406120f7981 */ /* 0x000f22000c1e9900 */
[----:B-----5:R-:W-:-:S03]  /*0c10*/  FFMA R25, R20, R25, R26 ;  /* 0x0000001914197223 */ /* 0x020fc6000000001a */
[----:B------:R-:W4:Y:S01]  /*0c20*/  LDG.E.CONSTANT R26, desc[UR6][R16.64+-0x10] ;  /* 0xfffff006101a7981 */ /* 0x000f22000c1e9900 */
[----:B------:R-:W-:-:S03]  /*0c30*/  FFMA R27, R22, R27, R25 ;  /* 0x0000001b161b7223 */ /* 0x000fc60000000019 */
[----:B------:R-:W2:Y:S01]  /*0c40*/  LDG.E.CONSTANT R25, desc[UR6][R18.64+0x8] ;  /* 0x0000080612197981 */ /* 0x000ea2000c1e9900 */
[----:B------:R-:W-:-:S03]  /*0c50*/  FFMA R29, R24, R29, R27 ;  /* 0x0000001d181d7223 */ /* 0x000fc6000000001b */
[----:B------:R-:W5:Y:S04]  /*0c60*/  LDG.E.CONSTANT R27, desc[UR6][R16.64+-0x8] ;  /* 0xfffff806101b7981 */ /* 0x000f68000c1e9900 */
[----:B------:R-:W5:Y:S04]  /*0c70*/  LDG.E.CONSTANT R20, desc[UR6][R18.64+0xc] ;  /* 0x00000c0612147981 */ /* 0x000f68000c1e9900 */
[----:B------:R-:W5:Y:S04]  /*0c80*/  LDG.E.CONSTANT R13, desc[UR6][R16.64+-0x4] ;  /* 0xfffffc06100d7981 */ /* 0x000f68000c1e9900 */
[----:B------:R-:W5:Y:S04]  /*0c90*/  LDG.E.CONSTANT R12, desc[UR6][R18.64+0x10] ;  /* 0x00001006120c7981 */ /* 0x000f68000c1e9900 */
[----:B------:R-:W5:Y:S04]  /*0ca0*/  LDG.E.CONSTANT R22, desc[UR6][R18.64+0x20] ;  /* 0x0000200612167981 */ /* 0x000f68000c1e9900 */
[----:B------:R-:W5:Y:S04]  /*0cb0*/  LDG.E.CONSTANT R24, desc[UR6][R16.64+0x14] ;  /* 0x0000140610187981 */ /* 0x000f68000c1e9900 */
[----:B------:R-:W5:Y:S01]  /*0cc0*/  LDG.E.CONSTANT R28, desc[UR6][R18.64+0x28] ;  /* 0x00002806121c7981 */ /* 0x000f62000c1e9900 */
[----:B---3--:R-:W-:-:S03]  /*0cd0*/  FFMA R10, R10, R23, R29 ;  /* 0x000000170a0a7223 */ /* 0x008fc6000000001d */
[----:B------:R-:W3:Y:S01]  /*0ce0*/  LDG.E.CONSTANT R23, desc[UR6][R16.64+0x4] ;  /* 0x0000040610177981 */ /* 0x000ee2000c1e9900 */
[----:B----4-:R-:W-:-:S03]  /*0cf0*/  FFMA R26, R15, R26, R10 ;  /* 0x0000001a0f1a7223 */ /* 0x010fc6000000000a */
[----:B------:R-:W4:Y:S01]  /*0d00*/  LDG.E.CONSTANT R10, desc[UR6][R16.64] ;  /* 0x00000006100a7981 */ /* 0x000f22000c1e9900 */
[----:B--2---:R-:W-:-:S03]  /*0d10*/  FFMA R25, R25, R14, R26 ;  /* 0x0000000e19197223 */ /* 0x004fc6000000001a */
[----:B------:R-:W4:Y:S04]  /*0d20*/  LDG.E.CONSTANT R15, desc[UR6][R18.64+0x14] ;  /* 0x00001406120f7981 */ /* 0x000f28000c1e9900 */
[----:B------:R-:W3:Y:S01]  /*0d30*/  LDG.E.CONSTANT R14, desc[UR6][R18.64+0x18] ;  /* 0x00001806120e7981 */ /* 0x000ee2000c1e9900 */
[----:B-----5:R-:W-:-:S03]  /*0d40*/  FFMA R27, R20, R27, R25 ;  /* 0x0000001b141b7223 */ /* 0x020fc60000000019 */
[----:B------:R-:W2:Y:S04]  /*0d50*/  LDG.E.CONSTANT R25, desc[UR6][R16.64+0x8] ;  /* 0x0000080610197981 */ /* 0x000ea8000c1e9900 */
[----:B------:R-:W2:Y:S01]  /*0d60*/  LDG.E.CONSTANT R20, desc[UR6][R18.64+0x1c] ;  /* 0x00001c0612147981 */ /* 0x000ea2000c1e9900 */
[----:B------:R-:W-:-:S03]  /*0d70*/  FFMA R26, R12, R13, R27 ;  /* 0x0000000d0c1a7223 */ /* 0x000fc6000000001b */
[----:B------:R-:W5:Y:S04]  /*0d80*/  LDG.E.CONSTANT R27, desc[UR6][R16.64+0xc] ;  /* 0x00000c06101b7981 */ /* 0x000f68000c1e9900 */
[----:B------:R-:W5:Y:S04]  /*0d90*/  LDG.E.CONSTANT R13, desc[UR6][R16.64+0x10] ;  /* 0x00001006100d7981 */ /* 0x000f68000c1e9900 */
[----:B------:R-:W5:Y:S01]  /*0da0*/  LDG.E.CONSTANT R12, desc[UR6][R18.64+0x24] ;  /* 0x00002406120c7981 */ /* 0x000f62000c1e9900 */
[----:B------:R-:W-:-:S04]  /*0db0*/  UIADD3 UR5, UPT, UPT, UR5, 0x3, URZ ;  /* 0x0000000305057890 */ /* 0x000fc8000fffe0ff */
[----:B------:R-:W-:Y:S01]  /*0dc0*/  UISETP.NE.AND UP0, UPT, UR5, 0xb, UPT ;  /* 0x0000000b0500788c */ /* 0x000fe2000bf05270 */
[----:B------:R-:W-:Y:S02]  /*0dd0*/  IADD3 R5, PT, PT, R5, 0x21, RZ ;  /* 0x0000002105057810 */ /* 0x000fe40007ffe0ff */
[----:B------:R-:W-:Y:S01]  /*0de0*/  IADD3 R21, PT, PT, R21, R4, RZ ;  /* 0x0000000415157210 */ /* 0x000fe20007ffe0ff */
[----:B----4-:R-:W-:-:S04]  /*0df0*/  FFMA R15, R15, R10, R26 ;  /* 0x0000000a0f0f7223 */ /* 0x010fc8000000001a */
[----:B---3--:R-:W-:-:S04]  /*0e00*/  FFMA R15, R14, R23, R15 ;  /* 0x000000170e0f7223 */ /* 0x008fc8000000000f */
[----:B--2---:R-:W-:-:S04]  /*0e10*/  FFMA R15, R20, R25, R15 ;  /* 0x00000019140f7223 */ /* 0x004fc8000000000f */
[----:B-----5:R-:W-:-:S04]  /*0e20*/  FFMA R15, R22, R27, R15 ;  /* 0x0000001b160f7223 */ /* 0x020fc8000000000f */
[----:B------:R-:W-:-:S04]  /*0e30*/  FFMA R13, R12, R13, R15 ;  /* 0x0000000d0c0d7223 */ /* 0x000fc8000000000f */
[----:B------:R-:W-:Y:S01]  /*0e40*/  FFMA R10, R28, R24, R13 ;  /* 0x000000181c0a7223 */ /* 0x000fe2000000000d */
[----:B------:R-:W-:Y:S06]  /*0e50*/  BRA.U UP0, `(.L_x_28) ;  /* 0xfffffff900387547 */ /* 0x000fec000b83ffff */
[----:B------:R-:W-:Y:S05]  /*0e60*/  @P0 BRA `(.L_x_29) ;  /* 0xfffffff000e80947 */ /* 0x000fea000383ffff */
.L_x_27:
        /* <DEDUP_REMOVED lines=8> */
.L_x_30:
        /* <DEDUP_REMOVED lines=9> */
.L_x_68:


//--------------------- .text._Z33convolution_shared_with_reductionIf6float4Li5ELi32ELi2ELi2ELi4ELi6EEvPT_S2_S2_iiiiiiiii --------------------------
	.section	.text._Z33convolution_shared_with_reductionIf6float4Li5ELi32ELi2ELi2ELi4ELi6EEvPT_S2_S2_iiiiiiiii,"ax",@progbits
	.align	128
        .global         _Z33convolution_shared_with_reductionIf6float4Li5ELi32ELi2ELi2ELi4ELi6EEvPT_S2_S2_iiiiiiiii
        .type           _Z33convolution_shared_with_reductionIf6float4Li5ELi32ELi2ELi2ELi4ELi6EEvPT_S2_S2_iiiiiiiii,@function
        .size           _Z33convolution_shared_with_reductionIf6float4Li5ELi32ELi2ELi2ELi4ELi6EEvPT_S2_S2_iiiiiiiii,(.L_x_69 - _Z33convolution_shared_with_reductionIf6float4Li5ELi32ELi2ELi2ELi4ELi6EEvPT_S2_S2_iiiiiiiii)
        .other          _Z33convolution_shared_with_reductionIf6float4Li5ELi32ELi2ELi2ELi4ELi6EEvPT_S2_S2_iiiiiiiii,@"STO_CUDA_ENTRY STV_DEFAULT"
_Z33convolution_shared_with_reductionIf6float4Li5ELi32ELi2ELi2ELi4ELi6EEvPT_S2_S2_iiiiiiiii:
.text._Z33convolution_shared_with_reductionIf6float4Li5ELi32ELi2ELi2ELi4ELi6EEvPT_S2_S2_iiiiiiiii:
[----:B------:R-:W-:Y:S01]  /*0000*/  LDC R1, c[0x0][0x37c] ;  /* 0x0000df00ff017b82 */ /* 0x000fe20000000800 */
[----:B------:R-:W0:Y:S01]  /*0010*/  LDCU UR4, c[0x0][0x398] ;  /* 0x00007300ff0477ac */ /* 0x000e220008000800 */
[----:B------:R-:W1:Y:S01]  /*0020*/  S2R R0, SR_CTAID.X ;  /* 0x0000000000007919 */ /* 0x000e620000002500 */
[----:B------:R-:W-:Y:S01]  /*0030*/  HFMA2 R223, -RZ, RZ, 0, 0 ;  /* 0x00000000ffdf7431 */ /* 0x000fe200000001ff */
[----:B------:R-:W-:Y:S01]  /*0040*/  MOV R187, RZ ;  /* 0x000000ff00bb7202 */ /* 0x000fe20000000f00 */
[----:B------:R-:W-:Y:S01]  /*0050*/  HFMA2 R163, -RZ, RZ, 0, 0 ;  /* 0x00000000ffa37431 */ /* 0x000fe200000001ff */
[----:B------:R-:W2:Y:S01]  /*0060*/  S2R R2, SR_CTAID.Y ;  /* 0x0000000000027919 */ /* 0x000ea20000002600 */
[----:B------:R-:W-:Y:S01]  /*0070*/  HFMA2 R185, -RZ, RZ, 0, 0 ;  /* 0x00000000ffb97431 */ /* 0x000fe200000001ff */
[----:B------:R-:W-:Y:S01]  /*0080*/  MOV R161, RZ ;  /* 0x000000ff00a17202 */ /* 0x000fe20000000f00 */
[----:B------:R-:W-:Y:S01]  /*0090*/  HFMA2 R215, -RZ, RZ, 0, 0 ;  /* 0x00000000ffd77431 */ /* 0x000fe200000001ff */
[----:B------:R-:W3:Y:S01]  /*00a0*/  S2R R3, SR_CTAID.Z ;  /* 0x0000000000037919 */ /* 0x000ee20000002700 */
[----:B------:R-:W-:-:S02]  /*00b0*/  CS2R R218, SRZ ;  /* 0x0000000000da7805 */ /* 0x000fc4000001ff00 */
[----:B------:R-:W-:Y:S02]  /*00c0*/  CS2R R158, SRZ ;  /* 0x00000000009e7805 */ /* 0x000fe4000001ff00 */
[----:B------:R-:W-:Y:S01]  /*00d0*/  CS2R R72, SRZ ;  /* 0x0000000000487805 */ /* 0x000fe2000001ff00 */
[----:B------:R-:W4:Y:S01]  /*00e0*/  S2R R6, SR_TID.X ;  /* 0x0000000000067919 */ /* 0x000f220000002100 */
[----:B------:R-:W-:Y:S02]  /*00f0*/  CS2R R156, SRZ ;  /* 0x00000000009c7805 */ /* 0x000fe4000001ff00 */
[----:B------:R-:W-:Y:S02]  /*0100*/  CS2R R216, SRZ ;  /* 0x0000000000d87805 */ /* 0x000fe4000001ff00 */
[----:B------:R-:W-:Y:S01]  /*0110*/  MOV R183, RZ ;  /* 0x000000ff00b77202 */ /* 0x000fe20000000f00 */
[----:B------:R-:W1:Y:S01]  /*0120*/  S2R R5, SR_TID.Y ;  /* 0x0000000000057919 */ /* 0x000e620000002200 */
[----:B0-----:R-:W-:Y:S01]  /*0130*/  UISETP.GE.AND UP0, UPT, UR4, 0x1, UPT ;  /* 0x000000010400788c */ /* 0x001fe2000bf06270 */
[----:B------:R-:W-:-:S02]  /*0140*/  CS2R R154, SRZ ;  /* 0x00000000009a7805 */ /* 0x000fc4000001ff00 */
[----:B------:R-:W-:Y:S01]  /*0150*/  MOV R75, RZ ;  /* 0x000000ff004b7202 */ /* 0x000fe20000000f00 */
[----:B------:R-:W0:Y:S01]  /*0160*/  S2R R7, SR_TID.X ;  /* 0x0000000000077919 */ /* 0x000e220000002100 */
[----:B------:R-:W-:Y:S02]  /*0170*/  CS2R R152, SRZ ;  /* 0x0000000000987805 */ /* 0x000fe4000001ff00 */
[----:B------:R-:W-:Y:S01]  /*0180*/  CS2R R150, SRZ ;  /* 0x0000000000967805 */ /* 0x000fe2000001ff00 */
[----:B------:R-:W0:Y:S01]  /*0190*/  LDCU.64 UR6, c[0x0][0x358] ;  /* 0x00006b00ff0677ac */ /* 0x000e220008000a00 */
[----:B------:R-:W0:Y:S01]  /*01a0*/  S2R R4, SR_TID.Z ;  /* 0x0000000000047919 */ /* 0x000e220000002300 */
[----:B------:R-:W-:Y:S05]  /*01b0*/  BRA.U !UP0, `(.L_x_31) ;  /* 0x000000cd08187547 */ /* 0x000fea000b800000 */
[----:B-1--4-:R-:W-:Y:S01]  /*01c0*/  LEA R9, R5, R6, 0x5 ;  /* 0x0000000605097211 */ /* 0x012fe200078e28ff */
[----:B------:R-:W1:Y:S01]  /*01d0*/  LDCU UR8, c[0x0][0x3a0] ;  /* 0x00007400ff0877ac */ /* 0x000e620008000800 */
[----:B------:R-:W-:Y:S02]  /*01e0*/  MOV R223, RZ ;  /* 0x000000ff00df7202 */ /* 0x000fe40000000f00 */
[----:B0-----:R-:W-:Y:S01]  /*01f0*/  LEA R9, R4, R9, 0x6 ;  /* 0x0000000904097211 */ /* 0x001fe200078e30ff */
[----:B------:R-:W3:Y:S03]  /*0200*/  LDCU UR5, c[0x0][0x3a8] ;  /* 0x00007500ff0577ac */ /* 0x000ee60008000800 */
[C---:B------:R-:W-:Y:S01]  /*0210*/  IADD3 R8, PT, PT, R9.reuse, 0x80, RZ ;  /* 0x0000008009087810 */ /* 0x040fe20007ffe0ff */
[----:B------:R-:W0:Y:S01]  /*0220*/  LDCU UR9, c[0x0][0x3a4] ;  /* 0x00007480ff0977ac */ /* 0x000e220008000800 */
[----:B------:R-:W-:-:S02]  /*0230*/  LOP3.LUT R6, R9, 0xffff, RZ, 0xc0, !PT ;  /* 0x0000ffff09067812 */ /* 0x000fc400078ec0ff */
[----:B------:R-:W-:Y:S01]  /*0240*/  LOP3.LUT R10, R8, 0xffff, RZ, 0xc0, !PT ;  /* 0x0000ffff080a7812 */ /* 0x000fe200078ec0ff */
[----:B------:R-:W-:Y:S01]  /*0250*/  UIADD3 UR4, UPT, UPT, -UR4, URZ, URZ ;  /* 0x000000ff04047290 */ /* 0x000fe2000fffe1ff */
[----:B------:R-:W-:Y:S01]  /*0260*/  SHF.L.U32 R76, R9, 0x2, RZ ;  /* 0x00000002094c7819 */ /* 0x000fe200000006ff */
[----:B------:R-:W-:Y:S02]  /*0270*/  IMAD R6, R6, 0xba2f, RZ ;  /* 0x0000ba2f06067824 */ /* 0x000fe400078e02ff */
[----:B------:R-:W-:-:S03]  /*0280*/  IMAD R10, R10, 0xba2f, RZ ;  /* 0x0000ba2f0a0a7824 */ /* 0x000fc600078e02ff */
[----:B------:R-:W-:Y:S02]  /*0290*/  SHF.R.U32.HI R11, RZ, 0x13, R6 ;  /* 0x00000013ff0b7819 */ /* 0x000fe40000011606 */
[----:B------:R-:W-:Y:S01]  /*02a0*/  SHF.R.U32.HI R13, RZ, 0x13, R10 ;  /* 0x00000013ff0d7819 */ /* 0x000fe2000001160a */
[----:B---3--:R-:W-:Y:S01]  /*02b0*/  IMAD R76, R3, UR5, R76 ;  /* 0x00000005034c7c24 */ /* 0x008fe2000f8e024c */
[----:B------:R-:W-:Y:S01]  /*02c0*/  PRMT R6, R11, 0x9910, RZ ;  /* 0x000099100b067816 */ /* 0x000fe200000000ff */
[C---:B--2---:R-:W-:Y:S01]  /*02d0*/  IMAD R11, R2.reuse, 0xc, R11 ;  /* 0x0000000c020b7824 */ /* 0x044fe200078e020b */
[----:B------:R-:W-:Y:S01]  /*02e0*/  PRMT R10, R13, 0x9910, RZ ;  /* 0x000099100d0a7816 */ /* 0x000fe200000000ff */
[----:B------:R-:W-:Y:S02]  /*02f0*/  IMAD R13, R2, 0xc, R13 ;  /* 0x0000000c020d7824 */ /* 0x000fe400078e020d */
[----:B------:R-:W-:Y:S02]  /*0300*/  IMAD R6, R6, 0xb, RZ ;  /* 0x0000000b06067824 */ /* 0x000fe400078e02ff */
[----:B------:R-:W-:-:S03]  /*0310*/  IMAD R10, R10, 0xb, RZ ;  /* 0x0000000b0a0a7824 */ /* 0x000fc600078e02ff */
[----:B------:R-:W-:Y:S02]  /*0320*/  IADD3 R6, PT, PT, RZ, -R6, RZ ;  /* 0x80000006ff067210 */ /* 0x000fe40007ffe0ff */
[----:B------:R-:W-:Y:S02]  /*0330*/  IADD3 R10, PT, PT, RZ, -R10, RZ ;  /* 0x8000000aff0a7210 */ /* 0x000fe40007ffe0ff */
[----:B------:R-:W-:Y:S02]  /*0340*/  PRMT R12, R6, 0x7710, RZ ;  /* 0x00007710060c7816 */ /* 0x000fe400000000ff */
[----:B------:R-:W-:Y:S02]  /*0350*/  PRMT R15, R10, 0x7710, RZ ;  /* 0x000077100a0f7816 */ /* 0x000fe400000000ff */
[----:B------:R-:W-:Y:S02]  /*0360*/  SHF.L.U32 R6, R0, 0x5, RZ ;  /* 0x0000000500067819 */ /* 0x000fe400000006ff */
[----:B------:R-:W-:-:S02]  /*0370*/  IADD3 R10, PT, PT, R8, R15, RZ ;  /* 0x0000000f080a7210 */ /* 0x000fc40007ffe0ff */
[----:B------:R-:W-:Y:S01]  /*0380*/  IADD3 R8, PT, PT, R9, R12, RZ ;  /* 0x0000000c09087210 */ /* 0x000fe20007ffe0ff */
[--C-:B-1----:R-:W-:Y:S01]  /*0390*/  IMAD R11, R11, UR8, R6.reuse ;  /* 0x000000080b0b7c24 */ /* 0x102fe2000f8e0206 */
[----:B------:R-:W-:Y:S01]  /*03a0*/  SHF.L.U32 R10, R10, 0x2, RZ ;  /* 0x000000020a0a7819 */ /* 0x000fe200000006ff */
[----:B------:R-:W-:Y:S01]  /*03b0*/  IMAD R13, R13, UR8, R6 ;  /* 0x000000080d0d7c24 */ /* 0x000fe2000f8e0206 */
[----:B------:R-:W-:Y:S02]  /*03c0*/  SHF.L.U32 R8, R8, 0x2, RZ ;  /* 0x0000000208087819 */ /* 0x000fe400000006ff */
[----:B------:R-:W-:Y:S02]  /*03d0*/  LOP3.LUT R6, R10, 0xffff, RZ, 0xc0, !PT ;  /* 0x0000ffff0a067812 */ /* 0x000fe400078ec0ff */
[----:B------:R-:W-:Y:S02]  /*03e0*/  LOP3.LUT R8, R8, 0xffff, RZ, 0xc0, !PT ;  /* 0x0000ffff08087812 */ /* 0x000fe400078ec0ff */
[----:B------:R-:W-:-:S02]  /*03f0*/  IADD3 R6, PT, PT, R6, R13, RZ ;  /* 0x0000000d06067210 */ /* 0x000fc40007ffe0ff */
[----:B0-----:R-:W-:-:S07]  /*0400*/  IADD3 R10, PT, PT, R8, R11, RZ ;  /* 0x0000000b080a7210 */ /* 0x001fce0007ffe0ff */
.L_x_32:
[----:B------:R-:W0:Y:S08]  /*0410*/  LDC.64 R12, c[0x0][0x380] ;  /* 0x0000e000ff0c7b82 */ /* 0x000e300000000a00 */
[----:B------:R-:W1:Y:S01]  /*0420*/  LDC.64 R14, c[0x0][0x388] ;  /* 0x0000e200ff0e7b82 */ /* 0x000e620000000a00 */
[----:B0-----:R-:W-:-:S04]  /*0430*/  IMAD.WIDE R8, R10, 0x4, R12 ;  /* 0x000000040a087825 */ /* 0x001fc800078e020c */
[----:B------:R-:W-:Y:S01]  /*0440*/  IMAD.WIDE R12, R6, 0x4, R12 ;  /* 0x00000004060c7825 */ /* 0x000fe200078e020c */
[----:B------:R0:W2:Y:S03]  /*0450*/  LDG.E.128.CONSTANT R20, desc[UR6][R8.64] ;  /* 0x0000000608147981 */ /* 0x0000a6000c1e9d00 */
[----:B-1----:R-:W-:Y:S01]  /*0460*/  IMAD.WIDE R14, R76, 0x4, R14 ;  /* 0x000000044c0e7825 */ /* 0x002fe200078e020e */
[----:B------:R-:W3:Y:S04]  /*0470*/  LDG.E.128.CONSTANT R28, desc[UR6][R12.64] ;  /* 0x000000060c1c7981 */ /* 0x000ee8000c1e9d00 */
[----:B------:R-:W4:Y:S04]  /*0480*/  LDG.E.128.CONSTANT R32, desc[UR6][R14.64] ;  /* 0x000000060e207981 */ /* 0x000f28000c1e9d00 */
[----:B------:R-:W5:Y:S01]  /*0490*/  LDG.E.128.CONSTANT R36, desc[UR6][R14.64+0x800] ;  /* 0x000800060e247981 */ /* 0x000f62000c1e9d00 */
[----:B------:R-:W1:Y:S01]  /*04a0*/  S2R R18, SR_TID.X ;  /* 0x0000000000127919 */ /* 0x000e620000002100 */
[----:B------:R-:W0:Y:S01]  /*04b0*/  S2R R16, SR_CgaCtaId ;  /* 0x0000000000107919 */ /* 0x000e220000008800 */
[----:B------:R-:W-:-:S02]  /*04c0*/  MOV R11, 0x400 ;  /* 0x00000400000b7802 */ /* 0x000fc40000000f00 */
[----:B-1----:R-:W-:Y:S02]  /*04d0*/  LEA R18, R5, R18, 0x5 ;  /* 0x0000001205127211 */ /* 0x002fe400078e28ff */
[----:B0-----:R-:W-:Y:S02]  /*04e0*/  LEA R11, R16, R11, 0x18 ;  /* 0x0000000b100b7211 */ /* 0x001fe400078ec0ff */
        /* <DEDUP_REMOVED lines=10> */
[----:B------:R-:W-:Y:S04]  /*0590*/  LDS.128 R16, [R8+0x1000] ;  /* 0x0010000008107984 */ /* 0x000fe80000000c00 */
[----:B------:R-:W0:Y:S04]  /*05a0*/  LDS R206, [R149+0xb0] ;  /* 0x0000b00095ce7984 */ /* 0x000e280000000800 */
[----:B------:R-:W1:Y:S04]  /*05b0*/  LDS R181, [R149+0x210] ;  /* 0x0002100095b57984 */ /* 0x000e680000000800 */
[----:B------:R-:W2:Y:S04]  /*05c0*/  LDS R128, [R149+0x370] ;  /* 0x0003700095807984 */ /* 0x000ea80000000800 */
[----:B------:R-:W3:Y:S04]  /*05d0*/  LDS R222, [R149] ;  /* 0x0000000095de7984 */ /* 0x000ee80000000800 */
[----:B------:R-:W4:Y:S04]  /*05e0*/  LDS R170, [R149+0x2c0] ;  /* 0x0002c00095aa7984 */ /* 0x000f280000000800 */
[----:B------:R-:W5:Y:S04]  /*05f0*/  LDS R205, [R149+0xb4] ;  /* 0x0000b40095cd7984 */ /* 0x000f680000000800 */
        /* <DEDUP_REMOVED lines=17> */
[----:B------:R-:W5:Y:S01]  /*0710*/  LDS R167, [R149+0x2cc] ;  /* 0x0002cc0095a77984 */ /* 0x000f620000000800 */
[----:B0-----:R-:W-:-:S03]  /*0720*/  FFMA R22, R16, R206, R153 ;  /* 0x000000ce10167223 */ /* 0x001fc60000000099 */
[----:B------:R-:W-:Y:S04]  /*0730*/  LDS R213, [R149+0x10] ;  /* 0x0000100095d57984 */ /* 0x000fe80000000800 */
[----:B------:R-:W0:Y:S01]  /*0740*/  LDS.128 R12, [R8+0x1010] ;  /* 0x00101000080c7984 */ /* 0x000e220000000c00 */
[----:B-1----:R-:W-:-:S03]  /*0750*/  FFMA R157, R16, R181, R157 ;  /* 0x000000b5109d7223 */ /* 0x002fc6000000009d */
[----:B------:R-:W1:Y:S01]  /*0760*/  LDS R202, [R149+0xc0] ;  /* 0x0000c00095ca7984 */ /* 0x000e620000000800 */
[----:B--2---:R-:W-:-:S03]  /*0770*/  FFMA R26, R16, R128, R161 ;  /* 0x00000080101a7223 */ /* 0x004fc600000000a1 */
[----:B------:R-:W2:Y:S04]  /*0780*/  LDS R191, [R149+0x170] ;  /* 0x0001700095bf7984 */ /* 0x000ea80000000800 */
[----:B------:R-:W2:Y:S01]  /*0790*/  LDS R177, [R149+0x220] ;  /* 0x0002200095b17984 */ /* 0x000ea20000000800 */
[----:B---3--:R-:W-:-:S03]  /*07a0*/  FFMA R20, R222, R16, R151 ;  /* 0x00000010de147223 */ /* 0x008fc60000000097 */
[----:B------:R-:W3:Y:S04]  /*07b0*/  LDS R166, [R149+0x2d0] ;  /* 0x0002d00095a67984 */ /* 0x000ee80000000800 */
[----:B------:R-:W3:Y:S01]  /*07c0*/  LDS R124, [R149+0x380] ;  /* 0x00038000957c7984 */ /* 0x000ee20000000800 */
[----:B----4-:R-:W-:Y:S01]  /*07d0*/  FFMA R24, R16, R170, R159 ;  /* 0x000000aa10187223 */ /* 0x010fe2000000009f */
[-C--:B-----5:R-:W-:Y:S02]  /*07e0*/  FFMA R11, R205, R17.reuse, R22 ;  /* 0x00000011cd0b7223 */ /* 0x0a0fe40000000016 */
[----:B------:R-:W4:Y:S01]  /*07f0*/  LDS R201, [R149+0xc4] ;  /* 0x0000c40095c97984 */ /* 0x000f220000000800 */
[-C--:B------:R-:W-:Y:S01]  /*0800*/  FFMA R22, R180, R17.reuse, R157 ;  /* 0x00000011b4167223 */ /* 0x080fe2000000009d */
[----:B------:R-:W-:-:S02]  /*0810*/  FFMA R25, R127, R17, R26 ;  /* 0x000000117f197223 */ /* 0x000fc4000000001a */
[----:B------:R-:W5:Y:S04]  /*0820*/  LDS R190, [R149+0x174] ;  /* 0x0001740095be7984 */ /* 0x000f680000000800 */
[----:B------:R-:W5:Y:S01]  /*0830*/  LDS R176, [R149+0x224] ;  /* 0x0002240095b07984 */ /* 0x000f620000000800 */
[----:B------:R-:W-:-:S03]  /*0840*/  FFMA R9, R221, R17, R20 ;  /* 0x00000011dd097223 */ /* 0x000fc60000000014 */
[----:B------:R-:W5:Y:S04]  /*0850*/  LDS R212, [R149+0x14] ;  /* 0x0000140095d47984 */ /* 0x000f680000000800 */
[----:B------:R-:W5:Y:S01]  /*0860*/  LDS R165, [R149+0x2d4] ;  /* 0x0002d40095a57984 */ /* 0x000f620000000800 */
[----:B------:R-:W-:-:S03]  /*0870*/  FFMA R23, R169, R17, R24 ;  /* 0x00000011a9177223 */ /* 0x000fc60000000018 */
[----:B------:R-:W5:Y:S01]  /*0880*/  LDS R123, [R149+0x384] ;  /* 0x00038400957b7984 */ /* 0x000f620000000800 */
[----:B------:R-:W-:-:S03]  /*0890*/  FFMA R20, R204, R18, R11 ;  /* 0x00000012cc147223 */ /* 0x000fc6000000000b */
[----:B------:R-:W5:Y:S01]  /*08a0*/  LDS R199, [R149+0xc8] ;  /* 0x0000c80095c77984 */ /* 0x000f620000000800 */
[-C--:B------:R-:W-:Y:S01]  /*08b0*/  FFMA R21, R179, R18.reuse, R22 ;  /* 0x00000012b3157223 */ /* 0x080fe20000000016 */
[----:B------:R-:W-:Y:S02]  /*08c0*/  FFMA R24, R126, R18, R25 ;  /* 0x000000127e187223 */ /* 0x000fe40000000019 */
[----:B------:R-:W5:Y:S04]  /*08d0*/  LDS R188, [R149+0x178] ;  /* 0x0001780095bc7984 */ /* 0x000f680000000800 */
[----:B------:R-:W5:Y:S04]  /*08e0*/  LDS R211, [R149+0x18] ;  /* 0x0000180095d37984 */ /* 0x000f680000000800 */
[----:B------:R-:W5:Y:S04]  /*08f0*/  LDS R175, [R149+0x228] ;  /* 0x0002280095af7984 */ /* 0x000f680000000800 */
[----:B------:R-:W5:Y:S01]  /*0900*/  LDS R164, [R149+0x2d8] ;  /* 0x0002d80095a47984 */ /* 0x000f620000000800 */
[----:B------:R-:W-:-:S03]  /*0910*/  FFMA R11, R203, R19, R20 ;  /* 0x00000013cb0b7223 */ /* 0x000fc60000000014 */
[----:B------:R-:W5:Y:S01]  /*0920*/  LDS R122, [R149+0x388] ;  /* 0x00038800957a7984 */ /* 0x000f620000000800 */
[----:B------:R-:W-:-:S03]  /*0930*/  FFMA R20, R178, R19, R21 ;  /* 0x00000013b2147223 */ /* 0x000fc60000000015 */
[----:B------:R-:W5:Y:S01]  /*0940*/  LDS R200, [R149+0xcc] ;  /* 0x0000cc0095c87984 */ /* 0x000f620000000800 */
[----:B------:R-:W-:-:S03]  /*0950*/  FFMA R21, R125, R19, R24 ;  /* 0x000000137d157223 */ /* 0x000fc60000000018 */
[----:B------:R-:W5:Y:S04]  /*0960*/  LDS R189, [R149+0x17c] ;  /* 0x00017c0095bd7984 */ /* 0x000f680000000800 */
[----:B------:R-:W5:Y:S04]  /*0970*/  LDS R210, [R149+0x1c] ;  /* 0x00001c0095d27984 */ /* 0x000f680000000800 */
[----:B------:R-:W5:Y:S04]  /*0980*/  LDS R174, [R149+0x22c] ;  /* 0x00022c0095ae7984 */ /* 0x000f680000000800 */
[----:B------:R-:W5:Y:S04]  /*0990*/  LDS R162, [R149+0x2dc] ;  /* 0x0002dc0095a27984 */ /* 0x000f680000000800 */
[----:B------:R-:W5:Y:S04]  /*09a0*/  LDS R121, [R149+0x38c] ;  /* 0x00038c0095797984 */ /* 0x000f680000000800 */
[----:B------:R-:W-:Y:S04]  /*09b0*/  LDS.128 R24, [R8+0x1020] ;  /* 0x0010200008187984 */ /* 0x000fe80000000c00 */
[----:B------:R-:W5:Y:S04]  /*09c0*/  LDS R198, [R149+0xd0] ;  /* 0x0000d00095c67984 */ /* 0x000f680000000800 */
[----:B------:R-:W5:Y:S04]  /*09d0*/  LDS R173, [R149+0x230] ;  /* 0x0002300095ad7984 */ /* 0x000f680000000800 */
[----:B------:R-:W5:Y:S04]  /*09e0*/  LDS R160, [R149+0x2e0] ;  /* 0x0002e00095a07984 */ /* 0x000f680000000800 */
[----:B------:R-:W5:Y:S01]  /*09f0*/  LDS R120, [R149+0x390] ;  /* 0x0003900095787984 */ /* 0x000f620000000800 */
[----:B------:R-:W-:-:S03]  /*0a00*/  FFMA R155, R16, R196, R155 ;  /* 0x000000c4109b7223 */ /* 0x000fc6000000009b */
[----:B------:R-:W5:Y:S04]  /*0a10*/  LDS R130, [R149+0x2e4] ;  /* 0x0002e40095827984 */ /* 0x000f680000000800 */
[----:B------:R-:W5:Y:S01]  /*0a20*/  LDS R119, [R149+0x394] ;  /* 0x0003940095777984 */ /* 0x000f620000000800 */
[----:B------:R-:W-:Y:S01]  /*0a30*/  FFMA R16, R194, R17, R155 ;  /* 0x00000011c2107223 */ /* 0x000fe2000000009b */
[-C--:B------:R-:W-:Y:S02]  /*0a40*/  FFMA R9, R220, R18.reuse, R9 ;  /* 0x00000012dc097223 */ /* 0x080fe40000000009 */
[----:B------:R-:W5:Y:S01]  /*0a50*/  LDS R209, [R149+0x20] ;  /* 0x0000200095d17984 */ /* 0x000f620000000800 */
[-C--:B------:R-:W-:Y:S01]  /*0a60*/  FFMA R17, R193, R18.reuse, R16 ;  /* 0x00000012c1117223 */ /* 0x080fe20000000010 */
[----:B------:R-:W-:-:S02]  /*0a70*/  FFMA R22, R168, R18, R23 ;  /* 0x00000012a8167223 */ /* 0x000fc40000000017 */
[----:B------:R-:W5:Y:S01]  /*0a80*/  LDS R186, [R149+0x180] ;  /* 0x0001800095ba7984 */ /* 0x000f620000000800 */
[-C--:B------:R-:W-:Y:S01]  /*0a90*/  FFMA R16, R214, R19.reuse, R9 ;  /* 0x00000013d6107223 */ /* 0x080fe20000000009 */
[-C--:B------:R-:W-:Y:S02]  /*0aa0*/  FFMA R18, R192, R19.reuse, R17 ;  /* 0x00000013c0127223 */ /* 0x080fe40000000011 */
[----:B------:R-:W5:Y:S01]  /*0ab0*/  LDS R208, [R149+0x24] ;  /* 0x0000240095d07984 */ /* 0x000f620000000800 */
[----:B------:R-:W-:-:S03]  /*0ac0*/  FFMA R17, R167, R19, R22 ;  /* 0x00000013a7117223 */ /* 0x000fc60000000016 */
[----:B------:R-:W5:Y:S01]  /*0ad0*/  LDS R197, [R149+0xd4] ;  /* 0x0000d40095c57984 */ /* 0x000f620000000800 */
[----:B0-----:R-:W-:-:S03]  /*0ae0*/  FFMA R9, R213, R12, R16 ;  /* 0x0000000cd5097223 */ /* 0x001fc60000000010 */
[----:B------:R-:W-:Y:S01]  /*0af0*/  LDS R184, [R149+0x184] ;  /* 0x0001840095b87984 */ /* 0x000fe20000000800 */
[----:B-1----:R-:W-:-:S03]  /*0b00*/  FFMA R16, R12, R202, R11 ;  /* 0x000000ca0c107223 */ /* 0x002fc6000000000b */
[----:B------:R-:W0:Y:S01]  /*0b10*/  LDS R172, [R149+0x234] ;  /* 0x0002340095ac7984 */ /* 0x000e220000000800 */
[C---:B--2---:R-:W-:Y:S01]  /*0b20*/  FFMA R11, R12.reuse, R191, R18 ;  /* 0x000000bf0c0b7223 */ /* 0x044fe20000000012 */
[C---:B------:R-:W-:Y:S02]  /*0b30*/  FFMA R19, R12.reuse, R177, R20 ;  /* 0x000000b10c137223 */ /* 0x040fe40000000014 */
[----:B------:R-:W1:Y:S01]  /*0b40*/  LDS R207, [R149+0x28] ;  /* 0x0000280095cf7984 */ /* 0x000e620000000800 */
[C---:B---3--:R-:W-:Y:S01]  /*0b50*/  FFMA R20, R12.reuse, R166, R17 ;  /* 0x000000a60c147223 */ /* 0x048fe20000000011 */
[----:B------:R-:W-:Y:S02]  /*0b60*/  FFMA R22, R12, R124, R21 ;  /* 0x0000007c0c167223 */ /* 0x000fe40000000015 */
[----:B------:R-:W2:Y:S01]  /*0b70*/  LDS R195, [R149+0xd8] ;  /* 0x0000d80095c37984 */ /* 0x000ea20000000800 */
[----:B----4-:R-:W-:-:S03]  /*0b80*/  FFMA R16, R201, R13, R16 ;  /* 0x0000000dc9107223 */ /* 0x010fc60000000010 */
[----:B------:R-:W-:Y:S01]  /*0b90*/  LDS R182, [R149+0x188] ;  /* 0x0001880095b67984 */ /* 0x000fe20000000800 */
[----:B-----5:R-:W-:-:S03]  /*0ba0*/  FFMA R17, R190, R13, R11 ;  /* 0x0000000dbe117223 */ /* 0x020fc6000000000b */
[----:B------:R-:W3:Y:S01]  /*0bb0*/  LDS R171, [R149+0x238] ;  /* 0x0002380095ab7984 */ /* 0x000ee20000000800 */
[----:B------:R-:W-:-:S03]  /*0bc0*/  FFMA R18, R176, R13, R19 ;  /* 0x0000000db0127223 */ /* 0x000fc60000000013 */
[----:B------:R-:W4:Y:S01]  /*0bd0*/  LDS R129, [R149+0x2e8] ;  /* 0x0002e80095817984 */ /* 0x000f220000000800 */
[----:B------:R-:W-:-:S03]  /*0be0*/  FFMA R12, R212, R13, R9 ;  /* 0x0000000dd40c7223 */ /* 0x000fc60000000009 */
[----:B------:R-:W5:Y:S01]  /*0bf0*/  LDS R118, [R149+0x398] ;  /* 0x0003980095767984 */ /* 0x000f620000000800 */
[-C--:B------:R-:W-:Y:S01]  /*0c00*/  FFMA R19, R165, R13.reuse, R20 ;  /* 0x0000000da5137223 */ /* 0x080fe20000000014 */
[----:B------:R-:W-:Y:S01]  /*0c10*/  FFMA R13, R123, R13, R22 ;  /* 0x0000000d7b0d7223 */ /* 0x000fe20000000016 */
[-C--:B------:R-:W-:Y:S01]  /*0c20*/  FFMA R11, R199, R14.reuse, R16 ;  /* 0x0000000ec70b7223 */ /* 0x080fe20000000010 */
[----:B------:R-:W5:Y:S01]  /*0c30*/  LDS R117, [R149+0x420] ;  /* 0x0004200095757984 */ /* 0x000f620000000800 */
[-C--:B------:R-:W-:Y:S01]  /*0c40*/  FFMA R16, R188, R14.reuse, R17 ;  /* 0x0000000ebc107223 */ /* 0x080fe20000000011 */
[-C--:B------:R-:W-:Y:S02]  /*0c50*/  FFMA R9, R211, R14.reuse, R12 ;  /* 0x0000000ed3097223 */ /* 0x080fe4000000000c */
[----:B------:R-:W5:Y:S01]  /*0c60*/  LDS.128 R20, [R8+0x1030] ;  /* 0x0010300008147984 */ /* 0x000f620000000c00 */
[-C--:B------:R-:W-:Y:S01]  /*0c70*/  FFMA R17, R175, R14.reuse, R18 ;  /* 0x0000000eaf117223 */ /* 0x080fe20000000012 */
[-C--:B------:R-:W-:Y:S01]  /*0c80*/  FFMA R19, R164, R14.reuse, R19 ;  /* 0x0000000ea4137223 */ /* 0x080fe20000000013 */
[----:B------:R-:W-:Y:S01]  /*0c90*/  FFMA R14, R122, R14, R13 ;  /* 0x0000000e7a0e7223 */ /* 0x000fe2000000000d */
[----:B------:R-:W5:Y:S01]  /*0ca0*/  LDS R116, [R149+0x424] ;  /* 0x0004240095747984 */ /* 0x000f620000000800 */
[-C--:B------:R-:W-:Y:S01]  /*0cb0*/  FFMA R11, R200, R15.reuse, R11 ;  /* 0x0000000fc80b7223 */ /* 0x080fe2000000000b */
[-C--:B------:R-:W-:Y:S01]  /*0cc0*/  FFMA R13, R189, R15.reuse, R16 ;  /* 0x0000000fbd0d7223 */ /* 0x080fe20000000010 */
[-C--:B------:R-:W-:Y:S01]  /*0cd0*/  FFMA R12, R210, R15.reuse, R9 ;  /* 0x0000000fd20c7223 */ /* 0x080fe20000000009 */
[-C--:B------:R-:W-:Y:S01]  /*0ce0*/  FFMA R16, R174, R15.reuse, R17 ;  /* 0x0000000fae107223 */ /* 0x080fe20000000011 */
[-C--:B------:R-:W-:Y:S01]  /*0cf0*/  FFMA R19, R162, R15.reuse, R19 ;  /* 0x0000000fa2137223 */ /* 0x080fe20000000013 */
[----:B------:R-:W-:Y:S01]  /*0d00*/  FFMA R15, R121, R15, R14 ;  /* 0x0000000f790f7223 */ /* 0x000fe2000000000e */
[----:B------:R-:W5:Y:S01]  /*0d10*/  LDS R115, [R149+0x428] ;  /* 0x0004280095737984 */ /* 0x000f620000000800 */
[C---:B------:R-:W-:Y:S01]  /*0d20*/  FFMA R14, R24.reuse, R198, R11 ;  /* 0x000000c6180e7223 */ /* 0x040fe2000000000b */
[C---:B------:R-:W-:Y:S01]  /*0d30*/  FFMA R11, R24.reuse, R173, R16 ;  /* 0x000000ad180b7223 */ /* 0x040fe20000000010 */
[C---:B------:R-:W-:Y:S01]  /*0d40*/  FFMA R19, R24.reuse, R160, R19 ;  /* 0x000000a018137223 */ /* 0x040fe20000000013 */
[----:B------:R-:W-:Y:S01]  /*0d50*/  FFMA R16, R24, R120, R15 ;  /* 0x0000007818107223 */ /* 0x000fe2000000000f */
[----:B------:R-:W5:Y:S02]  /*0d60*/  LDS R114, [R149+0x42c] ;  /* 0x00042c0095727984 */ /* 0x000f640000000800 */
[-C--:B------:R-:W-:Y:S01]  /*0d70*/  FFMA R28, R130, R25.reuse, R19 ;  /* 0x00000019821c7223 */ /* 0x080fe20000000013 */
[----:B------:R-:W-:Y:S01]  /*0d80*/  FFMA R29, R119, R25, R16 ;  /* 0x00000019771d7223 */ /* 0x000fe20000000010 */
[----:B------:R-:W5:Y:S04]  /*0d90*/  LDS R113, [R149+0x430] ;  /* 0x0004300095717984 */ /* 0x000f680000000800 */
[----:B------:R-:W5:Y:S01]  /*0da0*/  LDS.128 R16, [R8+0x1040] ;  /* 0x0010400008107984 */ /* 0x000f620000000c00 */
[----:B------:R-:W-:-:S03]  /*0db0*/  FFMA R9, R209, R24, R12 ;  /* 0x00000018d1097223 */ /* 0x000fc6000000000c */
[----:B------:R-:W5:Y:S01]  /*0dc0*/  LDS R112, [R149+0x434] ;  /* 0x0004340095707984 */ /* 0x000f620000000800 */
[----:B------:R-:W-:Y:S01]  /*0dd0*/  FFMA R13, R24, R186, R13 ;  /* 0x000000ba180d7223 */ /* 0x000fe2000000000d */
[-C--:B------:R-:W-:Y:S01]  /*0de0*/  FFMA R12, R208, R25.reuse, R9 ;  /* 0x00000019d00c7223 */ /* 0x080fe20000000009 */
[-C--:B------:R-:W-:Y:S01]  /*0df0*/  FFMA R14, R197, R25.reuse, R14 ;  /* 0x00000019c50e7223 */ /* 0x080fe2000000000e */
[-C--:B0-----:R-:W-:Y:S01]  /*0e00*/  FFMA R24, R172, R25.reuse, R11 ;  /* 0x00000019ac187223 */ /* 0x081fe2000000000b */
[----:B------:R-:W-:Y:S01]  /*0e10*/  FFMA R13, R184, R25, R13 ;  /* 0x00000019b80d7223 */ /* 0x000fe2000000000d */
[-C--:B-1----:R-:W-:Y:S01]  /*0e20*/  FFMA R9, R207, R26.reuse, R12 ;  /* 0x0000001acf097223 */ /* 0x082fe2000000000c */
[-C--:B--2---:R-:W-:Y:S01]  /*0e30*/  FFMA R11, R195, R26.reuse, R14 ;  /* 0x0000001ac30b7223 */ /* 0x084fe2000000000e */
[-C--:B---3--:R-:W-:Y:S01]  /*0e40*/  FFMA R15, R171, R26.reuse, R24 ;  /* 0x0000001aab0f7223 */ /* 0x088fe20000000018 */
[-C--:B------:R-:W-:Y:S01]  /*0e50*/  FFMA R14, R182, R26.reuse, R13 ;  /* 0x0000001ab60e7223 */ /* 0x080fe2000000000d */
[-C--:B----4-:R-:W-:Y:S01]  /*0e60*/  FFMA R25, R129, R26.reuse, R28 ;  /* 0x0000001a81197223 */ /* 0x090fe2000000001c */
[----:B-----5:R-:W-:Y:S01]  /*0e70*/  FFMA R28, R118, R26, R29 ;  /* 0x0000001a761c7223 */ /* 0x020fe2000000001d */
[-C--:B------:R-:W-:Y:S01]  /*0e80*/  FFMA R12, R206, R27.reuse, R9 ;  /* 0x0000001bce0c7223 */ /* 0x080fe20000000009 */
[-C--:B------:R-:W-:Y:S01]  /*0e90*/  FFMA R11, R196, R27.reuse, R11 ;  /* 0x0000001bc40b7223 */ /* 0x080fe2000000000b */
[-C--:B------:R-:W-:Y:S01]  /*0ea0*/  FFMA R13, R181, R27.reuse, R14 ;  /* 0x0000001bb50d7223 */ /* 0x080fe2000000000e */
[-C--:B------:R-:W-:Y:S01]  /*0eb0*/  FFMA R24, R170, R27.reuse, R15 ;  /* 0x0000001baa187223 */ /* 0x080fe2000000000f */
[-C--:B------:R-:W-:Y:S01]  /*0ec0*/  FFMA R26, R128, R27.reuse, R25 ;  /* 0x0000001b801a7223 */ /* 0x080fe20000000019 */
[----:B------:R-:W-:Y:S01]  /*0ed0*/  FFMA R27, R117, R27, R28 ;  /* 0x0000001b751b7223 */ /* 0x000fe2000000001c */
[----:B------:R-:W0:Y:S01]  /*0ee0*/  LDS R111, [R149+0x438] ;  /* 0x00043800956f7984 */ /* 0x000e220000000800 */
[----:B------:R-:W-:Y:S01]  /*0ef0*/  FFMA R9, R205, R20, R12 ;  /* 0x00000014cd097223 */ /* 0x000fe2000000000c */
[C---:B------:R-:W-:Y:S01]  /*0f00*/  FFMA R12, R20.reuse, R194, R11 ;  /* 0x000000c2140c7223 */ /* 0x040fe2000000000b */
        /* <DEDUP_REMOVED lines=9> */
[-C--:B------:R-:W-:Y:S01]  /*0fa0*/  FFMA R30, R126, R21.reuse, R15 ;  /* 0x000000157e1e7223 */ /* 0x080fe2000000000f */
[----:B------:R-:W2:Y:S01]  /*0fb0*/  LDS R109, [R149+0x440] ;  /* 0x00044000956d7984 */ /* 0x000ea20000000800 */
[----:B------:R-:W-:Y:S01]  /*0fc0*/  FFMA R21, R115, R21, R24 ;  /* 0x0000001573157223 */ /* 0x000fe20000000018 */
[-C--:B------:R-:W-:Y:S01]  /*0fd0*/  FFMA R9, R203, R22.reuse, R20 ;  /* 0x00000016cb097223 */ /* 0x080fe20000000014 */
[-C--:B------:R-:W-:Y:S01]  /*0fe0*/  FFMA R24, R192, R22.reuse, R11 ;  /* 0x00000016c0187223 */ /* 0x080fe2000000000b */
[----:B------:R-:W3:Y:S01]  /*0ff0*/  LDS.128 R12, [R8+0x1050] ;  /* 0x00105000080c7984 */ /* 0x000ee20000000c00 */
[-C--:B------:R-:W-:Y:S01]  /*1000*/  FFMA R26, R178, R22.reuse, R25 ;  /* 0x00000016b21a7223 */ /* 0x080fe20000000019 */
[-C--:B------:R-:W-:Y:S01]  /*1010*/  FFMA R11, R167, R22.reuse, R28 ;  /* 0x00000016a70b7223 */ /* 0x080fe2000000001c */
[-C--:B------:R-:W-:Y:S01]  /*1020*/  FFMA R25, R125, R22.reuse, R30 ;  /* 0x000000167d197223 */ /* 0x080fe2000000001e */
[----:B------:R-:W-:Y:S01]  /*1030*/  FFMA R22, R114, R22, R21 ;  /* 0x0000001672167223 */ /* 0x000fe20000000015 */
[----:B------:R-:W4:Y:S01]  /*1040*/  LDS R108, [R149+0x444] ;  /* 0x00044400956c7984 */ /* 0x000f220000000800 */
        /* <DEDUP_REMOVED lines=18> */
[----:B------:R-:W-:Y:S04]  /*1170*/  LDS R105, [R149+0x4d4] ;  /* 0x0004d40095697984 */ /* 0x000fe80000000800 */
[----:B------:R-:W5:Y:S04]  /*1180*/  LDS.128 R20, [R8+0x1060] ;  /* 0x0010600008147984 */ /* 0x000f680000000c00 */
[----:B------:R-:W5:Y:S01]  /*1190*/  LDS R104, [R149+0x4d8] ;  /* 0x0004d80095687984 */ /* 0x000f620000000800 */
[-C--:B------:R-:W-:Y:S01]  /*11a0*/  FFMA R16, R188, R17.reuse, R11 ;  /* 0x00000011bc107223 */ /* 0x080fe2000000000b */
[----:B0-----:R-:W-:Y:S01]  /*11b0*/  FFMA R29, R111, R17, R24 ;  /* 0x000000116f1d7223 */ /* 0x001fe20000000018 */
        /* <DEDUP_REMOVED lines=10> */
[----:B------:R-:W0:Y:S01]  /*1260*/  LDS R103, [R149+0x4dc] ;  /* 0x0004dc0095677984 */ /* 0x000e220000000800 */
[-C--:B------:R-:W-:Y:S01]  /*1270*/  FFMA R11, R186, R19.reuse, R11 ;  /* 0x00000013ba0b7223 */ /* 0x080fe2000000000b */
[----:B--2---:R-:W-:Y:S01]  /*1280*/  FFMA R19, R109, R19, R18 ;  /* 0x000000136d137223 */ /* 0x004fe20000000012 */
[----:B---3--:R-:W-:Y:S01]  /*1290*/  FFMA R16, R197, R12, R16 ;  /* 0x0000000cc5107223 */ /* 0x008fe20000000010 */
[C---:B------:R-:W-:Y:S01]  /*12a0*/  FFMA R18, R12.reuse, R172, R9 ;  /* 0x000000ac0c127223 */ /* 0x040fe20000000009 */
[C---:B------:R-:W-:Y:S01]  /*12b0*/  FFMA R17, R12.reuse, R119, R26 ;  /* 0x000000770c117223 */ /* 0x040fe2000000001a */
[C---:B------:R-:W-:Y:S01]  /*12c0*/  FFMA R24, R12.reuse, R130, R27 ;  /* 0x000000820c187223 */ /* 0x040fe2000000001b */
[----:B------:R-:W1:Y:S01]  /*12d0*/  LDS R102, [R149+0x4e0] ;  /* 0x0004e00095667984 */ /* 0x000e620000000800 */
[C---:B------:R-:W-:Y:S01]  /*12e0*/  FFMA R11, R12.reuse, R184, R11 ;  /* 0x000000b80c0b7223 */ /* 0x040fe2000000000b */
[----:B----4-:R-:W-:Y:S01]  /*12f0*/  FFMA R26, R12, R108, R19 ;  /* 0x0000006c0c1a7223 */ /* 0x010fe20000000013 */
[-C--:B------:R-:W-:Y:S01]  /*1300*/  FFMA R9, R195, R13.reuse, R16 ;  /* 0x0000000dc3097223 */ /* 0x080fe20000000010 */
[-C--:B------:R-:W-:Y:S01]  /*1310*/  FFMA R25, R171, R13.reuse, R18 ;  /* 0x0000000dab197223 */ /* 0x080fe20000000012 */
[-C--:B------:R-:W-:Y:S01]  /*1320*/  FFMA R27, R129, R13.reuse, R24 ;  /* 0x0000000d811b7223 */ /* 0x080fe20000000018 */
[-C--:B------:R-:W-:Y:S01]  /*1330*/  FFMA R28, R118, R13.reuse, R17 ;  /* 0x0000000d761c7223 */ /* 0x080fe20000000011 */
[----:B------:R-:W2:Y:S01]  /*1340*/  LDS R101, [R149+0x4e4] ;  /* 0x0004e40095657984 */ /* 0x000ea20000000800 */
[-C--:B------:R-:W-:Y:S01]  /*1350*/  FFMA R12, R182, R13.reuse, R11 ;  /* 0x0000000db60c7223 */ /* 0x080fe2000000000b */
[----:B-----5:R-:W-:-:S02]  /*1360*/  FFMA R13, R107, R13, R26 ;  /* 0x0000000d6b0d7223 */ /* 0x020fc4000000001a */
[----:B------:R-:W3:Y:S01]  /*1370*/  LDS.128 R16, [R8+0x1070] ;  /* 0x0010700008107984 */ /* 0x000ee20000000c00 */
[-C--:B------:R-:W-:Y:S01]  /*1380*/  FFMA R9, R196, R14.reuse, R9 ;  /* 0x0000000ec4097223 */ /* 0x080fe20000000009 */
[-C--:B------:R-:W-:Y:S01]  /*1390*/  FFMA R24, R170, R14.reuse, R25 ;  /* 0x0000000eaa187223 */ /* 0x080fe20000000019 */
[-C--:B------:R-:W-:Y:S01]  /*13a0*/  FFMA R26, R128, R14.reuse, R27 ;  /* 0x0000000e801a7223 */ /* 0x080fe2000000001b */
[-C--:B------:R-:W-:Y:S01]  /*13b0*/  FFMA R27, R117, R14.reuse, R28 ;  /* 0x0000000e751b7223 */ /* 0x080fe2000000001c */
[----:B------:R-:W4:Y:S01]  /*13c0*/  LDS R100, [R149+0x4e8] ;  /* 0x0004e80095647984 */ /* 0x000f220000000800 */
[-C--:B------:R-:W-:Y:S01]  /*13d0*/  FFMA R11, R181, R14.reuse, R12 ;  /* 0x0000000eb50b7223 */ /* 0x080fe2000000000c */
[----:B------:R-:W-:Y:S01]  /*13e0*/  FFMA R14, R106, R14, R13 ;  /* 0x0000000e6a0e7223 */ /* 0x000fe2000000000d */
[-C--:B------:R-:W-:Y:S01]  /*13f0*/  FFMA R12, R194, R15.reuse, R9 ;  /* 0x0000000fc20c7223 */ /* 0x080fe20000000009 */
[-C--:B------:R-:W-:Y:S01]  /*1400*/  FFMA R13, R169, R15.reuse, R24 ;  /* 0x0000000fa90d7223 */ /* 0x080fe20000000018 */
[-C--:B------:R-:W-:Y:S01]  /*1410*/  FFMA R25, R127, R15.reuse, R26 ;  /* 0x0000000f7f197223 */ /* 0x080fe2000000001a */
[-C--:B------:R-:W-:Y:S01]  /*1420*/  FFMA R24, R116, R15.reuse, R27 ;  /* 0x0000000f74187223 */ /* 0x080fe2000000001b */
[----:B------:R-:W5:Y:S01]  /*1430*/  LDS R99, [R149+0x4ec] ;  /* 0x0004ec0095637984 */ /* 0x000f620000000800 */
[-C--:B------:R-:W-:Y:S01]  /*1440*/  FFMA R11, R180, R15.reuse, R11 ;  /* 0x0000000fb40b7223 */ /* 0x080fe2000000000b */
[----:B------:R-:W-:Y:S01]  /*1450*/  FFMA R9, R193, R20, R12 ;  /* 0x00000014c1097223 */ /* 0x000fe2000000000c */
[----:B------:R-:W-:Y:S01]  /*1460*/  FFMA R15, R105, R15, R14 ;  /* 0x0000000f690f7223 */ /* 0x000fe2000000000e */
[C---:B------:R-:W-:Y:S01]  /*1470*/  FFMA R12, R20.reuse, R168, R13 ;  /* 0x000000a8140c7223 */ /* 0x040fe2000000000d */
[C---:B------:R-:W-:Y:S01]  /*1480*/  FFMA R14, R20.reuse, R126, R25 ;  /* 0x0000007e140e7223 */ /* 0x040fe20000000019 */
[C---:B------:R-:W-:Y:S01]  /*1490*/  FFMA R13, R20.reuse, R115, R24 ;  /* 0x00000073140d7223 */ /* 0x040fe20000000018 */
[----:B------:R-:W5:Y:S01]  /*14a0*/  LDS R98, [R149+0x4f0] ;  /* 0x0004f00095627984 */ /* 0x000f620000000800 */
[----:B------:R-:W-:Y:S01]  /*14b0*/  FFMA R28, R20, R104, R15 ;  /* 0x00000068141c7223 */ /* 0x000fe2000000000f */
[-C--:B------:R-:W-:Y:S01]  /*14c0*/  FFMA R25, R167, R21.reuse, R12 ;  /* 0x00000015a7197223 */ /* 0x080fe2000000000c */
[-C--:B------:R-:W-:Y:S01]  /*14d0*/  FFMA R27, R125, R21.reuse, R14 ;  /* 0x000000157d1b7223 */ /* 0x080fe2000000000e */
[----:B------:R-:W-:Y:S01]  /*14e0*/  FFMA R26, R114, R21, R13 ;  /* 0x00000015721a7223 */ /* 0x000fe2000000000d */
[----:B------:R-:W5:Y:S04]  /*14f0*/  LDS R97, [R149+0x4f4] ;  /* 0x0004f40095617984 */ /* 0x000f680000000800 */
[----:B------:R-:W5:Y:S01]  /*1500*/  LDS.128 R12, [R8+0x1080] ;  /* 0x00108000080c7984 */ /* 0x000f620000000c00 */
[----:B------:R-:W-:Y:S01]  /*1510*/  FFMA R11, R20, R179, R11 ;  /* 0x000000b3140b7223 */ /* 0x000fe2000000000b */
[----:B------:R-:W-:-:S02]  /*1520*/  FFMA R20, R192, R21, R9 ;  /* 0x00000015c0147223 */ /* 0x000fc40000000009 */
[----:B------:R-:W5:Y:S01]  /*1530*/  LDS R96, [R149+0x4f8] ;  /* 0x0004f80095607984 */ /* 0x000f620000000800 */
[-C--:B------:R-:W-:Y:S01]  /*1540*/  FFMA R24, R178, R21.reuse, R11 ;  /* 0x00000015b2187223 */ /* 0x080fe2000000000b */
[----:B0-----:R-:W-:Y:S01]  /*1550*/  FFMA R21, R103, R21, R28 ;  /* 0x0000001567157223 */ /* 0x001fe2000000001c */
[-C--:B------:R-:W-:Y:S01]  /*1560*/  FFMA R9, R191, R22.reuse, R20 ;  /* 0x00000016bf097223 */ /* 0x080fe20000000014 */
[----:B------:R-:W0:Y:S01]  /*1570*/  LDS R95, [R149+0x580] ;  /* 0x00058000955f7984 */ /* 0x000e220000000800 */
        /* <DEDUP_REMOVED lines=22> */
[-C--:B------:R-:W-:Y:S01]  /*16e0*/  FFMA R16, R174, R17.reuse, R11 ;  /* 0x00000011ae107223 */ /* 0x080fe2000000000b */
[----:B------:R-:W2:Y:S01]  /*16f0*/  LDS R93, [R149+0x588] ;  /* 0x00058800955d7984 */ /* 0x000ea20000000800 */
[----:B-----5:R-:W-:-:S03]  /*1700*/  FFMA R29, R99, R17, R26 ;  /* 0x00000011631d7223 */ /* 0x020fc6000000001a */
[----:B------:R-:W3:Y:S01]  /*1710*/  LDS.128 R20, [R8+0x1090] ;  /* 0x0010900008147984 */ /* 0x000ee20000000c00 */
[-C--:B------:R-:W-:Y:S01]  /*1720*/  FFMA R11, R173, R18.reuse, R16 ;  /* 0x00000012ad0b7223 */ /* 0x080fe20000000010 */
[-C--:B------:R-:W-:Y:S01]  /*1730*/  FFMA R25, R160, R18.reuse, R25 ;  /* 0x00000012a0197223 */ /* 0x080fe20000000019 */
[-C--:B------:R-:W-:Y:S01]  /*1740*/  FFMA R9, R186, R18.reuse, R9 ;  /* 0x00000012ba097223 */ /* 0x080fe20000000009 */
[-C--:B------:R-:W-:Y:S01]  /*1750*/  FFMA R16, R120, R18.reuse, R27 ;  /* 0x0000001278107223 */ /* 0x080fe2000000001b */
[-C--:B------:R-:W-:Y:S01]  /*1760*/  FFMA R17, R109, R18.reuse, R24 ;  /* 0x000000126d117223 */ /* 0x080fe20000000018 */
[----:B------:R-:W4:Y:S01]  /*1770*/  LDS R92, [R149+0x58c] ;  /* 0x00058c00955c7984 */ /* 0x000f220000000800 */
        /* <DEDUP_REMOVED lines=15> */
[-C--:B------:R-:W-:Y:S01]  /*1870*/  FFMA R25, R117, R13.reuse, R18 ;  /* 0x0000000d75197223 */ /* 0x080fe20000000012 */
[----:B------:R-:W-:Y:S01]  /*1880*/  FFMA R28, R106, R13, R19 ;  /* 0x0000000d6a1c7223 */ /* 0x000fe20000000013 */
[----:B------:R-:W5:Y:S04]  /*1890*/  LDS R89, [R149+0x598] ;  /* 0x0005980095597984 */ /* 0x000f680000000800 */
[----:B------:R-:W5:Y:S01]  /*18a0*/  LDS.128 R16, [R8+0x10a0] ;  /* 0x0010a00008107984 */ /* 0x000f620000000c00 */
[C---:B------:R-:W-:Y:S01]  /*18b0*/  FFMA R11, R12.reuse, R171, R11 ;  /* 0x000000ab0c0b7223 */ /* 0x040fe2000000000b */
        /* <DEDUP_REMOVED lines=18> */
[----:B------:R-:W-:Y:S01]  /*19e0*/  FFMA R12, R178, R20, R9 ;  /* 0x00000014b20c7223 */ /* 0x000fe20000000009 */
[C---:B------:R-:W-:Y:S01]  /*19f0*/  FFMA R14, R20.reuse, R114, R25 ;  /* 0x00000072140e7223 */ /* 0x040fe20000000019 */
[C---:B------:R-:W-:Y:S01]  /*1a00*/  FFMA R15, R20.reuse, R103, R24 ;  /* 0x00000067140f7223 */ /* 0x040fe20000000018 */
[C---:B------:R-:W-:Y:S01]  /*1a10*/  FFMA R11, R20.reuse, R167, R11 ;  /* 0x000000a7140b7223 */ /* 0x040fe2000000000b */
[----:B------:R-:W1:Y:S01]  /*1a20*/  LDS R86, [R149+0x5a4] ;  /* 0x0005a40095567984 */ /* 0x000e620000000800 */
        /* <DEDUP_REMOVED lines=12> */
[----:B------:R-:W4:Y:S01]  /*1af0*/  LDS R84, [R149+0x630] ;  /* 0x0006300095547984 */ /* 0x000f220000000800 */
        /* <DEDUP_REMOVED lines=10> */
[----:B------:R-:W-:Y:S01]  /*1ba0*/  FFMA R21, R16, R121, R22 ;  /* 0x0000007910157223 */ /* 0x000fe20000000016 */
[----:B------:R-:W5:Y:S01]  /*1bb0*/  LDS R82, [R149+0x638] ;  /* 0x0006380095527984 */ /* 0x000f620000000800 */
[----:B------:R-:W-:Y:S01]  /*1bc0*/  FFMA R20, R174, R16, R9 ;  /* 0x00000010ae147223 */ /* 0x000fe20000000009 */
[C---:B------:R-:W-:Y:S01]  /*1bd0*/  FFMA R22, R16.reuse, R110, R25 ;  /* 0x0000006e10167223 */ /* 0x040fe20000000019 */
[----:B------:R-:W-:Y:S01]  /*1be0*/  FFMA R23, R16, R99, R24 ;  /* 0x0000006310177223 */ /* 0x000fe20000000018 */
[-C--:B------:R-:W-:Y:S01]  /*1bf0*/  FFMA R26, R120, R17.reuse, R21 ;  /* 0x00000011781a7223 */ /* 0x080fe20000000015 */
[-C--:B------:R-:W-:Y:S01]  /*1c00*/  FFMA R9, R173, R17.reuse, R20 ;  /* 0x00000011ad097223 */ /* 0x080fe20000000014 */
[-C--:B------:R-:W-:Y:S01]  /*1c10*/  FFMA R25, R109, R17.reuse, R22 ;  /* 0x000000116d197223 */ /* 0x080fe20000000016 */
[----:B------:R-:W-:Y:S01]  /*1c20*/  FFMA R28, R98, R17, R23 ;  /* 0x00000011621c7223 */ /* 0x000fe20000000017 */
[----:B------:R-:W5:Y:S04]  /*1c30*/  LDS R81, [R149+0x63c] ;  /* 0x00063c0095517984 */ /* 0x000f680000000800 */
[----:B------:R-:W5:Y:S01]  /*1c40*/  LDS.128 R20, [R8+0x10c0] ;  /* 0x0010c00008147984 */ /* 0x000f620000000c00 */
[----:B------:R-:W-:-:S03]  /*1c50*/  FFMA R11, R16, R162, R11 ;  /* 0x000000a2100b7223 */ /* 0x000fc6000000000b */
[----:B------:R-:W5:Y:S01]  /*1c60*/  LDS R80, [R149+0x640] ;  /* 0x0006400095507984 */ /* 0x000f620000000800 */
[----:B------:R-:W-:Y:S01]  /*1c70*/  FFMA R16, R16, R88, R27 ;  /* 0x0000005810107223 */ /* 0x000fe2000000001b */
[-C--:B------:R-:W-:Y:S02]  /*1c80*/  FFMA R11, R160, R17.reuse, R11 ;  /* 0x00000011a00b7223 */ /* 0x080fe4000000000b */
[----:B------:R-:W5:Y:S01]  /*1c90*/  LDS R79, [R149+0x644] ;  /* 0x00064400954f7984 */ /* 0x000f620000000800 */
        /* <DEDUP_REMOVED lines=17> */
[C---:B------:R-:W-:Y:S01]  /*1db0*/  FFMA R19, R12.reuse, R95, R26 ;  /* 0x0000005f0c137223 */ /* 0x040fe2000000001a */
[----:B----4-:R-:W-:Y:S01]  /*1dc0*/  FFMA R12, R12, R84, R27 ;  /* 0x000000540c0c7223 */ /* 0x010fe2000000001b */
[----:B------:R-:W0:Y:S01]  /*1dd0*/  LDS R78, [R149+0x648] ;  /* 0x00064800954e7984 */ /* 0x000e220000000800 */
[-C--:B------:R-:W-:Y:S01]  /*1de0*/  FFMA R9, R169, R13.reuse, R16 ;  /* 0x0000000da9097223 */ /* 0x080fe20000000010 */
[-C--:B------:R-:W-:Y:S01]  /*1df0*/  FFMA R11, R127, R13.reuse, R18 ;  /* 0x0000000d7f0b7223 */ /* 0x080fe20000000012 */
[-C--:B------:R-:W-:Y:S01]  /*1e00*/  FFMA R26, R116, R13.reuse, R17 ;  /* 0x0000000d741a7223 */ /* 0x080fe20000000011 */
[-C--:B------:R-:W-:Y:S01]  /*1e10*/  FFMA R25, R105, R13.reuse, R24 ;  /* 0x0000000d69197223 */ /* 0x080fe20000000018 */
[-C--:B------:R-:W-:Y:S01]  /*1e20*/  FFMA R28, R94, R13.reuse, R19 ;  /* 0x0000000d5e1c7223 */ /* 0x080fe20000000013 */
[----:B-----5:R-:W-:Y:S01]  /*1e30*/  FFMA R13, R83, R13, R12 ;  /* 0x0000000d530d7223 */ /* 0x020fe2000000000c */
[----:B------:R-:W1:Y:S01]  /*1e40*/  LDS R77, [R149+0x64c] ;  /* 0x00064c00954d7984 */ /* 0x000e620000000800 */
[-C--:B------:R-:W-:Y:S01]  /*1e50*/  FFMA R12, R168, R14.reuse, R9 ;  /* 0x0000000ea80c7223 */ /* 0x080fe20000000009 */
[-C--:B------:R-:W-:Y:S01]  /*1e60*/  FFMA R24, R126, R14.reuse, R11 ;  /* 0x0000000e7e187223 */ /* 0x080fe2000000000b */
[-C--:B------:R-:W-:Y:S01]  /*1e70*/  FFMA R9, R115, R14.reuse, R26 ;  /* 0x0000000e73097223 */ /* 0x080fe2000000001a */
[----:B------:R-:W2:Y:S01]  /*1e80*/  LDS.128 R16, [R8+0x10d0] ;  /* 0x0010d00008107984 */ /* 0x000ea20000000c00 */
[-C--:B------:R-:W-:Y:S01]  /*1e90*/  FFMA R26, R104, R14.reuse, R25 ;  /* 0x0000000e681a7223 */ /* 0x080fe20000000019 */
[-C--:B------:R-:W-:Y:S01]  /*1ea0*/  FFMA R27, R93, R14.reuse, R28 ;  /* 0x0000000e5d1b7223 */ /* 0x080fe2000000001c */
[----:B------:R-:W-:Y:S01]  /*1eb0*/  FFMA R14, R82, R14, R13 ;  /* 0x0000000e520e7223 */ /* 0x000fe2000000000d */
[----:B------:R-:W3:Y:S01]  /*1ec0*/  LDS R33, [R149+0x650] ;  /* 0x0006500095217984 */ /* 0x000ee20000000800 */
[-C--:B------:R-:W-:Y:S01]  /*1ed0*/  FFMA R13, R125, R15.reuse, R24 ;  /* 0x0000000f7d0d7223 */ /* 0x080fe20000000018 */
[-C--:B------:R-:W-:Y:S01]  /*1ee0*/  FFMA R24, R114, R15.reuse, R9 ;  /* 0x0000000f72187223 */ /* 0x080fe20000000009 */
[-C--:B------:R-:W-:Y:S01]  /*1ef0*/  FFMA R11, R167, R15.reuse, R12 ;  /* 0x0000000fa70b7223 */ /* 0x080fe2000000000c */
[----:B------:R-:W4:Y:S01]  /*1f00*/  LDS R9, [R149+0x654] ;  /* 0x0006540095097984 */ /* 0x000f220000000800 */
[-C--:B------:R-:W-:Y:S01]  /*1f10*/  FFMA R25, R103, R15.reuse, R26 ;  /* 0x0000000f67197223 */ /* 0x080fe2000000001a */
[-C--:B------:R-:W-:Y:S01]  /*1f20*/  FFMA R28, R92, R15.reuse, R27 ;  /* 0x0000000f5c1c7223 */ /* 0x080fe2000000001b */
[----:B------:R-:W-:Y:S01]  /*1f30*/  FFMA R27, R81, R15, R14 ;  /* 0x0000000f511b7223 */ /* 0x000fe2000000000e */
[----:B------:R-:W-:Y:S01]  /*1f40*/  FFMA R14, R20, R124, R13 ;  /* 0x0000007c140e7223 */ /* 0x000fe2000000000d */
[----:B------:R-:W5:Y:S01]  /*1f50*/  LDS R59, [R149+0x658] ;  /* 0x00065800953b7984 */ /* 0x000f620000000800 */
[----:B------:R-:W-:Y:S01]  /*1f60*/  FFMA R12, R166, R20, R11 ;  /* 0x00000014a60c7223 */ /* 0x000fe2000000000b */
        /* <DEDUP_REMOVED lines=9> */
[-C--:B------:R-:W-:Y:S01]  /*2000*/  FFMA R26, R90, R21.reuse, R15 ;  /* 0x000000155a1a7223 */ /* 0x080fe2000000000f */
[----:B------:R-:W-:Y:S04]  /*2010*/  LDS R55, [R149+0x6e4] ;  /* 0x0006e40095377984 */ /* 0x000fe80000000800 */
[----:B------:R-:W5:Y:S04]  /*2020*/  LDS.128 R12, [R8+0x10e0] ;  /* 0x0010e000080c7984 */ /* 0x000f680000000c00 */
[----:B------:R-:W5:Y:S01]  /*2030*/  LDS R50, [R149+0x6e8] ;  /* 0x0006e80095327984 */ /* 0x000f620000000800 */
[----:B------:R-:W-:Y:S01]  /*2040*/  FFMA R21, R79, R21, R20 ;  /* 0x000000154f157223 */ /* 0x000fe20000000014 */
[-C--:B------:R-:W-:Y:S01]  /*2050*/  FFMA R20, R122, R22.reuse, R25 ;  /* 0x000000167a147223 */ /* 0x080fe20000000019 */
[-C--:B------:R-:W-:Y:S01]  /*2060*/  FFMA R25, R111, R22.reuse, R24 ;  /* 0x000000166f197223 */ /* 0x080fe20000000018 */
[----:B------:R-:W5:Y:S01]  /*2070*/  LDS R45, [R149+0x6ec] ;  /* 0x0006ec00952d7984 */ /* 0x000f620000000800 */
[-C--:B------:R-:W-:Y:S01]  /*2080*/  FFMA R24, R100, R22.reuse, R27 ;  /* 0x0000001664187223 */ /* 0x080fe2000000001b */
[-C--:B------:R-:W-:Y:S01]  /*2090*/  FFMA R27, R89, R22.reuse, R26 ;  /* 0x00000016591b7223 */ /* 0x080fe2000000001a */
[-C--:B0-----:R-:W-:Y:S01]  /*20a0*/  FFMA R28, R78, R22.reuse, R21 ;  /* 0x000000164e1c7223 */ /* 0x081fe20000000015 */
[----:B------:R-:W-:Y:S01]  /*20b0*/  FFMA R11, R164, R22, R11 ;  /* 0x00000016a40b7223 */ /* 0x000fe2000000000b */
[-C--:B------:R-:W-:Y:S01]  /*20c0*/  FFMA R21, R121, R23.reuse, R20 ;  /* 0x0000001779157223 */ /* 0x080fe20000000014 */
[-C--:B------:R-:W-:Y:S01]  /*20d0*/  FFMA R22, R110, R23.reuse, R25 ;  /* 0x000000176e167223 */ /* 0x080fe20000000019 */
[-C--:B------:R-:W-:Y:S01]  /*20e0*/  FFMA R25, R99, R23.reuse, R24 ;  /* 0x0000001763197223 */ /* 0x080fe20000000018 */
[-C--:B------:R-:W-:Y:S01]  /*20f0*/  FFMA R26, R88, R23.reuse, R27 ;  /* 0x00000017581a7223 */ /* 0x080fe2000000001b */
[-C--:B-1----:R-:W-:Y:S01]  /*2100*/  FFMA R28, R77, R23.reuse, R28 ;  /* 0x000000174d1c7223 */ /* 0x082fe2000000001c */
[----:B------:R-:W-:Y:S01]  /*2110*/  FFMA R11, R162, R23, R11 ;  /* 0x00000017a20b7223 */ /* 0x000fe2000000000b */
[C---:B--2---:R-:W-:Y:S01]  /*2120*/  FFMA R20, R16.reuse, R120, R21 ;  /* 0x0000007810147223 */ /* 0x044fe20000000015 */
[C---:B------:R-:W-:Y:S01]  /*2130*/  FFMA R23, R16.reuse, R109, R22 ;  /* 0x0000006d10177223 */ /* 0x040fe20000000016 */
[C---:B------:R-:W-:Y:S01]  /*2140*/  FFMA R24, R16.reuse, R98, R25 ;  /* 0x0000006210187223 */ /* 0x040fe20000000019 */
[C---:B------:R-:W-:Y:S01]  /*2150*/  FFMA R25, R16.reuse, R87, R26 ;  /* 0x0000005710197223 */ /* 0x040fe2000000001a */
[----:B---3--:R-:W-:Y:S01]  /*2160*/  FFMA R28, R16, R33, R28 ;  /* 0x00000021101c7223 */ /* 0x008fe2000000001c */
[----:B------:R-:W-:Y:S01]  /*2170*/  FFMA R11, R160, R16, R11 ;  /* 0x00000010a00b7223 */ /* 0x000fe2000000000b */
[-C--:B------:R-:W-:Y:S01]  /*2180*/  FFMA R21, R119, R17.reuse, R20 ;  /* 0x0000001177157223 */ /* 0x080fe20000000014 */
[-C--:B------:R-:W-:Y:S01]  /*2190*/  FFMA R22, R108, R17.reuse, R23 ;  /* 0x000000116c167223 */ /* 0x080fe20000000017 */
[-C--:B------:R-:W-:Y:S01]  /*21a0*/  FFMA R23, R97, R17.reuse, R24 ;  /* 0x0000001161177223 */ /* 0x080fe20000000018 */
[-C--:B------:R-:W-:Y:S01]  /*21b0*/  FFMA R24, R86, R17.reuse, R25 ;  /* 0x0000001156187223 */ /* 0x080fe20000000019 */
[-C--:B----4-:R-:W-:Y:S01]  /*21c0*/  FFMA R28, R9, R17.reuse, R28 ;  /* 0x00000011091c7223 */ /* 0x090fe2000000001c */
[----:B------:R-:W-:Y:S01]  /*21d0*/  FFMA R16, R130, R17, R11 ;  /* 0x0000001182107223 */ /* 0x000fe2000000000b */
[----:B------:R-:W0:Y:S01]  /*21e0*/  LDS R41, [R149+0x6f0] ;  /* 0x0006f00095297984 */ /* 0x000e220000000800 */
[-C--:B------:R-:W-:Y:S01]  /*21f0*/  FFMA R20, R118, R18.reuse, R21 ;  /* 0x0000001276147223 */ /* 0x080fe20000000015 */
[-C--:B------:R-:W-:Y:S01]  /*2200*/  FFMA R21, R107, R18.reuse, R22 ;  /* 0x000000126b157223 */ /* 0x080fe20000000016 */
[-C--:B------:R-:W-:Y:S01]  /*2210*/  FFMA R22, R96, R18.reuse, R23 ;  /* 0x0000001260167223 */ /* 0x080fe20000000017 */
[----:B------:R-:W1:Y:S01]  /*2220*/  LDS.128 R60, [R8+0x10f0] ;  /* 0x0010f000083c7984 */ /* 0x000e620000000c00 */
[-C--:B------:R-:W-:Y:S01]  /*2230*/  FFMA R23, R85, R18.reuse, R24 ;  /* 0x0000001255177223 */ /* 0x080fe20000000018 */
[-C--:B-----5:R-:W-:Y:S01]  /*2240*/  FFMA R25, R59, R18.reuse, R28 ;  /* 0x000000123b197223 */ /* 0x0a0fe2000000001c */
[----:B------:R-:W-:Y:S01]  /*2250*/  FFMA R11, R129, R18, R16 ;  /* 0x00000012810b7223 */ /* 0x000fe20000000010 */
[----:B------:R-:W2:Y:S01]  /*2260*/  LDS R37, [R149+0x6f4] ;  /* 0x0006f40095257984 */ /* 0x000ea20000000800 */
[-C--:B------:R-:W-:Y:S01]  /*2270*/  FFMA R18, R106, R19.reuse, R21 ;  /* 0x000000136a127223 */ /* 0x080fe20000000015 */
[-C--:B------:R-:W-:Y:S01]  /*2280*/  FFMA R21, R95, R19.reuse, R22 ;  /* 0x000000135f157223 */ /* 0x080fe20000000016 */
[-C--:B------:R-:W-:Y:S01]  /*2290*/  FFMA R22, R84, R19.reuse, R23 ;  /* 0x0000001354167223 */ /* 0x080fe20000000017 */
[-C--:B------:R-:W-:Y:S01]  /*22a0*/  FFMA R24, R58, R19.reuse, R25 ;  /* 0x000000133a187223 */ /* 0x080fe20000000019 */
[-C--:B------:R-:W-:Y:S01]  /*22b0*/  FFMA R16, R128, R19.reuse, R11 ;  /* 0x0000001380107223 */ /* 0x080fe2000000000b */
[----:B------:R-:W-:Y:S01]  /*22c0*/  FFMA R17, R117, R19, R20 ;  /* 0x0000001375117223 */ /* 0x000fe20000000014 */
[----:B------:R-:W3:Y:S01]  /*22d0*/  LDS R32, [R149+0x6f8] ;  /* 0x0006f80095207984 */ /* 0x000ee20000000800 */
[C---:B------:R-:W-:Y:S01]  /*22e0*/  FFMA R19, R12.reuse, R105, R18 ;  /* 0x000000690c137223 */ /* 0x040fe20000000012 */
[C---:B------:R-:W-:Y:S01]  /*22f0*/  FFMA R20, R12.reuse, R94, R21 ;  /* 0x0000005e0c147223 */ /* 0x040fe20000000015 */
[C---:B------:R-:W-:Y:S01]  /*2300*/  FFMA R21, R12.reuse, R83, R22 ;  /* 0x000000530c157223 */ /* 0x040fe20000000016 */
[----:B------:R-:W-:Y:S01]  /*2310*/  FFMA R23, R12, R55, R24 ;  /* 0x000000370c177223 */ /* 0x000fe20000000018 */
[----:B------:R-:W4:Y:S01]  /*2320*/  LDS R28, [R149+0x6fc] ;  /* 0x0006fc00951c7984 */ /* 0x000f220000000800 */
[----:B------:R-:W-:Y:S01]  /*2330*/  FFMA R11, R127, R12, R16 ;  /* 0x0000000c7f0b7223 */ /* 0x000fe20000000010 */
[-C--:B------:R-:W-:Y:S01]  /*2340*/  FFMA R18, R104, R13.reuse, R19 ;  /* 0x0000000d68127223 */ /* 0x080fe20000000013 */
[----:B------:R-:W-:Y:S01]  /*2350*/  FFMA R16, R12, R116, R17 ;  /* 0x000000740c107223 */ /* 0x000fe20000000011 */
[-C--:B------:R-:W-:Y:S01]  /*2360*/  FFMA R19, R93, R13.reuse, R20 ;  /* 0x0000000d5d137223 */ /* 0x080fe20000000014 */
[-C--:B------:R-:W-:Y:S01]  /*2370*/  FFMA R30, R82, R13.reuse, R21 ;  /* 0x0000000d521e7223 */ /* 0x080fe20000000015 */
[-C--:B------:R-:W-:Y:S01]  /*2380*/  FFMA R34, R50, R13.reuse, R23 ;  /* 0x0000000d32227223 */ /* 0x080fe20000000017 */
[----:B------:R-:W5:Y:S01]  /*2390*/  LDS R24, [R149+0x700] ;  /* 0x0007000095187984 */ /* 0x000f620000000800 */
[----:B------:R-:W-:-:S03]  /*23a0*/  FFMA R17, R115, R13, R16 ;  /* 0x0000000d73117223 */ /* 0x000fc60000000010 */
[----:B------:R-:W5:Y:S01]  /*23b0*/  LDS.128 R20, [R8+0x1100] ;  /* 0x0011000008147984 */ /* 0x000f620000000c00 */
[----:B------:R-:W-:Y:S01]  /*23c0*/  FFMA R12, R126, R13, R11 ;  /* 0x0000000d7e0c7223 */ /* 0x000fe2000000000b */
[-C--:B------:R-:W-:Y:S02]  /*23d0*/  FFMA R26, R92, R14.reuse, R19 ;  /* 0x0000000e5c1a7223 */ /* 0x080fe40000000013 */
[----:B------:R-:W5:Y:S01]  /*23e0*/  LDS R19, [R149+0x704] ;  /* 0x0007040095137984 */ /* 0x000f620000000800 */
[-C--:B------:R-:W-:Y:S01]  /*23f0*/  FFMA R16, R114, R14.reuse, R17 ;  /* 0x0000000e72107223 */ /* 0x080fe20000000011 */
[-C--:B------:R-:W-:Y:S01]  /*2400*/  FFMA R11, R125, R14.reuse, R12 ;  /* 0x0000000e7d0b7223 */ /* 0x080fe2000000000c */
[-C--:B------:R-:W-:Y:S01]  /*2410*/  FFMA R17, R103, R14.reuse, R18 ;  /* 0x0000000e67117223 */ /* 0x080fe20000000012 */
[-C--:B------:R-:W-:Y:S01]  /*2420*/  FFMA R25, R81, R14.reuse, R30 ;  /* 0x0000000e51197223 */ /* 0x080fe2000000001e */
[----:B------:R-:W-:Y:S01]  /*2430*/  FFMA R34, R45, R14, R34 ;  /* 0x0000000e2d227223 */ /* 0x000fe20000000022 */
[----:B------:R-:W-:Y:S04]  /*2440*/  LDS R57, [R149+0x790] ;  /* 0x0007900095397984 */ /* 0x000fe80000000800 */
[----:B------:R-:W5:Y:S04]  /*2450*/  LDS R14, [R149+0x708] ;  /* 0x00070800950e7984 */ /* 0x000f680000000800 */
[----:B------:R-:W5:Y:S04]  /*2460*/  LDS R54, [R149+0x794] ;  /* 0x0007940095367984 */ /* 0x000f680000000800 */
[----:B------:R-:W5:Y:S01]  /*2470*/  LDS.128 R68, [R8+0x1110] ;  /* 0x0011100008447984 */ /* 0x000f620000000c00 */
[-C--:B------:R-:W-:Y:S01]  /*2480*/  FFMA R18, R102, R15.reuse, R17 ;  /* 0x0000000f66127223 */ /* 0x080fe20000000011 */
[----:B------:R-:W-:-:S02]  /*2490*/  FFMA R17, R91, R15, R26 ;  /* 0x0000000f5b117223 */ /* 0x000fc4000000001a */
[----:B------:R-:W5:Y:S01]  /*24a0*/  LDS R49, [R149+0x798] ;  /* 0x0007980095317984 */ /* 0x000f620000000800 */
[-C--:B------:R-:W-:Y:S01]  /*24b0*/  FFMA R12, R124, R15.reuse, R11 ;  /* 0x0000000f7c0c7223 */ /* 0x080fe2000000000b */
[-C--:B------:R-:W-:Y:S01]  /*24c0*/  FFMA R13, R113, R15.reuse, R16 ;  /* 0x0000000f710d7223 */ /* 0x080fe20000000010 */
[-C--:B------:R-:W-:Y:S01]  /*24d0*/  FFMA R30, R80, R15.reuse, R25 ;  /* 0x0000000f501e7223 */ /* 0x080fe20000000019 */
[----:B0-----:R-:W-:Y:S01]  /*24e0*/  FFMA R34, R41, R15, R34 ;  /* 0x0000000f29227223 */ /* 0x001fe20000000022 */
[C---:B-1----:R-:W-:Y:S01]  /*24f0*/  FFMA R15, R60.reuse, R101, R18 ;  /* 0x000000653c0f7223 */ /* 0x042fe20000000012 */
[C---:B------:R-:W-:Y:S01]  /*2500*/  FFMA R26, R60.reuse, R90, R17 ;  /* 0x0000005a3c1a7223 */ /* 0x040fe20000000011 */
[C---:B------:R-:W-:Y:S01]  /*2510*/  FFMA R16, R60.reuse, R112, R13 ;  /* 0x000000703c107223 */ /* 0x040fe2000000000d */
[C---:B------:R-:W-:Y:S01]  /*2520*/  FFMA R25, R60.reuse, R79, R30 ;  /* 0x0000004f3c197223 */ /* 0x040fe2000000001e */
[----:B--2---:R-:W-:Y:S01]  /*2530*/  FFMA R27, R60, R37, R34 ;  /* 0x000000253c1b7223 */ /* 0x004fe20000000022 */
[-C--:B------:R-:W-:Y:S01]  /*2540*/  FFMA R18, R100, R61.reuse, R15 ;  /* 0x0000003d64127223 */ /* 0x080fe2000000000f */
[-C--:B------:R-:W-:Y:S01]  /*2550*/  FFMA R17, R89, R61.reuse, R26 ;  /* 0x0000003d59117223 */ /* 0x080fe2000000001a */
[----:B------:R-:W-:Y:S01]  /*2560*/  FFMA R11, R123, R60, R12 ;  /* 0x0000003c7b0b7223 */ /* 0x000fe2000000000c */
[-C--:B------:R-:W-:Y:S01]  /*2570*/  FFMA R13, R111, R61.reuse, R16 ;  /* 0x0000003d6f0d7223 */ /* 0x080fe20000000010 */
[-C--:B------:R-:W-:Y:S01]  /*2580*/  FFMA R30, R78, R61.reuse, R25 ;  /* 0x0000003d4e1e7223 */ /* 0x080fe20000000019 */
[-C--:B---3--:R-:W-:Y:S01]  /*2590*/  FFMA R27, R32, R61.reuse, R27 ;  /* 0x0000003d201b7223 */ /* 0x088fe2000000001b */
[-C--:B------:R-:W-:Y:S01]  /*25a0*/  FFMA R15, R99, R62.reuse, R18 ;  /* 0x0000003e630f7223 */ /* 0x080fe20000000012 */
[-C--:B------:R-:W-:Y:S01]  /*25b0*/  FFMA R26, R88, R62.reuse, R17 ;  /* 0x0000003e581a7223 */ /* 0x080fe20000000011 */
[----:B------:R-:W-:Y:S01]  /*25c0*/  FFMA R12, R122, R61, R11 ;  /* 0x0000003d7a0c7223 */ /* 0x000fe2000000000b */
[----:B------:R-:W0:Y:S01]  /*25d0*/  LDS R44, [R149+0x79c] ;  /* 0x00079c00952c7984 */ /* 0x000e220000000800 */
[-C--:B------:R-:W-:Y:S01]  /*25e0*/  FFMA R16, R110, R62.reuse, R13 ;  /* 0x0000003e6e107223 */ /* 0x080fe2000000000d */
[-C--:B------:R-:W-:Y:S01]  /*25f0*/  FFMA R30, R77, R62.reuse, R30 ;  /* 0x0000003e4d1e7223 */ /* 0x080fe2000000001e */
[-C--:B----4-:R-:W-:Y:S01]  /*2600*/  FFMA R27, R28, R62.reuse, R27 ;  /* 0x0000003e1c1b7223 */ /* 0x090fe2000000001b */
[-C--:B------:R-:W-:Y:S01]  /*2610*/  FFMA R18, R98, R63.reuse, R15 ;  /* 0x0000003f62127223 */ /* 0x080fe2000000000f */
[-C--:B------:R-:W-:Y:S01]  /*2620*/  FFMA R17, R87, R63.reuse, R26 ;  /* 0x0000003f57117223 */ /* 0x080fe2000000001a */
[----:B------:R-:W-:Y:S01]  /*2630*/  FFMA R11, R121, R62, R12 ;  /* 0x0000003e790b7223 */ /* 0x000fe2000000000c */
[----:B------:R-:W1:Y:S01]  /*2640*/  LDS R40, [R149+0x7a0] ;  /* 0x0007a00095287984 */ /* 0x000e620000000800 */
[-C--:B------:R-:W-:Y:S01]  /*2650*/  FFMA R13, R109, R63.reuse, R16 ;  /* 0x0000003f6d0d7223 */ /* 0x080fe20000000010 */
[-C--:B------:R-:W-:Y:S01]  /*2660*/  FFMA R30, R33, R63.reuse, R30 ;  /* 0x0000003f211e7223 */ /* 0x080fe2000000001e */
[----:B-----5:R-:W-:Y:S01]  /*2670*/  FFMA R34, R24, R63, R27 ;  /* 0x0000003f18227223 */ /* 0x020fe2000000001b */
[C---:B------:R-:W-:Y:S01]  /*2680*/  FFMA R15, R20.reuse, R97, R18 ;  /* 0x00000061140f7223 */ /* 0x040fe20000000012 */
[----:B------:R-:W-:Y:S01]  /*2690*/  FFMA R26, R20, R86, R17 ;  /* 0x00000056141a7223 */ /* 0x000fe20000000011 */
[----:B------:R-:W-:Y:S01]  /*26a0*/  FFMA R12, R120, R63, R11 ;  /* 0x0000003f780c7223 */ /* 0x000fe2000000000b */
[C---:B------:R-:W-:Y:S01]  /*26b0*/  FFMA R16, R20.reuse, R108, R13 ;  /* 0x0000006c14107223 */ /* 0x040fe2000000000d */
[C---:B------:R-:W-:Y:S01]  /*26c0*/  FFMA R30, R20.reuse, R9, R30 ;  /* 0x00000009141e7223 */ /* 0x040fe2000000001e */
[----:B------:R-:W2:Y:S01]  /*26d0*/  LDS R36, [R149+0x7a4] ;  /* 0x0007a40095247984 */ /* 0x000ea20000000800 */
[----:B------:R-:W-:Y:S01]  /*26e0*/  FFMA R27, R20, R19, R34 ;  /* 0x00000013141b7223 */ /* 0x000fe20000000022 */
        /* <DEDUP_REMOVED lines=17> */
[-C--:B------:R-:W-:Y:S01]  /*2800*/  FFMA R13, R105, R23.reuse, R16 ;  /* 0x00000017690d7223 */ /* 0x080fe20000000010 */
[----:B------:R-:W5:Y:S01]  /*2810*/  LDS R27, [R149+0x7ac] ;  /* 0x0007ac00951b7984 */ /* 0x000f620000000800 */
[----:B------:R-:W-:Y:S01]  /*2820*/  FFMA R20, R54, R23, R25 ;  /* 0x0000001736147223 */ /* 0x000fe20000000019 */
[C---:B------:R-:W-:Y:S01]  /*2830*/  FFMA R15, R68.reuse, R93, R18 ;  /* 0x0000005d440f7223 */ /* 0x040fe20000000012 */
[----:B------:R-:W-:Y:S01]  /*2840*/  FFMA R18, R68, R82, R17 ;  /* 0x0000005244127223 */ /* 0x000fe20000000011 */
[-C--:B------:R-:W-:Y:S01]  /*2850*/  FFMA R12, R116, R23.reuse, R11 ;  /* 0x00000017740c7223 */ /* 0x080fe2000000000b */
[----:B------:R-:W-:Y:S01]  /*2860*/  FFMA R21, R55, R23, R26 ;  /* 0x0000001737157223 */ /* 0x000fe2000000001a */
[C---:B------:R-:W-:Y:S01]  /*2870*/  FFMA R16, R68.reuse, R104, R13 ;  /* 0x0000006844107223 */ /* 0x040fe2000000000d */
[----:B------:R-:W5:Y:S01]  /*2880*/  LDS R23, [R149+0x7b0] ;  /* 0x0007b00095177984 */ /* 0x000f620000000800 */
[----:B------:R-:W-:Y:S01]  /*2890*/  FFMA R17, R68, R49, R20 ;  /* 0x0000003144117223 */ /* 0x000fe20000000014 */
[-C--:B------:R-:W-:Y:S01]  /*28a0*/  FFMA R20, R92, R69.reuse, R15 ;  /* 0x000000455c147223 */ /* 0x080fe2000000000f */
[-C--:B------:R-:W-:Y:S01]  /*28b0*/  FFMA R15, R81, R69.reuse, R18 ;  /* 0x00000045510f7223 */ /* 0x080fe20000000012 */
[-C--:B------:R-:W-:Y:S01]  /*28c0*/  FFMA R13, R103, R69.reuse, R16 ;  /* 0x00000045670d7223 */ /* 0x080fe20000000010 */
[----:B------:R-:W5:Y:S01]  /*28d0*/  LDS R18, [R149+0x7b4] ;  /* 0x0007b40095127984 */ /* 0x000f620000000800 */
[----:B------:R-:W-:Y:S01]  /*28e0*/  FFMA R11, R115, R68, R12 ;  /* 0x00000044730b7223 */ /* 0x000fe2000000000c */
[----:B------:R-:W-:Y:S01]  /*28f0*/  FFMA R22, R68, R50, R21 ;  /* 0x0000003244167223 */ /* 0x000fe20000000015 */
[-C--:B------:R-:W-:Y:S01]  /*2900*/  FFMA R16, R102, R70.reuse, R13 ;  /* 0x0000004666107223 */ /* 0x080fe2000000000d */
[----:B------:R-:W5:Y:S04]  /*2910*/  LDS.128 R60, [R8+0x1130] ;  /* 0x00113000083c7984 */ /* 0x000f680000000c00 */
[----:B------:R-:W5:Y:S01]  /*2920*/  LDS R13, [R149+0x7b8] ;  /* 0x0007b800950d7984 */ /* 0x000f620000000800 */
[-C--:B------:R-:W-:Y:S01]  /*2930*/  FFMA R12, R114, R69.reuse, R11 ;  /* 0x00000045720c7223 */ /* 0x080fe2000000000b */
[-C--:B------:R-:W-:Y:S01]  /*2940*/  FFMA R26, R45, R69.reuse, R22 ;  /* 0x000000452d1a7223 */ /* 0x080fe20000000016 */
[----:B0-----:R-:W-:Y:S01]  /*2950*/  FFMA R69, R44, R69, R17 ;  /* 0x000000452c457223 */ /* 0x001fe20000000011 */
[----:B------:R-:W0:Y:S01]  /*2960*/  LDS R56, [R149+0x840] ;  /* 0x0008400095387984 */ /* 0x000e220000000800 */
[-C--:B------:R-:W-:Y:S01]  /*2970*/  FFMA R11, R113, R70.reuse, R12 ;  /* 0x00000046710b7223 */ /* 0x080fe2000000000c */
[-C--:B------:R-:W-:Y:S01]  /*2980*/  FFMA R26, R41, R70.reuse, R26 ;  /* 0x00000046291a7223 */ /* 0x080fe2000000001a */
[-C--:B-1----:R-:W-:Y:S01]  /*2990*/  FFMA R69, R40, R70.reuse, R69 ;  /* 0x0000004628457223 */ /* 0x082fe20000000045 */
[----:B------:R-:W1:Y:S01]  /*29a0*/  LDS R53, [R149+0x844] ;  /* 0x0008440095357984 */ /* 0x000e620000000800 */
[-C--:B------:R-:W-:Y:S01]  /*29b0*/  FFMA R17, R91, R70.reuse, R20 ;  /* 0x000000465b117223 */ /* 0x080fe20000000014 */
[----:B------:R-:W-:Y:S01]  /*29c0*/  FFMA R22, R80, R70, R15 ;  /* 0x0000004650167223 */ /* 0x000fe2000000000f */
[-C--:B------:R-:W-:Y:S01]  /*29d0*/  FFMA R25, R37, R71.reuse, R26 ;  /* 0x0000004725197223 */ /* 0x080fe2000000001a */
[-C--:B------:R-:W-:Y:S01]  /*29e0*/  FFMA R12, R112, R71.reuse, R11 ;  /* 0x00000047700c7223 */ /* 0x080fe2000000000b */
[-C--:B------:R-:W-:Y:S01]  /*29f0*/  FFMA R15, R101, R71.reuse, R16 ;  /* 0x00000047650f7223 */ /* 0x080fe20000000010 */
[-C--:B------:R-:W-:Y:S01]  /*2a00*/  FFMA R20, R90, R71.reuse, R17 ;  /* 0x000000475a147223 */ /* 0x080fe20000000011 */
[-C--:B------:R-:W-:Y:S01]  /*2a10*/  FFMA R21, R79, R71.reuse, R22 ;  /* 0x000000474f157223 */ /* 0x080fe20000000016 */
[----:B--2---:R-:W-:Y:S01]  /*2a20*/  FFMA R26, R36, R71, R69 ;  /* 0x00000047241a7223 */ /* 0x004fe20000000045 */
[----:B------:R-:W-:Y:S04]  /*2a30*/  LDS R48, [R149+0x848] ;  /* 0x0008480095307984 */ /* 0x000fe80000000800 */
[----:B------:R-:W2:Y:S01]  /*2a40*/  LDS.128 R68, [R8+0x1140] ;  /* 0x0011400008447984 */ /* 0x000ea20000000c00 */
[----:B---3--:R-:W-:Y:S01]  /*2a50*/  FFMA R11, R111, R64, R12 ;  /* 0x000000406f0b7223 */ /* 0x008fe2000000000c */
[C---:B------:R-:W-:Y:S01]  /*2a60*/  FFMA R16, R64.reuse, R100, R15 ;  /* 0x0000006440107223 */ /* 0x040fe2000000000f */
[C---:B------:R-:W-:Y:S01]  /*2a70*/  FFMA R17, R64.reuse, R89, R20 ;  /* 0x0000005940117223 */ /* 0x040fe20000000014 */
[C---:B------:R-:W-:Y:S01]  /*2a80*/  FFMA R22, R64.reuse, R78, R21 ;  /* 0x0000004e40167223 */ /* 0x040fe20000000015 */
[C---:B------:R-:W-:Y:S01]  /*2a90*/  FFMA R25, R64.reuse, R32, R25 ;  /* 0x0000002040197223 */ /* 0x040fe20000000019 */
[----:B----4-:R-:W-:Y:S01]  /*2aa0*/  FFMA R26, R64, R31, R26 ;  /* 0x0000001f401a7223 */ /* 0x010fe2000000001a */
[----:B------:R-:W3:Y:S01]  /*2ab0*/  LDS R43, [R149+0x84c] ;  /* 0x00084c00952b7984 */ /* 0x000ee20000000800 */
[-C--:B------:R-:W-:Y:S01]  /*2ac0*/  FFMA R12, R110, R65.reuse, R11 ;  /* 0x000000416e0c7223 */ /* 0x080fe2000000000b */
        /* <DEDUP_REMOVED lines=17> */
[----:B------:R-:W-:Y:S01]  /*2be0*/  LDS R39, [R149+0x850] ;  /* 0x0008500095277984 */ /* 0x000fe20000000800 */
[----:B------:R-:W-:-:S03]  /*2bf0*/  FFMA R16, R60, R96, R15 ;  /* 0x000000603c107223 */ /* 0x000fc6000000000f */
[----:B------:R-:W4:Y:S01]  /*2c00*/  LDS.128 R64, [R8+0x1150] ;  /* 0x0011500008407984 */ /* 0x000f220000000c00 */
        /* <DEDUP_REMOVED lines=11> */
[----:B0-----:R-:W-:Y:S01]  /*2cc0*/  FFMA R26, R56, R61, R29 ;  /* 0x0000003d381a7223 */ /* 0x001fe2000000001d */
[----:B------:R-:W0:Y:S01]  /*2cd0*/  LDS R30, [R149+0x858] ;  /* 0x00085800951e7984 */ /* 0x000e220000000800 */
[-C--:B------:R-:W-:Y:S01]  /*2ce0*/  FFMA R16, R94, R62.reuse, R15 ;  /* 0x0000003e5e107223 */ /* 0x080fe2000000000f */
[-C--:B------:R-:W-:Y:S01]  /*2cf0*/  FFMA R11, R105, R62.reuse, R12 ;  /* 0x0000003e690b7223 */ /* 0x080fe2000000000c */
[-C--:B------:R-:W-:Y:S01]  /*2d00*/  FFMA R17, R83, R62.reuse, R20 ;  /* 0x0000003e53117223 */ /* 0x080fe20000000014 */
[-C--:B------:R-:W-:Y:S01]  /*2d10*/  FFMA R21, R55, R62.reuse, R22 ;  /* 0x0000003e37157223 */ /* 0x080fe20000000016 */
[-C--:B------:R-:W-:Y:S01]  /*2d20*/  FFMA R22, R54, R62.reuse, R25 ;  /* 0x0000003e36167223 */ /* 0x080fe20000000019 */
[----:B-1----:R-:W-:Y:S01]  /*2d30*/  FFMA R25, R53, R62, R26 ;  /* 0x0000003e35197223 */ /* 0x002fe2000000001a */
[-C--:B------:R-:W-:Y:S01]  /*2d40*/  FFMA R15, R93, R63.reuse, R16 ;  /* 0x0000003f5d0f7223 */ /* 0x080fe20000000010 */
[----:B------:R-:W1:Y:S01]  /*2d50*/  LDS R26, [R149+0x85c] ;  /* 0x00085c00951a7984 */ /* 0x000e620000000800 */
[-C--:B------:R-:W-:Y:S01]  /*2d60*/  FFMA R12, R104, R63.reuse, R11 ;  /* 0x0000003f680c7223 */ /* 0x080fe2000000000b */
[-C--:B------:R-:W-:Y:S01]  /*2d70*/  FFMA R16, R82, R63.reuse, R17 ;  /* 0x0000003f52107223 */ /* 0x080fe20000000011 */
[-C--:B------:R-:W-:Y:S01]  /*2d80*/  FFMA R17, R49, R63.reuse, R22 ;  /* 0x0000003f31117223 */ /* 0x080fe20000000016 */
[-C--:B------:R-:W-:Y:S01]  /*2d90*/  FFMA R20, R50, R63.reuse, R21 ;  /* 0x0000003f32147223 */ /* 0x080fe20000000015 */
[----:B------:R-:W1:Y:S01]  /*2da0*/  LDS R22, [R149+0x860] ;  /* 0x0008600095167984 */ /* 0x000e620000000800 */
[----:B--2---:R-:W-:Y:S01]  /*2db0*/  FFMA R11, R103, R68, R12 ;  /* 0x00000044670b7223 */ /* 0x004fe2000000000c */
[----:B------:R-:W-:Y:S01]  /*2dc0*/  FFMA R38, R48, R63, R25 ;  /* 0x0000003f30267223 */ /* 0x000fe20000000019 */
[C---:B------:R-:W-:Y:S01]  /*2dd0*/  FFMA R12, R68.reuse, R92, R15 ;  /* 0x0000005c440c7223 */ /* 0x040fe2000000000f */
[C---:B------:R-:W-:Y:S01]  /*2de0*/  FFMA R21, R68.reuse, R81, R16 ;  /* 0x0000005144157223 */ /* 0x040fe20000000010 */
[C---:B------:R-:W-:Y:S01]  /*2df0*/  FFMA R25, R68.reuse, R44, R17 ;  /* 0x0000002c44197223 */ /* 0x040fe20000000011 */
[----:B------:R-:W-:Y:S01]  /*2e00*/  FFMA R34, R68, R45, R20 ;  /* 0x0000002d44227223 */ /* 0x000fe20000000014 */
[----:B------:R-:W2:Y:S01]  /*2e10*/  LDS R17, [R149+0x864] ;  /* 0x0008640095117984 */ /* 0x000ea20000000800 */
[-C--:B------:R-:W-:Y:S01]  /*2e20*/  FFMA R20, R80, R69.reuse, R21 ;  /* 0x0000004550147223 */ /* 0x080fe20000000015 */
[-C--:B------:R-:W-:Y:S01]  /*2e30*/  FFMA R15, R91, R69.reuse, R12 ;  /* 0x000000455b0f7223 */ /* 0x080fe2000000000c */
[----:B------:R-:W-:Y:S01]  /*2e40*/  FFMA R29, R40, R69, R25 ;  /* 0x00000045281d7223 */ /* 0x000fe20000000019 */
[----:B------:R-:W2:Y:S01]  /*2e50*/  LDS R12, [R149+0x868] ;  /* 0x00086800950c7984 */ /* 0x000ea20000000800 */
[----:B---3--:R-:W-:Y:S01]  /*2e60*/  FFMA R68, R68, R43, R38 ;  /* 0x0000002b44447223 */ /* 0x008fe20000000026 */
[-C--:B------:R-:W-:Y:S01]  /*2e70*/  FFMA R21, R79, R70.reuse, R20 ;  /* 0x000000464f157223 */ /* 0x080fe20000000014 */
[----:B------:R-:W-:Y:S01]  /*2e80*/  FFMA R38, R41, R69, R34 ;  /* 0x0000004529267223 */ /* 0x000fe20000000022 */
[----:B------:R-:W3:Y:S01]  /*2e90*/  LDS.128 R60, [R8+0x1160] ;  /* 0x00116000083c7984 */ /* 0x000ee20000000c00 */
[-C--:B------:R-:W-:Y:S01]  /*2ea0*/  FFMA R42, R36, R70.reuse, R29 ;  /* 0x00000046242a7223 */ /* 0x080fe2000000001d */
[----:B------:R-:W-:-:S02]  /*2eb0*/  FFMA R34, R90, R70, R15 ;  /* 0x000000465a227223 */ /* 0x000fc4000000000f */
[----:B------:R-:W3:Y:S01]  /*2ec0*/  LDS R20, [R149+0x8f0] ;  /* 0x0008f00095147984 */ /* 0x000ee20000000800 */
[----:B------:R-:W-:Y:S01]  /*2ed0*/  FFMA R25, R37, R70, R38 ;  /* 0x0000004625197223 */ /* 0x000fe20000000026 */
[-C--:B------:R-:W-:Y:S01]  /*2ee0*/  FFMA R38, R78, R71.reuse, R21 ;  /* 0x000000474e267223 */ /* 0x080fe20000000015 */
[-C--:B------:R-:W-:Y:S01]  /*2ef0*/  FFMA R42, R31, R71.reuse, R42 ;  /* 0x000000471f2a7223 */ /* 0x080fe2000000002a */
[----:B------:R-:W3:Y:S01]  /*2f00*/  LDS R52, [R149+0x8f4] ;  /* 0x0008f40095347984 */ /* 0x000ee20000000800 */
[----:B------:R-:W-:Y:S01]  /*2f10*/  FFMA R15, R89, R71, R34 ;  /* 0x00000047590f7223 */ /* 0x000fe20000000022 */
[C---:B----4-:R-:W-:Y:S01]  /*2f20*/  FFMA R38, R64.reuse, R77, R38 ;  /* 0x0000004d40267223 */ /* 0x050fe20000000026 */
[----:B------:R-:W-:Y:S01]  /*2f30*/  FFMA R42, R64, R27, R42 ;  /* 0x0000001b402a7223 */ /* 0x000fe2000000002a */
[-C--:B------:R-:W-:Y:S01]  /*2f40*/  FFMA R16, R102, R69.reuse, R11 ;  /* 0x0000004566107223 */ /* 0x080fe2000000000b */
[----:B------:R-:W-:Y:S01]  /*2f50*/  FFMA R68, R39, R69, R68 ;  /* 0x0000004527447223 */ /* 0x000fe20000000044 */
[----:B------:R-:W-:Y:S01]  /*2f60*/  FFMA R34, R64, R88, R15 ;  /* 0x0000005840227223 */ /* 0x000fe2000000000f */
[----:B------:R-:W4:Y:S01]  /*2f70*/  LDS R47, [R149+0x8f8] ;  /* 0x0008f800952f7984 */ /* 0x000f220000000800 */
[-C--:B------:R-:W-:Y:S01]  /*2f80*/  FFMA R38, R33, R65.reuse, R38 ;  /* 0x0000004121267223 */ /* 0x080fe20000000026 */
[-C--:B------:R-:W-:Y:S01]  /*2f90*/  FFMA R11, R101, R70.reuse, R16 ;  /* 0x00000046650b7223 */ /* 0x080fe20000000010 */
[----:B-----5:R-:W-:Y:S01]  /*2fa0*/  FFMA R29, R35, R70, R68 ;  /* 0x00000046231d7223 */ /* 0x020fe20000000044 */
[-C--:B------:R-:W-:Y:S01]  /*2fb0*/  FFMA R15, R87, R65.reuse, R34 ;  /* 0x00000041570f7223 */ /* 0x080fe20000000022 */
[----:B------:R-:W-:-:S02]  /*2fc0*/  FFMA R21, R23, R65, R42 ;  /* 0x0000004117157223 */ /* 0x000fc4000000002a */
[----:B------:R-:W5:Y:S01]  /*2fd0*/  LDS R42, [R149+0x8fc] ;  /* 0x0008fc00952a7984 */ /* 0x000f620000000800 */
[-C--:B------:R-:W-:Y:S01]  /*2fe0*/  FFMA R16, R100, R71.reuse, R11 ;  /* 0x0000004764107223 */ /* 0x080fe2000000000b */
[-C--:B------:R-:W-:Y:S01]  /*2ff0*/  FFMA R25, R32, R71.reuse, R25 ;  /* 0x0000004720197223 */ /* 0x080fe20000000019 */
[----:B0-----:R-:W-:Y:S01]  /*3000*/  FFMA R29, R30, R71, R29 ;  /* 0x000000471e1d7223 */ /* 0x001fe2000000001d */
[-C--:B------:R-:W-:Y:S01]  /*3010*/  FFMA R34, R86, R66.reuse, R15 ;  /* 0x0000004256227223 */ /* 0x080fe2000000000f */
[----:B------:R-:W-:Y:S01]  /*3020*/  FFMA R46, R9, R66, R38 ;  /* 0x00000042092e7223 */ /* 0x000fe20000000026 */
[----:B------:R-:W0:Y:S04]  /*3030*/  LDS.128 R68, [R8+0x1170] ;  /* 0x0011700008447984 */ /* 0x000e280000000c00 */
[----:B------:R-:W0:Y:S01]  /*3040*/  LDS R38, [R149+0x900] ;  /* 0x0009000095267984 */ /* 0x000e220000000800 */
[----:B------:R-:W-:Y:S01]  /*3050*/  FFMA R11, R99, R64, R16 ;  /* 0x00000040630b7223 */ /* 0x000fe20000000010 */
[C---:B------:R-:W-:Y:S01]  /*3060*/  FFMA R25, R64.reuse, R28, R25 ;  /* 0x0000001c40197223 */ /* 0x040fe20000000019 */
[----:B------:R-:W-:Y:S01]  /*3070*/  FFMA R15, R85, R67, R34 ;  /* 0x00000043550f7223 */ /* 0x000fe20000000022 */
[----:B-1----:R-:W-:Y:S01]  /*3080*/  FFMA R29, R64, R26, R29 ;  /* 0x0000001a401d7223 */ /* 0x002fe2000000001d */
[----:B------:R-:W1:Y:S01]  /*3090*/  LDS R34, [R149+0x904] ;  /* 0x0009040095227984 */ /* 0x000e620000000800 */
[-C--:B------:R-:W-:Y:S01]  /*30a0*/  FFMA R16, R98, R65.reuse, R11 ;  /* 0x0000004162107223 */ /* 0x080fe2000000000b */
[-C--:B------:R-:W-:Y:S01]  /*30b0*/  FFMA R64, R24, R65.reuse, R25 ;  /* 0x0000004118407223 */ /* 0x080fe20000000019 */
[----:B------:R-:W-:-:S02]  /*30c0*/  FFMA R74, R22, R65, R29 ;  /* 0x00000041164a7223 */ /* 0x000fc4000000001d */
        /* <DEDUP_REMOVED lines=23> */
[-C--:B------:R-:W-:Y:S01]  /*3240*/  FFMA R11, R93, R62.reuse, R16 ;  /* 0x0000003e5d0b7223 */ /* 0x080fe20000000010 */
[----:B------:R-:W-:-:S02]  /*3250*/  FFMA R16, R82, R62, R15 ;  /* 0x0000003e52107223 */ /* 0x000fc4000000000f */
[----:B------:R-:W3:Y:S01]  /*3260*/  LDS.128 R64, [R8+0x1180] ;  /* 0x0011800008407984 */ /* 0x000ee20000000c00 */
[-C--:B------:R-:W-:Y:S01]  /*3270*/  FFMA R60, R50, R62.reuse, R21 ;  /* 0x0000003e323c7223 */ /* 0x080fe20000000015 */
[-C--:B------:R-:W-:Y:S01]  /*3280*/  FFMA R15, R49, R62.reuse, R46 ;  /* 0x0000003e310f7223 */ /* 0x080fe2000000002e */
[-C--:B------:R-:W-:Y:S01]  /*3290*/  FFMA R74, R48, R62.reuse, R51 ;  /* 0x0000003e304a7223 */ /* 0x080fe20000000033 */
[----:B------:R-:W3:Y:S01]  /*32a0*/  LDS R21, [R149+0x910] ;  /* 0x0009100095157984 */ /* 0x000ee20000000800 */
[----:B----4-:R-:W-:Y:S01]  /*32b0*/  FFMA R61, R47, R62, R132 ;  /* 0x0000003e2f3d7223 */ /* 0x010fe20000000084 */
[-C--:B------:R-:W-:Y:S01]  /*32c0*/  FFMA R46, R92, R63.reuse, R11 ;  /* 0x0000003f5c2e7223 */ /* 0x080fe2000000000b */
[-C--:B------:R-:W-:Y:S01]  /*32d0*/  FFMA R11, R81, R63.reuse, R16 ;  /* 0x0000003f510b7223 */ /* 0x080fe20000000010 */
[-C--:B------:R-:W-:Y:S01]  /*32e0*/  FFMA R62, R45, R63.reuse, R60 ;  /* 0x0000003f2d3e7223 */ /* 0x080fe2000000003c */
[-C--:B------:R-:W-:Y:S01]  /*32f0*/  FFMA R51, R44, R63.reuse, R15 ;  /* 0x0000003f2c337223 */ /* 0x080fe2000000000f */
[-C--:B------:R-:W-:Y:S01]  /*3300*/  FFMA R74, R43, R63.reuse, R74 ;  /* 0x0000003f2b4a7223 */ /* 0x080fe2000000004a */
[----:B------:R-:W4:Y:S01]  /*3310*/  LDS R16, [R149+0x914] ;  /* 0x0009140095107984 */ /* 0x000f220000000800 */
[----:B-----5:R-:W-:Y:S01]  /*3320*/  FFMA R63, R42, R63, R61 ;  /* 0x0000003f2a3f7223 */ /* 0x020fe2000000003d */
[----:B0-----:R-:W-:Y:S01]  /*3330*/  FFMA R15, R91, R68, R46 ;  /* 0x000000445b0f7223 */ /* 0x001fe2000000002e */
[C---:B------:R-:W-:Y:S01]  /*3340*/  FFMA R60, R68.reuse, R80, R11 ;  /* 0x00000050443c7223 */ /* 0x040fe2000000000b */
[C---:B------:R-:W-:Y:S01]  /*3350*/  FFMA R62, R68.reuse, R41, R62 ;  /* 0x00000029443e7223 */ /* 0x040fe2000000003e */
[C---:B------:R-:W-:Y:S01]  /*3360*/  FFMA R61, R68.reuse, R40, R51 ;  /* 0x00000028443d7223 */ /* 0x040fe20000000033 */
[C---:B------:R-:W-:Y:S01]  /*3370*/  FFMA R63, R68.reuse, R38, R63 ;  /* 0x00000026443f7223 */ /* 0x040fe2000000003f */
[----:B------:R-:W0:Y:S01]  /*3380*/  LDS R11, [R149+0x918] ;  /* 0x00091800950b7984 */ /* 0x000e220000000800 */
[----:B------:R-:W-:Y:S01]  /*3390*/  FFMA R74, R68, R39, R74 ;  /* 0x00000027444a7223 */ /* 0x000fe2000000004a */
[-C--:B------:R-:W-:Y:S01]  /*33a0*/  FFMA R46, R90, R69.reuse, R15 ;  /* 0x000000455a2e7223 */ /* 0x080fe2000000000f */
[-C--:B------:R-:W-:Y:S01]  /*33b0*/  FFMA R51, R79, R69.reuse, R60 ;  /* 0x000000454f337223 */ /* 0x080fe2000000003c */
[-C--:B------:R-:W-:Y:S01]  /*33c0*/  FFMA R131, R37, R69.reuse, R62 ;  /* 0x0000004525837223 */ /* 0x080fe2000000003e */
[-C--:B------:R-:W-:Y:S01]  /*33d0*/  FFMA R68, R36, R69.reuse, R61 ;  /* 0x0000004524447223 */ /* 0x080fe2000000003d */
[-C--:B-1----:R-:W-:Y:S01]  /*33e0*/  FFMA R132, R34, R69.reuse, R63 ;  /* 0x0000004522847223 */ /* 0x082fe2000000003f */
[----:B------:R-:W1:Y:S01]  /*33f0*/  LDS R15, [R149+0x9a0] ;  /* 0x0009a000950f7984 */ /* 0x000e620000000800 */
[----:B------:R-:W-:Y:S01]  /*3400*/  FFMA R135, R35, R69, R74 ;  /* 0x0000004523877223 */ /* 0x000fe2000000004a */
[----:B------:R-:W-:-:S02]  /*3410*/  FFMA R69, R89, R70, R46 ;  /* 0x0000004659457223 */ /* 0x000fc4000000002e */
[----:B------:R-:W5:Y:S01]  /*3420*/  LDS.128 R60, [R8+0x1190] ;  /* 0x00119000083c7984 */ /* 0x000f620000000c00 */
[-C--:B------:R-:W-:Y:S01]  /*3430*/  FFMA R46, R78, R70.reuse, R51 ;  /* 0x000000464e2e7223 */ /* 0x080fe20000000033 */
[----:B------:R-:W-:Y:S02]  /*3440*/  FFMA R133, R32, R70, R131 ;  /* 0x0000004620857223 */ /* 0x000fe40000000083 */
[----:B------:R-:W5:Y:S01]  /*3450*/  LDS R51, [R149+0x9a4] ;  /* 0x0009a40095337984 */ /* 0x000f620000000800 */
[----:B------:R-:W-:-:S03]  /*3460*/  FFMA R131, R77, R71, R46 ;  /* 0x000000474d837223 */ /* 0x000fc6000000002e */
[----:B------:R-:W5:Y:S01]  /*3470*/  LDS R46, [R149+0x9a8] ;  /* 0x0009a800952e7984 */ /* 0x000f620000000800 */
[-C--:B------:R-:W-:Y:S01]  /*3480*/  FFMA R74, R31, R70.reuse, R68 ;  /* 0x000000461f4a7223 */ /* 0x080fe20000000044 */
[-C--:B------:R-:W-:Y:S01]  /*3490*/  FFMA R135, R30, R70.reuse, R135 ;  /* 0x000000461e877223 */ /* 0x080fe20000000087 */
[----:B--2---:R-:W-:Y:S01]  /*34a0*/  FFMA R132, R29, R70, R132 ;  /* 0x000000461d847223 */ /* 0x004fe20000000084 */
[-C--:B------:R-:W-:Y:S01]  /*34b0*/  FFMA R68, R88, R71.reuse, R69 ;  /* 0x0000004758447223 */ /* 0x080fe20000000045 */
[-C--:B------:R-:W-:Y:S01]  /*34c0*/  FFMA R133, R28, R71.reuse, R133 ;  /* 0x000000471c857223 */ /* 0x080fe20000000085 */
[-C--:B------:R-:W-:Y:S01]  /*34d0*/  FFMA R74, R27, R71.reuse, R74 ;  /* 0x000000471b4a7223 */ /* 0x080fe2000000004a */
[-C--:B------:R-:W-:Y:S01]  /*34e0*/  FFMA R135, R26, R71.reuse, R135 ;  /* 0x000000471a877223 */ /* 0x080fe20000000087 */
[----:B---3--:R-:W-:Y:S01]  /*34f0*/  FFMA R134, R25, R71, R132 ;  /* 0x0000004719867223 */ /* 0x008fe20000000084 */
[----:B------:R-:W-:Y:S01]  /*3500*/  FFMA R69, R87, R64, R68 ;  /* 0x0000004057457223 */ /* 0x000fe20000000044 */
[C---:B------:R-:W-:Y:S01]  /*3510*/  FFMA R68, R64.reuse, R33, R131 ;  /* 0x0000002140447223 */ /* 0x040fe20000000083 */
        /* <DEDUP_REMOVED lines=9> */
[-C--:B------:R-:W-:Y:S01]  /*35b0*/  FFMA R137, R17, R65.reuse, R132 ;  /* 0x0000004111897223 */ /* 0x080fe20000000084 */
[----:B------:R-:W-:Y:S01]  /*35c0*/  LDS.128 R68, [R8+0x11a0] ;  /* 0x0011a00008447984 */ /* 0x000fe20000000c00 */
[----:B----4-:R-:W-:Y:S01]  /*35d0*/  FFMA R136, R16, R65, R135 ;  /* 0x0000004110887223 */ /* 0x010fe20000000087 */
[----:B------:R-:W-:-:S02]  /*35e0*/  FFMA R135, R59, R66, R74 ;  /* 0x000000423b877223 */ /* 0x000fc4000000004a */
[----:B------:R-:W3:Y:S01]  /*35f0*/  LDS R132, [R149+0x9b0] ;  /* 0x0009b00095847984 */ /* 0x000ee20000000800 */
[-C--:B------:R-:W-:Y:S01]  /*3600*/  FFMA R74, R14, R66.reuse, R133 ;  /* 0x000000420e4a7223 */ /* 0x080fe20000000085 */
[-C--:B------:R-:W-:Y:S01]  /*3610*/  FFMA R65, R85, R66.reuse, R64 ;  /* 0x0000004255417223 */ /* 0x080fe20000000040 */
[-C--:B------:R-:W-:Y:S01]  /*3620*/  FFMA R139, R13, R66.reuse, R134 ;  /* 0x000000420d8b7223 */ /* 0x080fe20000000086 */
[----:B------:R-:W4:Y:S01]  /*3630*/  LDS R133, [R149+0x9b4] ;  /* 0x0009b40095857984 */ /* 0x000f220000000800 */
[-C--:B------:R-:W-:Y:S01]  /*3640*/  FFMA R141, R12, R66.reuse, R137 ;  /* 0x000000420c8d7223 */ /* 0x080fe20000000089 */
[----:B0-----:R-:W-:Y:S01]  /*3650*/  FFMA R136, R11, R66, R136 ;  /* 0x000000420b887223 */ /* 0x001fe20000000088 */
[-C--:B------:R-:W-:Y:S01]  /*3660*/  FFMA R64, R84, R67.reuse, R65 ;  /* 0x0000004354407223 */ /* 0x080fe20000000041 */
[-C--:B------:R-:W-:Y:S01]  /*3670*/  FFMA R66, R56, R67.reuse, R139 ;  /* 0x0000004338427223 */ /* 0x080fe2000000008b */
[-C--:B------:R-:W-:Y:S01]  /*3680*/  FFMA R135, R58, R67.reuse, R135 ;  /* 0x000000433a877223 */ /* 0x080fe20000000087 */
[-C--:B------:R-:W-:Y:S01]  /*3690*/  FFMA R137, R57, R67.reuse, R74 ;  /* 0x0000004339897223 */ /* 0x080fe2000000004a */
[-C--:B------:R-:W-:Y:S01]  /*36a0*/  FFMA R141, R20, R67.reuse, R141 ;  /* 0x00000043148d7223 */ /* 0x080fe2000000008d */
[----:B------:R-:W0:Y:S01]  /*36b0*/  LDS R134, [R149+0x9b8] ;  /* 0x0009b80095867984 */ /* 0x000e220000000800 */
[----:B-1----:R-:W-:Y:S01]  /*36c0*/  FFMA R136, R15, R67, R136 ;  /* 0x000000430f887223 */ /* 0x002fe20000000088 */
[----:B-----5:R-:W-:Y:S01]  /*36d0*/  FFMA R65, R83, R60, R64 ;  /* 0x0000003c53417223 */ /* 0x020fe20000000040 */
[C---:B------:R-:W-:Y:S01]  /*36e0*/  FFMA R139, R60.reuse, R53, R66 ;  /* 0x000000353c8b7223 */ /* 0x040fe20000000042 */
[C---:B------:R-:W-:Y:S01]  /*36f0*/  FFMA R67, R60.reuse, R55, R135 ;  /* 0x000000373c437223 */ /* 0x040fe20000000087 */
[C---:B------:R-:W-:Y:S01]  /*3700*/  FFMA R64, R60.reuse, R54, R137 ;  /* 0x000000363c407223 */ /* 0x040fe20000000089 */
[C---:B------:R-:W-:Y:S01]  /*3710*/  FFMA R66, R60.reuse, R52, R141 ;  /* 0x000000343c427223 */ /* 0x040fe2000000008d */
[----:B------:R-:W1:Y:S01]  /*3720*/  LDS R135, [R149+0x9bc] ;  /* 0x0009bc0095877984 */ /* 0x000e620000000800 */
[----:B------:R-:W-:Y:S01]  /*3730*/  FFMA R141, R60, R51, R136 ;  /* 0x000000333c8d7223 */ /* 0x000fe20000000088 */
[-C--:B------:R-:W-:Y:S01]  /*3740*/  FFMA R137, R49, R61.reuse, R64 ;  /* 0x0000003d31897223 */ /* 0x080fe20000000040 */
[-C--:B------:R-:W-:Y:S01]  /*3750*/  FFMA R138, R48, R61.reuse, R139 ;  /* 0x0000003d308a7223 */ /* 0x080fe2000000008b */
[-C--:B------:R-:W-:Y:S01]  /*3760*/  FFMA R60, R82, R61.reuse, R65 ;  /* 0x0000003d523c7223 */ /* 0x080fe20000000041 */
[-C--:B------:R-:W-:Y:S01]  /*3770*/  FFMA R74, R50, R61.reuse, R67 ;  /* 0x0000003d324a7223 */ /* 0x080fe20000000043 */
[-C--:B------:R-:W-:Y:S01]  /*3780*/  FFMA R139, R47, R61.reuse, R66 ;  /* 0x0000003d2f8b7223 */ /* 0x080fe20000000042 */
[----:B------:R-:W5:Y:S01]  /*3790*/  LDS R136, [R149+0x9c0] ;  /* 0x0009c00095887984 */ /* 0x000f620000000800 */
[----:B------:R-:W-:-:S03]  /*37a0*/  FFMA R140, R46, R61, R141 ;  /* 0x0000003d2e8c7223 */ /* 0x000fc6000000008d */
[----:B------:R-:W5:Y:S01]  /*37b0*/  LDS.128 R64, [R8+0x11b0] ;  /* 0x0011b00008407984 */ /* 0x000f620000000c00 */
[----:B------:R-:W-:-:S03]  /*37c0*/  FFMA R141, R44, R62, R137 ;  /* 0x0000003e2c8d7223 */ /* 0x000fc60000000089 */
[----:B------:R-:W5:Y:S01]  /*37d0*/  LDS R137, [R149+0x9c4] ;  /* 0x0009c40095897984 */ /* 0x000f620000000800 */
        /* <DEDUP_REMOVED lines=10> */
[----:B---3--:R-:W-:Y:S01]  /*3880*/  FFMA R74, R132, R63, R147 ;  /* 0x0000003f844a7223 */ /* 0x008fe20000000093 */
[----:B------:R-:W2:Y:S01]  /*3890*/  LDS R138, [R149+0x9c8] ;  /* 0x0009c800958a7984 */ /* 0x000ea20000000800 */
[----:B------:R-:W-:Y:S01]  /*38a0*/  FFMA R61, R79, R68, R60 ;  /* 0x000000444f3d7223 */ /* 0x000fe2000000003c */
        /* <DEDUP_REMOVED lines=16> */
[----:B------:R-:W4:Y:S01]  /*39b0*/  LDS.128 R60, [R8+0x11c0] ;  /* 0x0011c000083c7984 */ /* 0x000f220000000c00 */
[-C--:B------:R-:W-:Y:S01]  /*39c0*/  FFMA R68, R77, R70.reuse, R68 ;  /* 0x000000464d447223 */ /* 0x080fe20000000044 */
[-C--:B------:R-:W-:Y:S01]  /*39d0*/  FFMA R69, R28, R70.reuse, R141 ;  /* 0x000000461c457223 */ /* 0x080fe2000000008d */
[-C--:B------:R-:W-:Y:S01]  /*39e0*/  FFMA R143, R23, R71.reuse, R74 ;  /* 0x00000047178f7223 */ /* 0x080fe2000000004a */
[----:B------:R-:W4:Y:S01]  /*39f0*/  LDS R141, [R149+0xa58] ;  /* 0x000a5800958d7984 */ /* 0x000f220000000800 */
[-C--:B------:R-:W-:Y:S01]  /*3a00*/  FFMA R74, R22, R71.reuse, R145 ;  /* 0x00000047164a7223 */ /* 0x080fe20000000091 */
[----:B-1----:R-:W-:Y:S01]  /*3a10*/  FFMA R147, R135, R70, R144 ;  /* 0x0000004687937223 */ /* 0x002fe20000000090 */
[-C--:B------:R-:W-:Y:S01]  /*3a20*/  FFMA R145, R21, R71.reuse, R142 ;  /* 0x0000004715917223 */ /* 0x080fe2000000008e */
[-C--:B------:R-:W-:Y:S01]  /*3a30*/  FFMA R68, R33, R71.reuse, R68 ;  /* 0x0000004721447223 */ /* 0x080fe20000000044 */
[----:B------:R-:W1:Y:S01]  /*3a40*/  LDS R142, [R149+0xa5c] ;  /* 0x000a5c00958e7984 */ /* 0x000e620000000800 */
[-C--:B------:R-:W-:Y:S01]  /*3a50*/  FFMA R69, R24, R71.reuse, R69 ;  /* 0x0000004718457223 */ /* 0x080fe20000000045 */
[----:B-----5:R-:W-:Y:S01]  /*3a60*/  FFMA R146, R136, R71, R147 ;  /* 0x0000004788927223 */ /* 0x020fe20000000093 */
[C---:B------:R-:W-:Y:S01]  /*3a70*/  FFMA R144, R64.reuse, R16, R145 ;  /* 0x0000001040907223 */ /* 0x040fe20000000091 */
[----:B------:R-:W-:Y:S01]  /*3a80*/  FFMA R68, R9, R64, R68 ;  /* 0x0000004009447223 */ /* 0x000fe20000000044 */
[----:B------:R-:W-:-:S02]  /*3a90*/  FFMA R70, R64, R18, R143 ;  /* 0x0000001240467223 */ /* 0x000fc4000000008f */
[----:B------:R-:W5:Y:S01]  /*3aa0*/  LDS R143, [R149+0xa60] ;  /* 0x000a6000958f7984 */ /* 0x000f620000000800 */
[C---:B------:R-:W-:Y:S01]  /*3ab0*/  FFMA R69, R64.reuse, R19, R69 ;  /* 0x0000001340457223 */ /* 0x040fe20000000045 */
[C---:B------:R-:W-:Y:S01]  /*3ac0*/  FFMA R71, R64.reuse, R17, R74 ;  /* 0x0000001140477223 */ /* 0x040fe2000000004a */
[----:B------:R-:W-:Y:S01]  /*3ad0*/  FFMA R147, R64, R137, R146 ;  /* 0x0000008940937223 */ /* 0x000fe20000000092 */
[-C--:B------:R-:W-:Y:S01]  /*3ae0*/  FFMA R145, R59, R65.reuse, R68 ;  /* 0x000000413b917223 */ /* 0x080fe20000000044 */
[-C--:B------:R-:W-:Y:S02]  /*3af0*/  FFMA R146, R11, R65.reuse, R144 ;  /* 0x000000410b927223 */ /* 0x080fe40000000090 */
[----:B------:R-:W5:Y:S01]  /*3b00*/  LDS R144, [R149+0xa64] ;  /* 0x000a640095907984 */ /* 0x000f620000000800 */
[-C--:B------:R-:W-:Y:S01]  /*3b10*/  FFMA R74, R14, R65.reuse, R69 ;  /* 0x000000410e4a7223 */ /* 0x080fe20000000045 */
[-C--:B------:R-:W-:Y:S01]  /*3b20*/  FFMA R151, R13, R65.reuse, R70 ;  /* 0x000000410d977223 */ /* 0x080fe20000000046 */
[-C--:B------:R-:W-:Y:S01]  /*3b30*/  FFMA R153, R12, R65.reuse, R71 ;  /* 0x000000410c997223 */ /* 0x080fe20000000047 */
[-C--:B------:R-:W-:Y:S01]  /*3b40*/  FFMA R64, R58, R66.reuse, R145 ;  /* 0x000000423a407223 */ /* 0x080fe20000000091 */
[----:B------:R-:W5:Y:S04]  /*3b50*/  LDS.128 R68, [R8+0x11d0] ;  /* 0x0011d00008447984 */ /* 0x000f680000000c00 */
[----:B------:R-:W5:Y:S01]  /*3b60*/  LDS R145, [R149+0xa68] ;  /* 0x000a680095917984 */ /* 0x000f620000000800 */
[-C--:B------:R-:W-:Y:S01]  /*3b70*/  FFMA R146, R15, R66.reuse, R146 ;  /* 0x000000420f927223 */ /* 0x080fe20000000092 */
[----:B--2---:R-:W-:Y:S01]  /*3b80*/  FFMA R148, R138, R65, R147 ;  /* 0x000000418a947223 */ /* 0x004fe20000000093 */
[----:B------:R-:W-:-:S02]  /*3b90*/  FFMA R147, R57, R66, R74 ;  /* 0x0000004239937223 */ /* 0x000fc4000000004a */
[-C--:B------:R-:W-:Y:S01]  /*3ba0*/  FFMA R155, R51, R67.reuse, R146 ;  /* 0x00000043339b7223 */ /* 0x080fe20000000092 */
[-C--:B------:R-:W-:Y:S01]  /*3bb0*/  FFMA R74, R56, R66.reuse, R151 ;  /* 0x00000042384a7223 */ /* 0x080fe20000000097 */
[----:B------:R-:W2:Y:S01]  /*3bc0*/  LDS R146, [R149+0xa6c] ;  /* 0x000a6c0095927984 */ /* 0x000ea20000000800 */
[-C--:B------:R-:W-:Y:S01]  /*3bd0*/  FFMA R151, R20, R66.reuse, R153 ;  /* 0x0000004214977223 */ /* 0x080fe20000000099 */
[----:B---3--:R-:W-:Y:S01]  /*3be0*/  FFMA R157, R139, R66, R148 ;  /* 0x000000428b9d7223 */ /* 0x008fe20000000094 */
[-C--:B------:R-:W-:Y:S01]  /*3bf0*/  FFMA R147, R54, R67.reuse, R147 ;  /* 0x0000004336937223 */ /* 0x080fe20000000093 */
[----:B------:R-:W3:Y:S01]  /*3c00*/  LDS R148, [R149+0xa70] ;  /* 0x000a700095947984 */ /* 0x000ee20000000800 */
[-C--:B------:R-:W-:Y:S01]  /*3c10*/  FFMA R65, R55, R67.reuse, R64 ;  /* 0x0000004337417223 */ /* 0x080fe20000000040 */
[-C--:B------:R-:W-:Y:S01]  /*3c20*/  FFMA R153, R53, R67.reuse, R74 ;  /* 0x0000004335997223 */ /* 0x080fe2000000004a */
[-C--:B------:R-:W-:Y:S01]  /*3c30*/  FFMA R64, R52, R67.reuse, R151 ;  /* 0x0000004334407223 */ /* 0x080fe20000000097 */
[----:B0-----:R-:W-:Y:S01]  /*3c40*/  FFMA R66, R140, R67, R157 ;  /* 0x000000438c427223 */ /* 0x001fe2000000009d */
[C---:B----4-:R-:W-:Y:S01]  /*3c50*/  FFMA R151, R60.reuse, R49, R147 ;  /* 0x000000313c977223 */ /* 0x050fe20000000093 */
[C---:B------:R-:W-:Y:S01]  /*3c60*/  FFMA R224, R60.reuse, R48, R153 ;  /* 0x000000303ce07223 */ /* 0x040fe20000000099 */
[----:B------:R-:W0:Y:S01]  /*3c70*/  LDS R147, [R149+0xa74] ;  /* 0x000a740095937984 */ /* 0x000e220000000800 */
[----:B------:R-:W-:Y:S01]  /*3c80*/  FFMA R153, R60, R47, R64 ;  /* 0x0000002f3c997223 */ /* 0x000fe20000000040 */
[----:B------:R-:W-:Y:S01]  /*3c90*/  FFMA R74, R50, R60, R65 ;  /* 0x0000003c324a7223 */ /* 0x000fe20000000041 */
[C---:B------:R-:W-:Y:S01]  /*3ca0*/  FFMA R226, R60.reuse, R46, R155 ;  /* 0x0000002e3ce27223 */ /* 0x040fe2000000009b */
[----:B------:R-:W-:Y:S01]  /*3cb0*/  FFMA R157, R60, R141, R66 ;  /* 0x0000008d3c9d7223 */ /* 0x000fe20000000042 */
[-C--:B------:R-:W-:Y:S01]  /*3cc0*/  FFMA R153, R42, R61.reuse, R153 ;  /* 0x0000003d2a997223 */ /* 0x080fe20000000099 */
[-C--:B------:R-:W-:Y:S01]  /*3cd0*/  FFMA R74, R45, R61.reuse, R74 ;  /* 0x0000003d2d4a7223 */ /* 0x080fe2000000004a */
[-C--:B------:R-:W-:Y:S01]  /*3ce0*/  FFMA R155, R131, R61.reuse, R226 ;  /* 0x0000003d839b7223 */ /* 0x080fe200000000e2 */
[-C--:B-1----:R-:W-:Y:S01]  /*3cf0*/  FFMA R60, R142, R61.reuse, R157 ;  /* 0x0000003d8e3c7223 */ /* 0x082fe2000000009d */
[----:B------:R-:W1:Y:S01]  /*3d00*/  LDS.128 R64, [R8+0x11e0] ;  /* 0x0011e00008407984 */ /* 0x000e620000000c00 */
[-C--:B------:R-:W-:Y:S01]  /*3d10*/  FFMA R151, R44, R61.reuse, R151 ;  /* 0x0000003d2c977223 */ /* 0x080fe20000000097 */
[----:B------:R-:W-:Y:S01]  /*3d20*/  FFMA R224, R43, R61, R224 ;  /* 0x0000003d2be07223 */ /* 0x000fe200000000e0 */
[-C--:B------:R-:W-:Y:S01]  /*3d30*/  FFMA R157, R38, R62.reuse, R153 ;  /* 0x0000003e269d7223 */ /* 0x080fe20000000099 */
[-C--:B------:R-:W-:Y:S01]  /*3d40*/  FFMA R74, R41, R62.reuse, R74 ;  /* 0x0000003e294a7223 */ /* 0x080fe2000000004a */
[-C--:B------:R-:W-:Y:S01]  /*3d50*/  FFMA R226, R132, R62.reuse, R155 ;  /* 0x0000003e84e27223 */ /* 0x080fe2000000009b */
[-C--:B-----5:R-:W-:Y:S01]  /*3d60*/  FFMA R159, R143, R62.reuse, R60 ;  /* 0x0000003e8f9f7223 */ /* 0x0a0fe2000000003c */
        /* <DEDUP_REMOVED lines=10> */
[C---:B------:R-:W-:Y:S01]  /*3e10*/  FFMA R224, R68.reuse, R29, R60 ;  /* 0x0000001d44e07223 */ /* 0x040fe2000000003c */
[C---:B------:R-:W-:Y:S01]  /*3e20*/  FFMA R157, R68.reuse, R145, R62 ;  /* 0x00000091449d7223 */ /* 0x040fe2000000003e */
[----:B------:R-:W4:Y:S04]  /*3e30*/  LDS R149, [R149+0xa78] ;  /* 0x000a780095957984 */ /* 0x000f280000000800 */
[----:B------:R-:W5:Y:S01]  /*3e40*/  LDS.128 R60, [R8+0x11f0] ;  /* 0x0011f000083c7984 */ /* 0x000f620000000c00 */
[C---:B------:R-:W-:Y:S01]  /*3e50*/  FFMA R74, R68.reuse, R31, R153 ;  /* 0x0000001f444a7223 */ /* 0x040fe20000000099 */
[----:B------:R-:W-:Y:S01]  /*3e60*/  FFMA R155, R68, R30, R155 ;  /* 0x0000001e449b7223 */ /* 0x000fe2000000009b */
[----:B------:R-:W-:-:S02]  /*3e70*/  FFMA R151, R28, R69, R151 ;  /* 0x000000451c977223 */ /* 0x000fc40000000097 */
        /* <DEDUP_REMOVED lines=15> */
[-C--:B------:R-:W-:Y:S01]  /*3f70*/  FFMA R224, R16, R71.reuse, R155 ;  /* 0x0000004710e07223 */ /* 0x080fe2000000009b */
[----:B0-----:R-:W-:-:S02]  /*3f80*/  FFMA R226, R147, R71, R70 ;  /* 0x0000004793e27223 */ /* 0x001fc40000000046 */
[----:B------:R-:W0:Y:S01]  /*3f90*/  LDS.128 R68, [R8+0x1200] ;  /* 0x0012000008447984 */ /* 0x000e220000000c00 */
[-C--:B-1----:R-:W-:Y:S01]  /*3fa0*/  FFMA R150, R222, R65.reuse, R150 ;  /* 0x00000041de967223 */ /* 0x082fe20000000096 */
        /* <DEDUP_REMOVED lines=16> */
[C---:B------:R-:W-:Y:S01]  /*40b0*/  FFMA R155, R64.reuse, R12, R157 ;  /* 0x0000000c409b7223 */ /* 0x040fe2000000009d */
[----:B------:R-:W-:Y:S01]  /*40c0*/  FFMA R159, R64, R138, R225 ;  /* 0x0000008a409f7223 */ /* 0x000fe200000000e1 */
[----:B------:R-:W-:Y:S01]  /*40d0*/  FFMA R227, R179, R67, R150 ;  /* 0x00000043b3e37223 */ /* 0x000fe20000000096 */
[----:B------:R-:W-:Y:S01]  /*40e0*/  FFMA R151, R14, R64, R151 ;  /* 0x000000400e977223 */ /* 0x000fe20000000097 */
[C---:B------:R-:W-:Y:S01]  /*40f0*/  FFMA R153, R64.reuse, R13, R153 ;  /* 0x0000000d40997223 */ /* 0x040fe20000000099 */
[C---:B------:R-:W-:Y:S01]  /*4100*/  FFMA R157, R64.reuse, R11, R224 ;  /* 0x0000000b409d7223 */ /* 0x040fe200000000e0 */
[----:B----4-:R-:W-:Y:S01]  /*4110*/  FFMA R161, R64, R149, R226 ;  /* 0x0000009540a17223 */ /* 0x010fe200000000e2 */
[-C--:B-----5:R-:W-:Y:S01]  /*4120*/  FFMA R74, R214, R60.reuse, R65 ;  /* 0x0000003cd64a7223 */ /* 0x0a0fe20000000041 */
[----:B------:R-:W-:-:S02]  /*4130*/  FFMA R225, R203, R60, R66 ;  /* 0x0000003ccbe17223 */ /* 0x000fc40000000042 */
[----:B------:R-:W1:Y:S01]  /*4140*/  LDS.128 R64, [R8+0x1210] ;  /* 0x0012100008407984 */ /* 0x000e620000000c00 */
        /* <DEDUP_REMOVED lines=22> */
[-C--:B0-----:R-:W-:Y:S01]  /*42b0*/  FFMA R150, R174, R68.reuse, R229 ;  /* 0x00000044ae967223 */ /* 0x081fe200000000e5 */
[-C--:B------:R-:W-:Y:S01]  /*42c0*/  FFMA R74, R210, R68.reuse, R61 ;  /* 0x00000044d24a7223 */ /* 0x080fe2000000003d */
[-C--:B------:R-:W-:Y:S01]  /*42d0*/  FFMA R227, R189, R68.reuse, R60 ;  /* 0x00000044bde37223 */ /* 0x080fe2000000003c */
[-C--:B------:R-:W-:Y:S01]  /*42e0*/  FFMA R229, R121, R68.reuse, R62 ;  /* 0x0000004479e57223 */ /* 0x080fe2000000003e */
[-C--:B------:R-:W-:Y:S01]  /*42f0*/  FFMA R225, R200, R68.reuse, R163 ;  /* 0x00000044c8e17223 */ /* 0x080fe200000000a3 */
[----:B------:R-:W0:Y:S01]  /*4300*/  LDS.128 R60, [R8+0x1220] ;  /* 0x00122000083c7984 */ /* 0x000e220000000c00 */
        /* <DEDUP_REMOVED lines=19> */
[-C--:B-1----:R-:W-:Y:S01]  /*4440*/  FFMA R154, R128, R64.reuse, R231 ;  /* 0x00000040809a7223 */ /* 0x082fe200000000e7 */
[-C--:B------:R-:W-:Y:S01]  /*4450*/  FFMA R74, R206, R64.reuse, R69 ;  /* 0x00000040ce4a7223 */ /* 0x080fe20000000045 */
[-C--:B------:R-:W-:Y:S01]  /*4460*/  FFMA R227, R181, R64.reuse, R68 ;  /* 0x00000040b5e37223 */ /* 0x080fe20000000044 */
[----:B------:R-:W-:-:S02]  /*4470*/  FFMA R231, R117, R64, R70 ;  /* 0x0000004075e77223 */ /* 0x000fc40000000046 */
[----:B------:R-:W1:Y:S01]  /*4480*/  LDS.128 R68, [R8+0x1230] ;  /* 0x0012300008447984 */ /* 0x000e620000000c00 */
        /* <DEDUP_REMOVED lines=24> */
[----:B------:R-:W0:Y:S01]  /*4610*/  LDS.128 R64, [R8+0x1240] ;  /* 0x0012400008407984 */ /* 0x000e220000000c00 */
        /* <DEDUP_REMOVED lines=22> */
[----:B------:R-:W-:-:S02]  /*4780*/  FFMA R231, R109, R68, R62 ;  /* 0x000000446de77223 */ /* 0x000fc4000000003e */
[----:B------:R-:W1:Y:S01]  /*4790*/  LDS.128 R60, [R8+0x1250] ;  /* 0x00125000083c7984 */ /* 0x000e620000000c00 */
        /* <DEDUP_REMOVED lines=23> */
[----:B------:R-:W-:-:S02]  /*4910*/  FFMA R229, R127, R64, R70 ;  /* 0x000000407fe57223 */ /* 0x000fc40000000046 */
[----:B------:R-:W0:Y:S01]  /*4920*/  LDS.128 R68, [R8+0x1260] ;  /* 0x0012600008447984 */ /* 0x000e220000000c00 */
        /* <DEDUP_REMOVED lines=24> */
[-C--:B------:R-:W-:Y:S01]  /*4ab0*/  FFMA R227, R123, R60.reuse, R66 ;  /* 0x0000003c7be37223 */ /* 0x080fe20000000042 */
[-C--:B------:R-:W-:Y:S01]  /*4ac0*/  FFMA R150, R112, R60.reuse, R229 ;  /* 0x0000003c70967223 */ /* 0x080fe200000000e5 */
[----:B------:R-:W1:Y:S01]  /*4ad0*/  LDS.128 R64, [R8+0x1270] ;  /* 0x0012700008407984 */ /* 0x000e620000000c00 */
        /* <DEDUP_REMOVED lines=24> */
[----:B------:R-:W-:Y:S01]  /*4c60*/  FFMA R74, R172, R68, R225 ;  /* 0x00000044ac4a7223 */ /* 0x000fe200000000e1 */
[----:B------:R-:W0:Y:S01]  /*4c70*/  LDS.128 R60, [R8+0x1280] ;  /* 0x00128000083c7984 */ /* 0x000e220000000c00 */
        /* <DEDUP_REMOVED lines=46> */
[----:B------:R-:W-:-:S02]  /*4f60*/  FFMA R227, R111, R60, R66 ;  /* 0x0000003c6fe37223 */ /* 0x000fc40000000042 */
        /* <DEDUP_REMOVED lines=76> */
[----:B------:R-:W-:Y:S01]  /*5430*/  FFMA R60, R77, R60, R74 ;  /* 0x0000003c4d3c7223 */ /* 0x000fe2000000004a */
[----:B------:R-:W1:Y:S01]  /*5440*/  LDS.128 R64, [R8+0x12d0] ;  /* 0x0012d00008407984 */ /* 0x000e620000000c00 */
        /* <DEDUP_REMOVED lines=23> */
[----:B------:R-:W-:-:S02]  /*55c0*/  FFMA R68, R58, R68, R63 ;  /* 0x000000443a447223 */ /* 0x000fc4000000003f */
        /* <DEDUP_REMOVED lines=18> */
[-C--:B-1----:R-:W-:Y:S01]  /*56f0*/  FFMA R74, R124, R64.reuse, R69 ;  /* 0x000000407c4a7223 */ /* 0x082fe20000000045 */
[----:B------:R-:W-:Y:S01]  /*5700*/  FFMA R154, R45, R71, R152 ;  /* 0x000000472d9a7223 */ /* 0x000fe20000000098 */
[-C--:B------:R-:W-:Y:S01]  /*5710*/  FFMA R225, R113, R64.reuse, R68 ;  /* 0x0000004071e17223 */ /* 0x080fe20000000044 */
[-C--:B------:R-:W-:Y:S01]  /*5720*/  FFMA R227, R91, R64.reuse, R70 ;  /* 0x000000405be37223 */ /* 0x080fe20000000046 */
[-C--:B------:R-:W-:Y:S01]  /*5730*/  FFMA R150, R102, R64.reuse, R163 ;  /* 0x0000004066967223 */ /* 0x080fe200000000a3 */
        /* <DEDUP_REMOVED lines=50> */
[----:B------:R-:W-:Y:S01]  /*5a60*/  FFMA R229, R55, R68, R152 ;  /* 0x0000004437e57223 */ /* 0x000fe20000000098 */
[----:B------:R-:W-:-:S02]  /*5a70*/  FFMA R68, R68, R54, R63 ;  /* 0x0000003644447223 */ /* 0x000fc4000000003f */
        /* <DEDUP_REMOVED lines=23> */
[----:B------:R-:W-:Y:S01]  /*5bf0*/  FFMA R229, R37, R64, R152 ;  /* 0x0000004025e57223 */ /* 0x000fe20000000098 */
        /* <DEDUP_REMOVED lines=48> */
[----:B------:R-:W-:Y:S01]  /*5f00*/  FFMA R152, R50, R68, R227 ;  /* 0x0000004432987223 */ /* 0x000fe200000000e3 */
[C---:B------:R-:W-:Y:S01]  /*5f10*/  FFMA R229, R68.reuse, R49, R229 ;  /* 0x0000003144e57223 */ /* 0x040fe200000000e5 */
        /* <DEDUP_REMOVED lines=23> */
[----:B------:R-:W-:Y:S01]  /*6090*/  FFMA R229, R64, R30, R71 ;  /* 0x0000001e40e57223 */ /* 0x000fe20000000047 */
        /* <DEDUP_REMOVED lines=23> */
[----:B------:R-:W-:Y:S01]  /*6210*/  FFMA R227, R59, R60, R150 ;  /* 0x0000003c3be37223 */ /* 0x000fe20000000096 */
[----:B------:R-:W-:Y:S01]  /*6220*/  FFMA R231, R60, R12, R67 ;  /* 0x0000000c3ce77223 */ /* 0x000fe20000000043 */
[----:B------:R-:W-:Y:S01]  /*6230*/  FFMA R152, R14, R60, R163 ;  /* 0x0000003c0e987223 */ /* 0x000fe200000000a3 */
        /* <DEDUP_REMOVED lines=22> */
[----:B------:R-:W-:Y:S01]  /*63a0*/  FFMA R150, R45, R68, R62 ;  /* 0x000000442d967223 */ /* 0x000fe2000000003e */
[C---:B------:R-:W-:Y:S01]  /*63b0*/  FFMA R229, R68.reuse, R42, R63 ;  /* 0x0000002a44e57223 */ /* 0x040fe2000000003f */
[C---:B------:R-:W-:Y:S01]  /*63c0*/  FFMA R227, R68.reuse, R44, R163 ;  /* 0x0000002c44e37223 */ /* 0x040fe200000000a3 */
        /* <DEDUP_REMOVED lines=23> */
[C---:B------:R-:W-:Y:S01]  /*6540*/  FFMA R152, R64.reuse, R27, R163 ;  /* 0x0000001b40987223 */ /* 0x040fe200000000a3 */
        /* <DEDUP_REMOVED lines=25> */
[C---:B------:R-:W-:Y:S01]  /*66e0*/  FFMA R231, R60.reuse, R20, R231 ;  /* 0x000000143ce77223 */ /* 0x040fe200000000e7 */
        /* <DEDUP_REMOVED lines=21> */
[----:B------:R-:W-:Y:S01]  /*6840*/  FFMA R150, R41, R68, R60 ;  /* 0x0000004429967223 */ /* 0x000fe2000000003c */
[C---:B------:R-:W-:Y:S01]  /*6850*/  FFMA R227, R68.reuse, R40, R163 ;  /* 0x0000002844e37223 */ /* 0x040fe200000000a3 */
        /* <DEDUP_REMOVED lines=23> */
[C---:B------:R-:W-:Y:S01]  /*69d0*/  FFMA R152, R64.reuse, R22, R227 ;  /* 0x0000001640987223 */ /* 0x040fe200000000e3 */
[----:B------:R-:W-:Y:S01]  /*69e0*/  FFMA R74, R33, R64, R68 ;  /* 0x00000040214a7223 */ /* 0x000fe20000000044 */
        /* <DEDUP_REMOVED lines=22> */
[----:B0-----:R-:W-:Y:S01]  /*6b50*/  FFMA R163, R55, R60, R64 ;  /* 0x0000003c37a37223 */ /* 0x001fe20000000040 */
[C---:B------:R-:W-:Y:S01]  /*6b60*/  FFMA R150, R60.reuse, R52, R227 ;  /* 0x000000343c967223 */ /* 0x040fe200000000e3 */
        /* <DEDUP_REMOVED lines=22> */
[----:B------:R-:W-:-:S02]  /*6cd0*/  FFMA R63, R143, R63, R150 ;  /* 0x0000003f8f3f7223 */ /* 0x000fc40000000096 */
[C---:B-1----:R-:W-:Y:S01]  /*6ce0*/  FFMA R150, R68.reuse, R34, R227 ;  /* 0x0000002244967223 */ /* 0x042fe200000000e3 */
[C---:B------:R-:W-:Y:S01]  /*6cf0*/  FFMA R227, R68.reuse, R133, R152 ;  /* 0x0000008544e37223 */ /* 0x040fe20000000098 */
[----:B------:R-:W-:Y:S01]  /*6d00*/  FFMA R163, R37, R68, R60 ;  /* 0x0000004425a37223 */ /* 0x000fe2000000003c */
[C---:B------:R-:W-:Y:S01]  /*6d10*/  FFMA R74, R68.reuse, R36, R61 ;  /* 0x00000024444a7223 */ /* 0x040fe2000000003d */
[C---:B------:R-:W-:Y:S01]  /*6d20*/  FFMA R225, R68.reuse, R35, R62 ;  /* 0x0000002344e17223 */ /* 0x040fe2000000003e */
[----:B------:R-:W-:Y:S02]  /*6d30*/  FFMA R152, R68, R144, R63 ;  /* 0x0000009044987223 */ /* 0x000fe4000000003f */
        /* <DEDUP_REMOVED lines=80> */
[-C--:B------:R-:W-:Y:S02]  /*7240*/  FFMA R187, R121, R73.reuse, R62 ;  /* 0x0000004979bb7223 */ /* 0x080fe4000000003e */
[----:B------:R-:W2:Y:S01]  /*7250*/  LDS.128 R60, [R8+0x15b0] ;  /* 0x0015b000083c7984 */ /* 0x000ea20000000c00 */
        /* <DEDUP_REMOVED lines=41> */
[-C--:B--2---:R-:W-:Y:S01]  /*74f0*/  FFMA R221, R221, R60.reuse, R216 ;  /* 0x0000003cdddd7223 */ /* 0x084fe200000000d8 */
[----:B------:R-:W-:Y:S01]  /*7500*/  FFMA R183, R179, R71, R224 ;  /* 0x00000047b3b77223 */ /* 0x000fe200000000e0 */
[----:B------:R-:W-:Y:S01]  /*7510*/  FFMA R222, R128, R67, R223 ;  /* 0x0000004380de7223 */ /* 0x000fe200000000df */
[-C--:B------:R-:W-:Y:S01]  /*7520*/  FFMA R216, R194, R60.reuse, R217 ;  /* 0x0000003cc2d87223 */ /* 0x080fe200000000d9 */
[----:B------:R-:W-:Y:S01]  /*7530*/  FFMA R224, R126, R71, R225 ;  /* 0x000000477ee07223 */ /* 0x000fe200000000e1 */
[-C--:B------:R-:W-:Y:S01]  /*7540*/  FFMA R67, R205, R60.reuse, R68 ;  /* 0x0000003ccd437223 */ /* 0x080fe20000000044 */
[-C--:B------:R-:W-:Y:S01]  /*7550*/  FFMA R218, R180, R60.reuse, R69 ;  /* 0x0000003cb4da7223 */ /* 0x080fe20000000045 */
[----:B------:R-:W-:-:S02]  /*7560*/  FFMA R217, R169, R60, R70 ;  /* 0x0000003ca9d97223 */ /* 0x000fc40000000046 */
        /* <DEDUP_REMOVED lines=43> */
[-C--:B0-----:R-:W-:Y:S01]  /*7820*/  FFMA R208, R208, R68.reuse, R209 ;  /* 0x00000044d0d07223 */ /* 0x081fe200000000d1 */
[-C--:B------:R-:W-:Y:S01]  /*7830*/  FFMA R67, R173, R75.reuse, R212 ;  /* 0x0000004bad437223 */ /* 0x080fe200000000d4 */
[----:B------:R-:W-:Y:S01]  /*7840*/  FFMA R215, R160, R75, R215 ;  /* 0x0000004ba0d77223 */ /* 0x000fe200000000d7 */
        /* <DEDUP_REMOVED lines=49> */
[----:B------:R-:W2:Y:S01]  /*7b60*/  LDS.128 R60, [R8+0x15f0] ;  /* 0x0015f000083c7984 */ /* 0x000ea20000000c00 */
[-C--:B0-----:R-:W-:Y:S01]  /*7b70*/  FFMA R204, R204, R72.reuse, R205 ;  /* 0x00000048cccc7223 */ /* 0x081fe200000000cd */
        /* <DEDUP_REMOVED lines=24> */
[----:B------:R-:W0:Y:S01]  /*7d00*/  LDS.128 R72, [R8+0x1420] ;  /* 0x0014200008487984 */ /* 0x000e220000000c00 */
        /* <DEDUP_REMOVED lines=23> */
[----:B------:R-:W1:Y:S01]  /*7e80*/  LDS.128 R68, [R8+0x1600] ;  /* 0x0016000008447984 */ /* 0x000e620000000c00 */
[-C--:B--2---:R-:W-:Y:S01]  /*7e90*/  FFMA R199, R199, R60.reuse, R202 ;  /* 0x0000003cc7c77223 */ /* 0x084fe200000000ca */
        /* <DEDUP_REMOVED lines=73> */
[-C--:B--2---:R-:W-:Y:S01]  /*8330*/  FFMA R194, R178, R60.reuse, R69 ;  /* 0x0000003cb2c27223 */ /* 0x084fe20000000045 */
[-C--:B------:R-:W-:Y:S01]  /*8340*/  FFMA R195, R167, R60.reuse, R68 ;  /* 0x0000003ca7c37223 */ /* 0x080fe20000000044 */
[-C--:B------:R-:W-:Y:S01]  /*8350*/  FFMA R197, R125, R60.reuse, R70 ;  /* 0x0000003c7dc57223 */ /* 0x080fe20000000046 */
[-C--:B------:R-:W-:Y:S01]  /*8360*/  FFMA R192, R192, R60.reuse, R193 ;  /* 0x0000003cc0c07223 */ /* 0x080fe200000000c1 */
        /* <DEDUP_REMOVED lines=315> */
[-C--:B------:R-:W-:Y:S01]  /*9720*/  FFMA R166, R98, R63.reuse, R165 ;  /* 0x0000003f62a67223 */ /* 0x080fe200000000a5 */
[-C--:B------:R-:W-:Y:S01]  /*9730*/  FFMA R165, R87, R63.reuse, R170 ;  /* 0x0000003f57a57223 */ /* 0x080fe200000000aa */
[-C--:B------:R-:W-:Y:S01]  /*9740*/  FFMA R67, R160, R63.reuse, R67 ;  /* 0x0000003fa0437223 */ /* 0x080fe20000000043 */
[-C--:B------:R-:W-:Y:S01]  /*9750*/  FFMA R168, R120, R63.reuse, R61 ;  /* 0x0000003f78a87223 */ /* 0x080fe2000000003d */
[-C--:B------:R-:W-:Y:S01]  /*9760*/  FFMA R167, R109, R63.reuse, R60 ;  /* 0x0000003f6da77223 */ /* 0x080fe2000000003c */
[----:B------:R-:W-:Y:S02]  /*9770*/  FFMA R170, R33, R63, R62 ;  /* 0x0000003f21aa7223 */ /* 0x000fe4000000003e */
[----:B------:R-:W2:Y:S01]  /*9780*/  LDS.128 R60, [R8+0x14b0] ;  /* 0x0014b000083c7984 */ /* 0x000ea20000000c00 */
[-C--:B0-----:R-:W-:Y:S01]  /*9790*/  FFMA R169, R164, R72.reuse, R169 ;  /* 0x00000048a4a97223 */ /* 0x081fe200000000a9 */
        /* <DEDUP_REMOVED lines=202> */
[----:B------:R-:W-:Y:S01]  /*a440*/  FFMA R173, R37, R60, R164 ;  /* 0x0000003c25ad7223 */ /* 0x000fe200000000a4 */
        /* <DEDUP_REMOVED lines=97> */
[C---:B------:R-:W-:Y:S01]  /*aa60*/  FFMA R164, R72.reuse, R11, R62 ;  /* 0x0000000b48a47223 */ /* 0x040fe2000000003e */
[----:B------:R-:W-:Y:S01]  /*aa70*/  FFMA R171, R59, R72, R160 ;  /* 0x000000483bab7223 */ /* 0x000fe200000000a0 */
        /* <DEDUP_REMOVED lines=70> */
[----:B0-----:R-:W-:Y:S01]  /*aee0*/  FFMA R60, R58, R72, R61 ;  /* 0x000000483a3c7223 */ /* 0x001fe2000000003d */
[C---:B------:R-:W-:Y:S01]  /*aef0*/  FFMA R169, R72.reuse, R57, R169 ;  /* 0x0000003948a97223 */ /* 0x040fe200000000a9 */
[----:B------:R-:W-:Y:S01]  /*af00*/  FFMA R162, R11, R63, R162 ;  /* 0x0000003f0ba27223 */ /* 0x000fe200000000a2 */
[C---:B------:R-:W-:Y:S01]  /*af10*/  FFMA R160, R72.reuse, R56, R171 ;  /* 0x0000003848a07223 */ /* 0x040fe200000000ab */
[C---:B------:R-:W-:Y:S01]  /*af20*/  FFMA R173, R72.reuse, R20, R173 ;  /* 0x0000001448ad7223 */ /* 0x040fe200000000ad */
[----:B------:R-:W-:Y:S01]  /*af30*/  FFMA R171, R72, R139, R62 ;  /* 0x0000008b48ab7223 */ /* 0x000fe2000000003e */
        /* <DEDUP_REMOVED lines=20> */
[----:B-1----:R-:W-:Y:S01]  /*b080*/  FFMA R72, R41, R68, R72 ;  /* 0x0000004429487223 */ /* 0x002fe20000000048 */
        /* <DEDUP_REMOVED lines=44> */
[----:B------:R-:W0:Y:S01]  /*b350*/  LDS.128 R64, [R8+0x16a0] ;  /* 0x0016a00008407984 */ /* 0x000e220000000c00 */
        /* <DEDUP_REMOVED lines=128> */
[-C--:B------:R-:W-:Y:S01]  /*bb60*/  FFMA R64, R98, R65.reuse, R111 ;  /* 0x0000004162407223 */ /* 0x080fe2000000006f */
        /* <DEDUP_REMOVED lines=47> */
[----:B------:R-:W-:Y:S01]  /*be60*/  FFMA R107, R68, R40, R105 ;  /* 0x00000028446b7223 */ /* 0x000fe20000000069 */
        /* <DEDUP_REMOVED lines=21> */
[----:B------:R-:W-:Y:S01]  /*bfc0*/  FFMA R99, R87, R64, R68 ;  /* 0x0000004057637223 */ /* 0x000fe20000000044 */
[----:B------:R-:W-:-:S02]  /*bfd0*/  FFMA R101, R64, R23, R69 ;  /* 0x0000001740657223 */ /* 0x000fc40000000045 */
[----:B------:R-:W0:Y:S01]  /*bfe0*/  LDS.128 R68, [R8+0x1720] ;  /* 0x0017200008447984 */ /* 0x000e220000000c00 */
        /* <DEDUP_REMOVED lines=126> */
[----:B------:R-:W-:Y:S01]  /*c7d0*/  FFMA R68, R68, R134, R63 ;  /* 0x0000008644447223 */ /* 0x000fe2000000003f */
[-C--:B------:R-:W-:Y:S01]  /*c7e0*/  FFMA R78, R77, R69.reuse, R78 ;  /* 0x000000454d4e7223 */ /* 0x080fe2000000004e */
[-C--:B------:R-:W-:Y:S01]  /*c7f0*/  FFMA R79, R28, R69.reuse, R79 ;  /* 0x000000451c4f7223 */ /* 0x080fe2000000004f */
[----:B------:R-:W1:Y:S01]  /*c800*/  LDS.128 R60, [R8+0x1770] ;  /* 0x00177000083c7984 */ /* 0x000e620000000c00 */
        /* <DEDUP_REMOVED lines=21> */
[----:B------:R-:W-:Y:S01]  /*c960*/  FFMA R74, R64, R138, R71 ;  /* 0x0000008a404a7223 */ /* 0x000fe20000000047 */
[-C--:B------:R-:W-:Y:S01]  /*c970*/  FFMA R9, R57, R65.reuse, R68 ;  /* 0x0000004139097223 */ /* 0x080fe20000000044 */
        /* <DEDUP_REMOVED lines=30> */
[----:B------:R-:W1:Y:S01]  /*cb60*/  LDC R9, c[0x0][0x39c] ;  /* 0x0000e700ff097b82 */ /* 0x000e620000000800 */
        /* <DEDUP_REMOVED lines=12> */
[----:B------:R-:W-:Y:S01]  /*cc30*/  UIADD3 UR4, UPT, UPT, UR4, 0x1, URZ ;  /* 0x0000000104047890 */ /* 0x000fe2000fffe0ff */
[----:B0-----:R-:W-:Y:S01]  /*cc40*/  FFMA R37, R28, R56, R37 ;  /* 0x000000381c257223 */ /* 0x001fe20000000025 */
[C---:B------:R-:W-:Y:S01]  /*cc50*/  FFMA R8, R56.reuse, R27, R31 ;  /* 0x0000001b38087223 */ /* 0x040fe2000000001f */
        /* <DEDUP_REMOVED lines=23> */
[C---:B-1----:R-:W-:Y:S01]  /*cdd0*/  IMAD R6, R9.reuse, UR8, R6 ;  /* 0x0000000809067c24 */ /* 0x042fe2000f8e0206 */
[----:B------:R-:W-:Y:S01]  /*cde0*/  IADD3 R76, PT, PT, R76, UR9, RZ ;  /* 0x000000094c4c7c10 */ /* 0x000fe2000fffe0ff */
[----:B------:R-:W-:Y:S01]  /*cdf0*/  IMAD R10, R9, UR8, R10 ;  /* 0x00000008090a7c24 */ /* 0x000fe2000f8e020a */
[----:B------:R-:W-:Y:S06]  /*ce00*/  BAR.SYNC.DEFER_BLOCKING 0x0 ;  /* 0x0000000000007b1d */ /* 0x000fec0000010000 */
[----:B------:R-:W-:Y:S05]  /*ce10*/  BRA.U UP0, `(.L_x_32) ;  /* 0xffffff35007c7547 */ /* 0x000fea000b83ffff */
.L_x_31:
[----:B------:R-:W5:Y:S01]  /*ce20*/  LDCU.64 UR10, c[0x0][0x3b0] ;  /* 0x00007600ff0a77ac */ /* 0x000f620008000a00 */
[----:B-12---:R-:W-:Y:S02]  /*ce30*/  LEA R18, R2, R5, 0x1 ;  /* 0x0000000502127211 */ /* 0x006fe400078e08ff */
[----:B0--3--:R-:W-:Y:S01]  /*ce40*/  LEA R19, R3, R4, 0x1 ;  /* 0x0000000403137211 */ /* 0x009fe200078e08ff */
[----:B------:R-:W0:Y:S01]  /*ce50*/  LDCU UR4, c[0x0][0x3ac] ;  /* 0x00007580ff0477ac */ /* 0x000e220008000800 */
[----:B------:R-:W-:Y:S01]  /*ce60*/  LEA R0, R0, R7, 0x5 ;  /* 0x0000000700007211 */ /* 0x000fe200078e28ff */
[----:B------:R-:W-:Y:S01]  /*ce70*/  IMAD R18, R18, 0x6, RZ ;  /* 0x0000000612127824 */ /* 0x000fe200078e02ff */
[----:B------:R-:W-:-:S04]  /*ce80*/  SHF.L.U32 R19, R19, 0x2, RZ ;  /* 0x0000000213137819 */ /* 0x000fc800000006ff */
[C---:B------:R-:W-:Y:S02]  /*ce90*/  IADD3 R21, PT, PT, R19.reuse, 0x1, RZ ;  /* 0x0000000113157810 */ /* 0x040fe40007ffe0ff */
[C---:B------:R-:W-:Y:S02]  /*cea0*/  IADD3 R23, PT, PT, R19.reuse, 0x2, RZ ;  /* 0x0000000213177810 */ /* 0x040fe40007ffe0ff */
[C---:B------:R-:W-:Y:S02]  /*ceb0*/  IADD3 R16, PT, PT, R18.reuse, 0x1, RZ ;  /* 0x0000000112107810 */ /* 0x040fe40007ffe0ff */
[----:B------:R-:W-:Y:S02]  /*cec0*/  IADD3 R25, PT, PT, R19, 0x3, RZ ;  /* 0x0000000313197810 */ /* 0x000fe40007ffe0ff */
[----:B-----5:R-:W-:Y:S02]  /*ced0*/  ISETP.GE.AND P0, PT, R18, UR11, PT ;  /* 0x0000000b12007c0c */ /* 0x020fe4000bf06270 */
[----:B------:R-:W-:-:S02]  /*cee0*/  ISETP.GE.AND P2, PT, R16, UR11, PT ;  /* 0x0000000b10007c0c */ /* 0x000fc4000bf46270 */
[----:B0-----:R-:W-:Y:S02]  /*cef0*/  ISETP.GE.OR P1, PT, R19, UR4, P0 ;  /* 0x0000000413007c0c */ /* 0x001fe40008726670 */
[----:B------:R-:W-:Y:S02]  /*cf00*/  ISETP.GE.OR P4, PT, R21, UR4, P0 ;  /* 0x0000000415007c0c */ /* 0x000fe40008786670 */
[C---:B------:R-:W-:Y:S02]  /*cf10*/  ISETP.GE.U32.OR P1, PT, R0.reuse, UR10, P1 ;  /* 0x0000000a00007c0c */ /* 0x040fe40008f26470 */
[----:B------:R-:W-:Y:S02]  /*cf20*/  ISETP.GE.OR P5, PT, R23, UR4, P0 ;  /* 0x0000000417007c0c */ /* 0x000fe400087a6670 */
[C---:B------:R-:W-:Y:S02]  /*cf30*/  ISETP.GE.U32.OR P4, PT, R0.reuse, UR10, P4 ;  /* 0x0000000a00007c0c */ /* 0x040fe4000a786470 */
[----:B------:R-:W-:-:S02]  /*cf40*/  ISETP.GE.U32.OR P5, PT, R0, UR10, P5 ;  /* 0x0000000a00007c0c */ /* 0x000fc4000afa6470 */
[----:B------:R-:W-:Y:S02]  /*cf50*/  ISETP.GE.OR P3, PT, R25, UR4, P0 ;  /* 0x0000000419007c0c */ /* 0x000fe40008766670 */
[C---:B------:R-:W-:Y:S02]  /*cf60*/  ISETP.GE.OR P0, PT, R19.reuse, UR4, P2 ;  /* 0x0000000413007c0c */ /* 0x040fe40009706670 */
[C---:B------:R-:W-:Y:S01]  /*cf70*/  ISETP.GE.U32.OR P3, PT, R0.reuse, UR10, P3 ;  /* 0x0000000a00007c0c */ /* 0x040fe20009f66470 */
[----:B------:R-:W0:Y:S01]  /*cf80*/  @!P1 LDC R13, c[0x0][0x3b8] ;  /* 0x0000ee00ff0d9b82 */ /* 0x000e220000000800 */
[----:B------:R-:W-:Y:S01]  /*cf90*/  ISETP.GE.U32.OR P0, PT, R0, UR10, P0 ;  /* 0x0000000a00007c0c */ /* 0x000fe20008706470 */
[--C-:B------:R-:W-:Y:S02]  /*cfa0*/  @!P1 IMAD R9, R19, UR11, R18.reuse ;  /* 0x0000000b13099c24 */ /* 0x100fe4000f8e0212 */
[--C-:B------:R-:W-:Y:S02]  /*cfb0*/  @!P4 IMAD R11, R21, UR11, R18.reuse ;  /* 0x0000000b150bcc24 */ /* 0x100fe4000f8e0212 */
[----:B------:R-:W-:-:S02]  /*cfc0*/  @!P5 IMAD R17, R23, UR11, R18 ;  /* 0x0000000b1711dc24 */ /* 0x000fc4000f8e0212 */
[----:B------:R-:W1:Y:S08]  /*cfd0*/  @!P4 LDC R15, c[0x0][0x3b8] ;  /* 0x0000ee00ff0fcb82 */ /* 0x000e700000000800 */
[----:B------:R-:W2:Y:S08]  /*cfe0*/  @!P1 LDC.64 R2, c[0x0][0x390] ;  /* 0x0000e400ff029b82 */ /* 0x000eb00000000a00 */
[----:B------:R-:W3:Y:S01]  /*cff0*/  @!P5 LDC R12, c[0x0][0x3b8] ;  /* 0x0000ee00ff0cdb82 */ /* 0x000ee20000000800 */
[----:B0-----:R-:W-:-:S07]  /*d000*/  @!P1 IMAD R13, R9, R13, R0 ;  /* 0x0000000d090d9224 */ /* 0x001fce00078e0200 */
[----:B------:R-:W0:Y:S01]  /*d010*/  @!P4 LDC.64 R4, c[0x0][0x390] ;  /* 0x0000e400ff04cb82 */ /* 0x000e220000000a00 */
[----:B-1----:R-:W-:-:S07]  /*d020*/  @!P4 IMAD R15, R11, R15, R0 ;  /* 0x0000000f0b0fc224 */ /* 0x002fce00078e0200 */
[----:B----4-:R-:W1:Y:S01]  /*d030*/  @!P5 LDC.64 R6, c[0x0][0x390] ;  /* 0x0000e400ff06db82 */ /* 0x010e620000000a00 */
[----:B--2---:R-:W-:-:S04]  /*d040*/  @!P1 IMAD.WIDE R2, R13, 0x4, R2 ;  /* 0x000000040d029825 */ /* 0x004fc800078e0202 */
[----:B------:R-:W-:Y:S01]  /*d050*/  @!P3 IMAD R13, R25, UR11, R18 ;  /* 0x0000000b190dbc24 */ /* 0x000fe2000f8e0212 */
[----:B------:R2:W-:Y:S01]  /*d060*/  @!P1 STG.E desc[UR6][R2.64], R151 ;  /* 0x0000009702009986 */ /* 0x0005e2000c101906 */
[----:B------:R-:W-:Y:S01]  /*d070*/  ISETP.GE.OR P1, PT, R21, UR4, P2 ;  /* 0x0000000415007c0c */ /* 0x000fe20009726670 */
[----:B------:R-:W4:Y:S01]  /*d080*/  @!P0 LDC R20, c[0x0][0x3b8] ;  /* 0x0000ee00ff148b82 */ /* 0x000f220000000800 */
[----:B---3--:R-:W-:Y:S02]  /*d090*/  @!P5 IMAD R17, R17, R12, R0 ;  /* 0x0000000c1111d224 */ /* 0x008fe400078e0200 */
[----:B------:R-:W-:-:S05]  /*d0a0*/  ISETP.GE.U32.OR P1, PT, R0, UR10, P1 ;  /* 0x0000000a00007c0c */ /* 0x000fca0008f26470 */
[----:B------:R-:W3:Y:S01]  /*d0b0*/  @!P3 LDC R14, c[0x0][0x3b8] ;  /* 0x0000ee00ff0ebb82 */ /* 0x000ee20000000800 */
[----:B0-----:R-:W-:-:S04]  /*d0c0*/  @!P4 IMAD.WIDE R4, R15, 0x4, R4 ;  /* 0x000000040f04c825 */ /* 0x001fc800078e0204 */
[----:B------:R-:W-:Y:S01]  /*d0d0*/  @!P0 IMAD R15, R19, UR11, R16 ;  /* 0x0000000b130f8c24 */ /* 0x000fe2000f8e0210 */
[----:B------:R-:W-:Y:S01]  /*d0e0*/  @!P4 STG.E desc[UR6][R4.64], R150 ;  /* 0x000000960400c986 */ /* 0x000fe2000c101906 */
[----:B------:R-:W-:Y:S01]  /*d0f0*/  ISETP.GE.OR P4, PT, R25, UR4, P2 ;  /* 0x0000000419007c0c */ /* 0x000fe20009786670 */
[----:B------:R-:W2:Y:S01]  /*d100*/  @!P3 LDC.64 R8, c[0x0][0x390] ;  /* 0x0000e400ff08bb82 */ /* 0x000ea20000000a00 */
[----:B-1----:R-:W-:Y:S02]  /*d110*/  @!P5 IMAD.WIDE R6, R17, 0x4, R6 ;  /* 0x000000041106d825 */ /* 0x002fe400078e0206 */
[----:B------:R-:W-:-:S03]  /*d120*/  ISETP.GE.U32.OR P4, PT, R0, UR10, P4 ;  /* 0x0000000a00007c0c */ /* 0x000fc6000a786470 */
[----:B------:R0:W-:Y:S01]  /*d130*/  @!P5 STG.E desc[UR6][R6.64], R73 ;  /* 0x000000490600d986 */ /* 0x0001e2000c101906 */
[----:B------:R-:W-:Y:S01]  /*d140*/  ISETP.GE.OR P5, PT, R23, UR4, P2 ;  /* 0x0000000417007c0c */ /* 0x000fe200097a6670 */
[----:B------:R-:W1:Y:S01]  /*d150*/  @!P0 LDC.64 R10, c[0x0][0x390] ;  /* 0x0000e400ff0a8b82 */ /* 0x000e620000000a00 */
[--C-:B----4-:R-:W-:Y:S01]  /*d160*/  @!P0 IMAD R15, R15, R20, R0.reuse ;  /* 0x000000140f0f8224 */ /* 0x110fe200078e0200 */
[----:B------:R-:W-:Y:S02]  /*d170*/  IADD3 R20, PT, PT, R18, 0x2, RZ ;  /* 0x0000000212147810 */ /* 0x000fe40007ffe0ff */
[----:B------:R-:W-:Y:S02]  /*d180*/  ISETP.GE.U32.OR P5, PT, R0, UR10, P5 ;  /* 0x0000000a00007c0c */ /* 0x000fe4000afa6470 */
[----:B------:R-:W-:Y:S01]  /*d190*/  ISETP.GE.AND P2, PT, R20, UR11, PT ;  /* 0x0000000b14007c0c */ /* 0x000fe2000bf46270 */
[----:B---3--:R-:W-:Y:S01]  /*d1a0*/  @!P3 IMAD R13, R13, R14, R0 ;  /* 0x0000000e0d0db224 */ /* 0x008fe200078e0200 */
[----:B------:R-:W3:Y:S02]  /*d1b0*/  @!P1 LDC R17, c[0x0][0x3b8] ;  /* 0x0000ee00ff119b82 */ /* 0x000ee40000000800 */
[----:B------:R-:W-:Y:S01]  /*d1c0*/  ISETP.GE.OR P6, PT, R19, UR4, P2 ;  /* 0x0000000413007c0c */ /* 0x000fe200097c6670 */
[----:B--2---:R-:W-:-:S05]  /*d1d0*/  @!P3 IMAD.WIDE R2, R13, 0x4, R8 ;  /* 0x000000040d02b825 */ /* 0x004fca00078e0208 */
[----:B0-----:R-:W0:Y:S01]  /*d1e0*/  @!P1 LDC.64 R6, c[0x0][0x390] ;  /* 0x0000e400ff069b82 */ /* 0x001e220000000a00 */
[----:B------:R2:W-:Y:S01]  /*d1f0*/  @!P3 STG.E desc[UR6][R2.64], R216 ;  /* 0x000000d80200b986 */ /* 0x0005e2000c101906 */
[----:B------:R-:W-:Y:S01]  /*d200*/  ISETP.GE.U32.OR P3, PT, R0, UR10, P6 ;  /* 0x0000000a00007c0c */ /* 0x000fe2000b766470 */
[----:B-1----:R-:W-:Y:S01]  /*d210*/  @!P0 IMAD.WIDE R4, R15, 0x4, R10 ;  /* 0x000000040f048825 */ /* 0x002fe200078e020a */
[----:B------:R-:W-:-:S04]  /*d220*/  ISETP.GE.OR P6, PT, R21, UR4, P2 ;  /* 0x0000000415007c0c */ /* 0x000fc800097c6670 */
[----:B------:R-:W1:Y:S01]  /*d230*/  @!P5 LDC R22, c[0x0][0x3b8] ;  /* 0x0000ee00ff16db82 */ /* 0x000e620000000800 */
[----:B------:R4:W-:Y:S01]  /*d240*/  @!P0 STG.E desc[UR6][R4.64], R153 ;  /* 0x0000009904008986 */ /* 0x0009e2000c101906 */
[----:B------:R-:W-:Y:S02]  /*d250*/  ISETP.GE.OR P0, PT, R23, UR4, P2 ;  /* 0x0000000417007c0c */ /* 0x000fe40009706670 */
[----:B------:R-:W-:Y:S01]  /*d260*/  ISETP.GE.U32.OR P6, PT, R0, UR10, P6 ;  /* 0x0000000a00007c0c */ /* 0x000fe2000b7c6470 */
[----:B--2---:R-:W-:-:S03]  /*d270*/  @!P1 IMAD R3, R21, UR11, R16 ;  /* 0x0000000b15039c24 */ /* 0x004fc6000f8e0210 */
[----:B------:R-:W2:Y:S01]  /*d280*/  @!P4 LDC R24, c[0x0][0x3b8] ;  /* 0x0000ee00ff18cb82 */ /* 0x000ea20000000800 */
[C---:B------:R-:W-:Y:S01]  /*d290*/  ISETP.GE.U32.OR P0, PT, R0.reuse, UR10, P0 ;  /* 0x0000000a00007c0c */ /* 0x040fe20008706470 */
[----:B------:R-:W-:Y:S01]  /*d2a0*/  @!P3 IMAD R27, R19, UR11, R20 ;  /* 0x0000000b131bbc24 */ /* 0x000fe2000f8e0214 */
[----:B------:R-:W-:Y:S01]  /*d2b0*/  ISETP.GE.OR P2, PT, R25, UR4, P2 ;  /* 0x0000000419007c0c */ /* 0x000fe20009746670 */
[----:B---3--:R-:W-:Y:S02]  /*d2c0*/  @!P1 IMAD R3, R3, R17, R0 ;  /* 0x0000001103039224 */ /* 0x008fe400078e0200 */
[--C-:B------:R-:W-:Y:S01]  /*d2d0*/  @!P4 IMAD R17, R25, UR11, R16.reuse ;  /* 0x0000000b1911cc24 */ /* 0x100fe2000f8e0210 */
[----:B------:R-:W-:Y:S01]  /*d2e0*/  ISETP.GE.U32.OR P2, PT, R0, UR10, P2 ;  /* 0x0000000a00007c0c */ /* 0x000fe20009746470 */
[----:B------:R-:W3:Y:S01]  /*d2f0*/  @!P5 LDC.64 R8, c[0x0][0x390] ;  /* 0x0000e400ff08db82 */ /* 0x000ee20000000a00 */
[----:B----4-:R-:W-:Y:S02]  /*d300*/  @!P5 IMAD R5, R23, UR11, R16 ;  /* 0x0000000b1705dc24 */ /* 0x010fe4000f8e0210 */
[----:B0-----:R-:W-:-:S05]  /*d310*/  @!P1 IMAD.WIDE R2, R3, 0x4, R6 ;  /* 0x0000000403029825 */ /* 0x001fca00078e0206 */
[----:B------:R-:W0:Y:S01]  /*d320*/  @!P3 LDC R26, c[0x0][0x3b8] ;  /* 0x0000ee00ff1abb82 */ /* 0x000e220000000800 */
[--C-:B-1----:R-:W-:Y:S01]  /*d330*/  @!P5 IMAD R5, R5, R22, R0.reuse ;  /* 0x000000160505d224 */ /* 0x102fe200078e0200 */
[----:B------:R-:W-:Y:S01]  /*d340*/  IADD3 R22, PT, PT, R18, 0x3, RZ ;  /* 0x0000000312167810 */ /* 0x000fe20007ffe0ff */
[----:B------:R1:W-:Y:S03]  /*d350*/  @!P1 STG.E desc[UR6][R2.64], R152 ;  /* 0x0000009802009986 */ /* 0x0003e6000c101906 */
[----:B------:R-:W-:Y:S02]  /*d360*/  ISETP.GE.AND P1, PT, R22, UR11, PT ;  /* 0x0000000b16007c0c */ /* 0x000fe4000bf26270 */
[----:B------:R-:W4:Y:S01]  /*d370*/  @!P4 LDC.64 R10, c[0x0][0x390] ;  /* 0x0000e400ff0acb82 */ /* 0x000f220000000a00 */
[----:B--2---:R-:W-:Y:S01]  /*d380*/  @!P4 IMAD R7, R17, R24, R0 ;  /* 0x000000181107c224 */ /* 0x004fe200078e0200 */
[----:B------:R-:W-:-:S02]  /*d390*/  IADD3 R24, PT, PT, R18, 0x4, RZ ;  /* 0x0000000412187810 */ /* 0x000fc40007ffe0ff */
[----:B------:R-:W-:-:S04]  /*d3a0*/  IADD3 R18, PT, PT, R18, 0x5, RZ ;  /* 0x0000000512127810 */ /* 0x000fc80007ffe0ff */
[----:B------:R-:W2:Y:S01]  /*d3b0*/  @!P3 LDC.64 R12, c[0x0][0x390] ;  /* 0x0000e400ff0cbb82 */ /* 0x000ea20000000a00 */
[----:B---3--:R-:W-:-:S05]  /*d3c0*/  @!P5 IMAD.WIDE R4, R5, 0x4, R8 ;  /* 0x000000040504d825 */ /* 0x008fca00078e0208 */
[----:B------:R3:W-:Y:S01]  /*d3d0*/  @!P5 STG.E desc[UR6][R4.64], R75 ;  /* 0x0000004b0400d986 */ /* 0x0007e2000c101906 */
[----:B------:R-:W-:Y:S01]  /*d3e0*/  ISETP.GE.OR P5, PT, R23, UR4, P1 ;  /* 0x0000000417007c0c */ /* 0x000fe20008fa6670 */
[----:B------:R-:W5:Y:S01]  /*d3f0*/  @!P6 LDC R28, c[0x0][0x3b8] ;  /* 0x0000ee00ff1ceb82 */ /* 0x000f620000000800 */
[----:B0-----:R-:W-:Y:S02]  /*d400*/  @!P3 IMAD R9, R27, R26, R0 ;  /* 0x0000001a1b09b224 */ /* 0x001fe400078e0200 */
[----:B------:R-:W-:-:S05]  /*d410*/  ISETP.GE.U32.OR P5, PT, R0, UR10, P5 ;  /* 0x0000000a00007c0c */ /* 0x000fca000afa6470 */
[----:B------:R-:W0:Y:S01]  /*d420*/  @!P6 LDC.64 R14, c[0x0][0x390] ;  /* 0x0000e400ff0eeb82 */ /* 0x000e220000000a00 */
[----:B----4-:R-:W-:-:S04]  /*d430*/  @!P4 IMAD.WIDE R6, R7, 0x4, R10 ;  /* 0x000000040706c825 */ /* 0x010fc800078e020a */
[C---:B------:R-:W-:Y:S01]  /*d440*/  @!P6 IMAD R11, R21.reuse, UR11, R20 ;  /* 0x0000000b150bec24 */ /* 0x040fe2000f8e0214 */
[----:B------:R4:W-:Y:S01]  /*d450*/  @!P4 STG.E desc[UR6][R6.64], R215 ;  /* 0x000000d70600c986 */ /* 0x0009e2000c101906 */
[----:B------:R-:W-:Y:S01]  /*d460*/  ISETP.GE.OR P4, PT, R21, UR4, P1 ;  /* 0x0000000415007c0c */ /* 0x000fe20008f86670 */
[----:B------:R-:W1:Y:S01]  /*d470*/  @!P0 LDC R29, c[0x0][0x3b8] ;  /* 0x0000ee00ff1d8b82 */ /* 0x000e620000000800 */
[----:B--2---:R-:W-:Y:S02]  /*d480*/  @!P3 IMAD.WIDE R8, R9, 0x4, R12 ;  /* 0x000000040908b825 */ /* 0x004fe400078e020c */
[----:B------:R-:W-:Y:S02]  /*d490*/  ISETP.GE.U32.OR P4, PT, R0, UR10, P4 ;  /* 0x0000000a00007c0c */ /* 0x000fe4000a786470 */
[----:B------:R-:W-:Y:S01]  /*d4a0*/  @!P0 IMAD R13, R23, UR11, R20 ;  /* 0x0000000b170d8c24 */ /* 0x000fe2000f8e0214 */
[----:B------:R-:W-:Y:S01]  /*d4b0*/  @!P3 STG.E desc[UR6][R8.64], R155 ;  /* 0x0000009b0800b986 */ /* 0x000fe2000c101906 */
[----:B------:R-:W-:Y:S01]  /*d4c0*/  ISETP.GE.OR P3, PT, R19, UR4, P1 ;  /* 0x0000000413007c0c */ /* 0x000fe20008f66670 */
[----:B------:R-:W2:Y:S01]  /*d4d0*/  @!P0 LDC.64 R16, c[0x0][0x390] ;  /* 0x0000e400ff108b82 */ /* 0x000ea20000000a00 */
[----:B-----5:R-:W-:Y:S01]  /*d4e0*/  @!P6 IMAD R11, R11, R28, R0 ;  /* 0x0000001c0b0be224 */ /* 0x020fe200078e0200 */
[----:B------:R-:W-:-:S02]  /*d4f0*/  ISETP.GE.OR P1, PT, R25, UR4, P1 ;  /* 0x0000000419007c0c */ /* 0x000fc40008f26670 */
[C---:B------:R-:W-:Y:S02]  /*d500*/  ISETP.GE.U32.OR P3, PT, R0.reuse, UR10, P3 ;  /* 0x0000000a00007c0c */ /* 0x040fe40009f66470 */
[----:B------:R-:W-:Y:S01]  /*d510*/  ISETP.GE.U32.OR P1, PT, R0, UR10, P1 ;  /* 0x0000000a00007c0c */ /* 0x000fe20008f26470 */
[----:B0-----:R-:W-:Y:S01]  /*d520*/  @!P6 IMAD.WIDE R10, R11, 0x4, R14 ;  /* 0x000000040b0ae825 */ /* 0x001fe200078e020e */
[----:B------:R-:W0:Y:S03]  /*d530*/  @!P4 LDC R28, c[0x0][0x3b8] ;  /* 0x0000ee00ff1ccb82 */ /* 0x000e260000000800 */
[----:B------:R-:W-:Y:S01]  /*d540*/  @!P4 IMAD R27, R21, UR11, R22 ;  /* 0x0000000b151bcc24 */ /* 0x000fe2000f8e0216 */
[----:B------:R-:W-:Y:S01]  /*d550*/  @!P6 STG.E desc[UR6][R10.64], R154 ;  /* 0x0000009a0a00e986 */ /* 0x000fe2000c101906 */
[----:B------:R-:W-:Y:S01]  /*d560*/  ISETP.GE.AND P6, PT, R24, UR11, PT ;  /* 0x0000000b18007c0c */ /* 0x000fe2000bfc6270 */
[----:B-1----:R-:W-:-:S03]  /*d570*/  @!P0 IMAD R3, R13, R29, R0 ;  /* 0x0000001d0d038224 */ /* 0x002fc600078e0200 */
[----:B------:R-:W1:Y:S01]  /*d580*/  @!P3 LDC R26, c[0x0][0x3b8] ;  /* 0x0000ee00ff1abb82 */ /* 0x000e620000000800 */
[----:B------:R-:W-:Y:S02]  /*d590*/  @!P5 IMAD R29, R23, UR11, R22 ;  /* 0x0000000b171ddc24 */ /* 0x000fe4000f8e0216 */
[----:B--2---:R-:W-:-:S05]  /*d5a0*/  @!P0 IMAD.WIDE R2, R3, 0x4, R16 ;  /* 0x0000000403028825 */ /* 0x004fca00078e0210 */
[----:B---3--:R-:W2:Y:S01]  /*d5b0*/  @!P2 LDC.64 R4, c[0x0][0x390] ;  /* 0x0000e400ff04ab82 */ /* 0x008ea20000000a00 */
[C---:B------:R-:W-:Y:S01]  /*d5c0*/  @!P3 IMAD R17, R19.reuse, UR11, R22 ;  /* 0x0000000b1311bc24 */ /* 0x040fe2000f8e0216 */
[----:B------:R3:W-:Y:S01]  /*d5d0*/  @!P0 STG.E desc[UR6][R2.64], R183 ;  /* 0x000000b702008986 */ /* 0x0007e2000c101906 */
[----:B------:R-:W-:-:S05]  /*d5e0*/  ISETP.GE.OR P0, PT, R19, UR4, P6 ;  /* 0x0000000413007c0c */ /* 0x000fca000b706670 */
[----:B------:R-:W5:Y:S01]  /*d5f0*/  @!P2 LDC R16, c[0x0][0x3b8] ;  /* 0x0000ee00ff10ab82 */ /* 0x000f620000000800 */
[----:B------:R-:W-:Y:S01]  /*d600*/  ISETP.GE.U32.OR P0, PT, R0, UR10, P0 ;  /* 0x0000000a00007c0c */ /* 0x000fe20008706470 */
[----:B0-----:R-:W-:-:S06]  /*d610*/  @!P4 IMAD R27, R27, R28, R0 ;  /* 0x0000001c1b1bc224 */ /* 0x001fcc00078e0200 */
[----:B----4-:R-:W0:Y:S01]  /*d620*/  @!P3 LDC.64 R6, c[0x0][0x390] ;  /* 0x0000e400ff06bb82 */ /* 0x010e220000000a00 */
[----:B---3--:R-:W-:Y:S02]  /*d630*/  @!P2 IMAD R3, R25, UR11, R20 ;  /* 0x0000000b1903ac24 */ /* 0x008fe4000f8e0214 */
[----:B-1----:R-:W-:-:S05]  /*d640*/  @!P3 IMAD R17, R17, R26, R0 ;  /* 0x0000001a1111b224 */ /* 0x002fca00078e0200 */
[----:B------:R-:W1:Y:S08]  /*d650*/  @!P4 LDC.64 R8, c[0x0][0x390] ;  /* 0x0000e400ff08cb82 */ /* 0x000e700000000a00 */
[----:B------:R-:W3:Y:S01]  /*d660*/  @!P5 LDC R30, c[0x0][0x3b8] ;  /* 0x0000ee00ff1edb82 */ /* 0x000ee20000000800 */
[----:B-----5:R-:W-:-:S04]  /*d670*/  @!P2 IMAD R3, R3, R16, R0 ;  /* 0x000000100303a224 */ /* 0x020fc800078e0200 */
[----:B--2---:R-:W-:-:S03]  /*d680*/  @!P2 IMAD.WIDE R2, R3, 0x4, R4 ;  /* 0x000000040302a825 */ /* 0x004fc600078e0204 */
[----:B------:R-:W2:Y:S01]  /*d690*/  @!P5 LDC.64 R10, c[0x0][0x390] ;  /* 0x0000e400ff0adb82 */ /* 0x000ea20000000a00 */
[----:B0-----:R-:W-:Y:S01]  /*d6a0*/  @!P3 IMAD.WIDE R4, R17, 0x4, R6 ;  /* 0x000000041104b825 */ /* 0x001fe200078e0206 */
[----:B------:R0:W-:Y:S01]  /*d6b0*/  @!P2 STG.E desc[UR6][R2.64], R217 ;  /* 0x000000d90200a986 */ /* 0x0001e2000c101906 */
[----:B------:R-:W-:Y:S02]  /*d6c0*/  ISETP.GE.OR P2, PT, R21, UR4, P6 ;  /* 0x0000000415007c0c */ /* 0x000fe4000b746670 */
[----:B------:R-:W-:Y:S01]  /*d6d0*/  @!P0 IMAD R17, R19, UR11, R24 ;  /* 0x0000000b13118c24 */ /* 0x000fe2000f8e0218 */
[----:B------:R-:W-:Y:S01]  /*d6e0*/  @!P3 STG.E desc[UR6][R4.64], R157 ;  /* 0x0000009d0400b986 */ /* 0x000fe2000c101906 */
[----:B------:R-:W-:Y:S01]  /*d6f0*/  ISETP.GE.U32.OR P2, PT, R0, UR10, P2 ;  /* 0x0000000a00007c0c */ /* 0x000fe20009746470 */
[----:B------:R-:W4:Y:S01]  /*d700*/  @!P1 LDC R31, c[0x0][0x3b8] ;  /* 0x0000ee00ff1f9b82 */ /* 0x000f220000000800 */
[----:B-1----:R-:W-:Y:S01]  /*d710*/  @!P4 IMAD.WIDE R6, R27, 0x4, R8 ;  /* 0x000000041b06c825 */ /* 0x002fe200078e0208 */
[----:B------:R-:W-:-:S04]  /*d720*/  ISETP.GE.AND P3, PT, R18, UR11, PT ;  /* 0x0000000b12007c0c */ /* 0x000fc8000bf66270 */
[----:B------:R1:W-:Y:S01]  /*d730*/  @!P4 STG.E desc[UR6][R6.64], R156 ;  /* 0x0000009c0600c986 */ /* 0x0003e2000c101906 */
[----:B------:R-:W-:Y:S01]  /*d740*/  ISETP.GE.OR P4, PT, R23, UR4, P6 ;  /* 0x0000000417007c0c */ /* 0x000fe2000b786670 */
[----:B------:R-:W5:Y:S01]  /*d750*/  @!P0 LDC R32, c[0x0][0x3b8] ;  /* 0x0000ee00ff208b82 */ /* 0x000f620000000800 */
[----:B---3--:R-:W-:Y:S01]  /*d760*/  @!P5 IMAD R9, R29, R30, R0 ;  /* 0x0000001e1d09d224 */ /* 0x008fe200078e0200 */
[----:B------:R-:W-:Y:S02]  /*d770*/  ISETP.GE.OR P6, PT, R25, UR4, P6 ;  /* 0x0000000419007c0c */ /* 0x000fe4000b7c6670 */
[----:B------:R-:W-:-:S04]  /*d780*/  ISETP.GE.U32.OR P4, PT, R0, UR10, P4 ;  /* 0x0000000a00007c0c */ /* 0x000fc8000a786470 */
[----:B------:R-:W0:Y:S01]  /*d790*/  @!P1 LDC.64 R12, c[0x0][0x390] ;  /* 0x0000e400ff0c9b82 */ /* 0x000e220000000a00 */
[----:B--2---:R-:W-:-:S04]  /*d7a0*/  @!P5 IMAD.WIDE R8, R9, 0x4, R10 ;  /* 0x000000040908d825 */ /* 0x004fc800078e020a */
[----:B------:R-:W-:Y:S01]  /*d7b0*/  @!P1 IMAD R11, R25, UR11, R22 ;  /* 0x0000000b190b9c24 */ /* 0x000fe2000f8e0216 */
[----:B------:R-:W-:Y:S01]  /*d7c0*/  @!P5 STG.E desc[UR6][R8.64], R72 ;  /* 0x000000480800d986 */ /* 0x000fe2000c101906 */
[----:B------:R-:W-:Y:S01]  /*d7d0*/  ISETP.GE.OR P5, PT, R19, UR4, P3 ;  /* 0x0000000413007c0c */ /* 0x000fe20009fa6670 */
[----:B------:R-:W2:Y:S01]  /*d7e0*/  @!P0 LDC.64 R14, c[0x0][0x390] ;  /* 0x0000e400ff0e8b82 */ /* 0x000ea20000000a00 */
[--C-:B----4-:R-:W-:Y:S02]  /*d7f0*/  @!P1 IMAD R11, R11, R31, R0.reuse ;  /* 0x0000001f0b0b9224 */ /* 0x110fe400078e0200 */
[----:B------:R-:W-:Y:S01]  /*d800*/  ISETP.GE.U32.OR P5, PT, R0, UR10, P5 ;  /* 0x0000000a00007c0c */ /* 0x000fe2000afa6470 */
[----:B-----5:R-:W-:-:S04]  /*d810*/  @!P0 IMAD R17, R17, R32, R0 ;  /* 0x0000002011118224 */ /* 0x020fc800078e0200 */
[----:B------:R-:W3:Y:S01]  /*d820*/  @!P2 LDC R16, c[0x0][0x3b8] ;  /* 0x0000ee00ff10ab82 */ /* 0x000ee20000000800 */
[----:B0-----:R-:W-:-:S07]  /*d830*/  @!P1 IMAD.WIDE R2, R11, 0x4, R12 ;  /* 0x000000040b029825 */ /* 0x001fce00078e020c */
[----:B-1----:R-:W0:Y:S01]  /*d840*/  @!P2 LDC.64 R6, c[0x0][0x390] ;  /* 0x0000e400ff06ab82 */ /* 0x002e220000000a00 */
[----:B------:R-:W-:Y:S01]  /*d850*/  @!P5 IMAD R19, R19, UR11, R18 ;  /* 0x0000000b1313dc24 */ /* 0x000fe2000f8e0212 */
[----:B------:R1:W-:Y:S01]  /*d860*/  @!P1 STG.E desc[UR6][R2.64], R218 ;  /* 0x000000da02009986 */ /* 0x0003e2000c101906 */
[----:B------:R-:W-:Y:S01]  /*d870*/  ISETP.GE.OR P1, PT, R23, UR4, P3 ;  /* 0x0000000417007c0c */ /* 0x000fe20009f26670 */
[----:B--2---:R-:W-:-:S04]  /*d880*/  @!P0 IMAD.WIDE R4, R17, 0x4, R14 ;  /* 0x0000000411048825 */ /* 0x004fc800078e020e */
[----:B------:R-:W2:Y:S01]  /*d890*/  @!P4 LDC R20, c[0x0][0x3b8] ;  /* 0x0000ee00ff14cb82 */ /* 0x000ea20000000800 */
[C---:B------:R-:W-:Y:S01]  /*d8a0*/  ISETP.GE.U32.OR P1, PT, R0.reuse, UR10, P1 ;  /* 0x0000000a00007c0c */ /* 0x040fe20008f26470 */
[--C-:B------:R-:W-:Y:S01]  /*d8b0*/  @!P4 IMAD R17, R23, UR11, R24.reuse ;  /* 0x0000000b1711cc24 */ /* 0x100fe2000f8e0218 */
[----:B------:R4:W-:Y:S01]  /*d8c0*/  @!P0 STG.E desc[UR6][R4.64], R159 ;  /* 0x0000009f04008986 */ /* 0x0009e2000c101906 */
[----:B------:R-:W-:Y:S02]  /*d8d0*/  ISETP.GE.U32.OR P0, PT, R0, UR10, P6 ;  /* 0x0000000a00007c0c */ /* 0x000fe4000b706470 */
[C---:B------:R-:W-:Y:S02]  /*d8e0*/  ISETP.GE.OR P6, PT, R21.reuse, UR4, P3 ;  /* 0x0000000415007c0c */ /* 0x040fe40009fc6670 */
[----:B------:R-:W5:Y:S01]  /*d8f0*/  @!P5 LDC R26, c[0x0][0x3b8] ;  /* 0x0000ee00ff1adb82 */ /* 0x000f620000000800 */
[----:B-1----:R-:W-:Y:S01]  /*d900*/  @!P2 IMAD R3, R21, UR11, R24 ;  /* 0x0000000b1503ac24 */ /* 0x002fe2000f8e0218 */
[----:B------:R-:W-:-:S02]  /*d910*/  ISETP.GE.OR P3, PT, R25, UR4, P3 ;  /* 0x0000000419007c0c */ /* 0x000fc40009f66670 */
[C---:B------:R-:W-:Y:S01]  /*d920*/  ISETP.GE.U32.OR P6, PT, R0.reuse, UR10, P6 ;  /* 0x0000000a00007c0c */ /* 0x040fe2000b7c6470 */
[----:B---3--:R-:W-:Y:S01]  /*d930*/  @!P2 IMAD R3, R3, R16, R0 ;  /* 0x000000100303a224 */ /* 0x008fe200078e0200 */
[----:B------:R-:W-:Y:S01]  /*d940*/  ISETP.GE.U32.OR P3, PT, R0, UR10, P3 ;  /* 0x0000000a00007c0c */ /* 0x000fe20009f66470 */
[----:B------:R-:W-:Y:S01]  /*d950*/  @!P1 IMAD R23, R23, UR11, R18 ;  /* 0x0000000b17179c24 */ /* 0x000fe2000f8e0212 */
[----:B----4-:R-:W1:Y:S01]  /*d960*/  @!P4 LDC.64 R4, c[0x0][0x390] ;  /* 0x0000e400ff04cb82 */ /* 0x010e620000000a00 */
[----:B0-----:R-:W-:-:S04]  /*d970*/  @!P2 IMAD.WIDE R2, R3, 0x4, R6 ;  /* 0x000000040302a825 */ /* 0x001fc800078e0206 */
[----:B------:R-:W-:Y:S01]  /*d980*/  @!P0 IMAD R7, R25, UR11, R24 ;  /* 0x0000000b19078c24 */ /* 0x000fe2000f8e0218 */
[----:B------:R0:W-:Y:S02]  /*d990*/  @!P2 STG.E desc[UR6][R2.64], R158 ;  /* 0x0000009e0200a986 */ /* 0x0001e4000c101906 */
[----:B------:R-:W3:Y:S01]  /*d9a0*/  @!P0 LDC R22, c[0x0][0x3b8] ;  /* 0x0000ee00ff168b82 */ /* 0x000ee20000000800 */
[----:B------:R-:W-:Y:S02]  /*d9b0*/  @!P6 IMAD R21, R21, UR11, R18 ;  /* 0x0000000b1515ec24 */ /* 0x000fe4000f8e0212 */
[----:B--2---:R-:W-:-:S05]  /*d9c0*/  @!P4 IMAD R17, R17, R20, R0 ;  /* 0x000000141111c224 */ /* 0x004fca00078e0200 */
[----:B------:R-:W2:Y:S01]  /*d9d0*/  @!P0 LDC.64 R8, c[0x0][0x390] ;  /* 0x0000e400ff088b82 */ /* 0x000ea20000000a00 */
[----:B-----5:R-:W-:-:S07]  /*d9e0*/  @!P5 IMAD R19, R19, R26, R0 ;  /* 0x0000001a1313d224 */ /* 0x020fce00078e0200 */
[----:B------:R-:W4:Y:S01]  /*d9f0*/  @!P6 LDC R27, c[0x0][0x3b8] ;  /* 0x0000ee00ff1beb82 */ /* 0x000f220000000800 */
[----:B-1----:R-:W-:-:S05]  /*da00*/  @!P4 IMAD.WIDE R4, R17, 0x4, R4 ;  /* 0x000000041104c825 */ /* 0x002fca00078e0204 */
[----:B------:R1:W-:Y:S02]  /*da10*/  @!P4 STG.E desc[UR6][R4.64], R185 ;  /* 0x000000b90400c986 */ /* 0x0003e4000c101906 */
[----:B------:R-:W5:Y:S01]  /*da20*/  @!P1 LDC R28, c[0x0][0x3b8] ;  /* 0x0000ee00ff1c9b82 */ /* 0x000f620000000800 */
[----:B---3--:R-:W-:-:S07]  /*da30*/  @!P0 IMAD R7, R7, R22, R0 ;  /* 0x0000001607078224 */ /* 0x008fce00078e0200 */
[----:B------:R-:W0:Y:S01]  /*da40*/  @!P5 LDC.64 R10, c[0x0][0x390] ;  /* 0x0000e400ff0adb82 */ /* 0x000e220000000a00 */
[----:B--2---:R-:W-:-:S05]  /*da50*/  @!P0 IMAD.WIDE R6, R7, 0x4, R8 ;  /* 0x0000000407068825 */ /* 0x004fca00078e0208 */
[----:B------:R1:W-:Y:S02]  /*da60*/  @!P0 STG.E desc[UR6][R6.64], R219 ;  /* 0x000000db06008986 */ /* 0x0003e4000c101906 */
[----:B------:R-:W2:Y:S01]  /*da70*/  @!P6 LDC.64 R12, c[0x0][0x390] ;  /* 0x0000e400ff0ceb82 */ /* 0x000ea20000000a00 */
[----:B----4-:R-:W-:-:S07]  /*da80*/  @!P6 IMAD R9, R21, R27, R0 ;  /* 0x0000001b1509e224 */ /* 0x010fce00078e0200 */
[----:B------:R-:W3:Y:S01]  /*da90*/  @!P1 LDC.64 R14, c[0x0][0x390] ;  /* 0x0000e400ff0e9b82 */ /* 0x000ee20000000a00 */
[----:B-----5:R-:W-:Y:S02]  /*daa0*/  @!P1 IMAD R23, R23, R28, R0 ;  /* 0x0000001c17179224 */ /* 0x020fe400078e0200 */
[----:B0-----:R-:W-:-:S05]  /*dab0*/  @!P5 IMAD.WIDE R2, R19, 0x4, R10 ;  /* 0x000000041302d825 */ /* 0x001fca00078e020a */
[----:B------:R1:W-:Y:S01]  /*dac0*/  @!P5 STG.E desc[UR6][R2.64], R161 ;  /* 0x000000a10200d986 */ /* 0x0003e2000c101906 */
[----:B--2---:R-:W-:-:S05]  /*dad0*/  @!P6 IMAD.WIDE R8, R9, 0x4, R12 ;  /* 0x000000040908e825 */ /* 0x004fca00078e020c */
        /* <DEDUP_REMOVED lines=11> */
.L_x_33:
        /* <DEDUP_REMOVED lines=15> */
.L_x_69:


//--------------------- .text._Z22convolution_validationIfLi4ELi32ELi2ELi2ELi4EEvPT_S1_S1_iiiiiiiii --------------------------
	.section	.text._Z22convolution_validationIfLi4ELi32ELi2ELi2ELi4EEvPT_S1_S1_iiiiiiiii,"ax",@progbits
	.align	128
        .global         _Z22convolution_validationIfLi4ELi32ELi2ELi2ELi4EEvPT_S1_S1_iiiiiiiii
        .type           _Z22convolution_validationIfLi4ELi32ELi2ELi2ELi4EEvPT_S1_S1_iiiiiiiii,@function
        .size           _Z22convolution_validationIfLi4ELi32ELi2ELi2ELi4EEvPT_S1_S1_iiiiiiiii,(.L_x_70 - _Z22convolution_validationIfLi4ELi32ELi2ELi2ELi4EEvPT_S1_S1_iiiiiiiii)
        .other          _Z22convolution_validationIfLi4ELi32ELi2ELi2ELi4EEvPT_S1_S1_iiiiiiiii,@"STO_CUDA_ENTRY STV_DEFAULT"
_Z22convolution_validationIfLi4ELi32ELi2ELi2ELi4EEvPT_S1_S1_iiiiiiiii:
.text._Z22convolution_validationIfLi4ELi32ELi2ELi2ELi4EEvPT_S1_S1_iiiiiiiii:
        /* <DEDUP_REMOVED lines=33> */
.L_x_36:
        /* <DEDUP_REMOVED lines=27> */
[----:B------:R-:W5:Y:S04]  /*03c0*/  LDG.E.CONSTANT R12, desc[UR6][R10.64+0x1c] ;  /* 0x00001c060a0c7981 */ /* 0x000f68000c1e9900 */
[----:B------:R-:W5:Y:S01]  /*03d0*/  LDG.E.CONSTANT R27, desc[UR6][R10.64+0x20] ;  /* 0x000020060a1b7981 */ /* 0x000f62000c1e9900 */
[----:B--2---:R-:W-:-:S03]  /*03e0*/  FFMA R21, R21, R16, R24 ;  /* 0x0000001015157223 */ /* 0x004fc60000000018 */
[----:B------:R-:W2:Y:S01]  /*03f0*/  LDG.E.CONSTANT R16, desc[UR6][R2.64+-0x4] ;  /* 0xfffffc0602107981 */ /* 0x000ea2000c1e9900 */
[----:B---3--:R-:W-:Y:S01]  /*0400*/  FFMA R21, R22, R25, R21 ;  /* 0x0000001916157223 */ /* 0x008fe20000000015 */
[----:B------:R-:W-:-:S03]  /*0410*/  UIADD3 UR4, UPT, UPT, UR4, 0x1, URZ ;  /* 0x0000000104047890 */ /* 0x000fc6000fffe0ff */
[----:B----4-:R-:W-:-:S03]  /*0420*/  FFMA R21, R20, R23, R21 ;  /* 0x0000001714157223 */ /* 0x010fc60000000015 */
[----:B------:R-:W-:Y:S01]  /*0430*/  ISETP.NE.AND P0, PT, R18, UR4, PT ;  /* 0x0000000412007c0c */ /* 0x000fe2000bf05270 */
[----:B-----5:R-:W-:Y:S01]  /*0440*/  FFMA R12, R12, R13, R21 ;  /* 0x0000000d0c0c7223 */ /* 0x020fe20000000015 */
[----:B------:R-:W-:-:S03]  /*0450*/  UMOV UR5, URZ ;  /* 0x000000ff00057c82 */ /* 0x000fc60008000000 */
[----:B--2---:R-:W-:-:S08]  /*0460*/  FFMA R16, R27, R16, R12 ;  /* 0x000000101b107223 */ /* 0x004fd0000000000c */
.L_x_35:
[C---:B------:R-:W-:Y:S01]  /*0470*/  IMAD.WIDE R12, R6.reuse, 0x4, R10 ;  /* 0x00000004060c7825 */ /* 0x040fe200078e020a */
        /* <DEDUP_REMOVED lines=10> */
[----:B------:R-:W-:-:S02]  /*0520*/  LEA R19, R6, R19, 0x1 ;  /* 0x0000001306137211 */ /* 0x000fc400078e08ff */
[----:B------:R-:W-:Y:S01]  /*0530*/  IADD3 R7, PT, PT, R7, 0x12, RZ ;  /* 0x0000001207077810 */ /* 0x000fe20007ffe0ff */
        /* <DEDUP_REMOVED lines=11> */
[----:B------:R0:W5:Y:S01]  /*05f0*/  LDG.E.CONSTANT R18, desc[UR6][R2.64+0x20] ;  /* 0x0000200602127981 */ /* 0x000162000c1e9900 */
[----:B------:R-:W-:Y:S01]  /*0600*/  FFMA R24, R29, R24, R10 ;  /* 0x000000181d187223 */ /* 0x000fe2000000000a */
[----:B------:R-:W-:-:S05]  /*0610*/  IMAD.WIDE R10, R19, 0x4, R8 ;  /* 0x00000004130a7825 */ /* 0x000fca00078e0208 */
[----:B------:R-:W5:Y:S01]  /*0620*/  LDG.E.CONSTANT R12, desc[UR6][R10.64+0xc] ;  /* 0x00000c060a0c7981 */ /* 0x000f62000c1e9900 */
[----:B0-----:R-:W-:-:S05]  /*0630*/  IMAD.WIDE R2, R7, 0x4, R4 ;  /* 0x0000000407027825 */ /* 0x001fca00078e0204 */
        /* <DEDUP_REMOVED lines=9> */
[----:B------:R-:W4:Y:S01]  /*06d0*/  LDG.E.CONSTANT R21, desc[UR6][R2.64+-0x18] ;  /* 0xffffe80602157981 */ /* 0x000f22000c1e9900 */
[----:B-----5:R-:W-:-:S03]  /*06e0*/  FFMA R16, R27, R18, R16 ;  /* 0x000000121b107223 */ /* 0x020fc60000000010 */
[----:B------:R-:W5:Y:S01]  /*06f0*/  LDG.E.CONSTANT R18, desc[UR6][R10.64+0x14] ;  /* 0x000014060a127981 */ /* 0x000f62000c1e9900 */
[----:B--2---:R-:W-:-:S03]  /*0700*/  FFMA R27, R23, R24, R16 ;  /* 0x00000018171b7223 */ /* 0x004fc60000000010 */
[----:B------:R-:W2:Y:S04]  /*0710*/  LDG.E.CONSTANT R16, desc[UR6][R10.64+0x10] ;  /* 0x000010060a107981 */ /* 0x000ea8000c1e9900 */
[----:B------:R-:W2:Y:S01]  /*0720*/  LDG.E.CONSTANT R23, desc[UR6][R2.64+-0x14] ;  /* 0xffffec0602177981 */ /* 0x000ea2000c1e9900 */
[----:B---3--:R-:W-:-:S03]  /*0730*/  FFMA R27, R22, R25, R27 ;  /* 0x00000019161b7223 */ /* 0x008fc6000000001b */
[----:B------:R-:W5:Y:S01]  /*0740*/  LDG.E.CONSTANT R25, desc[UR6][R2.64+-0x10] ;  /* 0xfffff00602197981 */ /* 0x000f62000c1e9900 */
[----:B------:R-:W-:-:S03]  /*0750*/  FFMA R29, R20, R13, R27 ;  /* 0x0000000d141d7223 */ /* 0x000fc6000000001b */
[----:B------:R-:W3:Y:S04]  /*0760*/  LDG.E.CONSTANT R22, desc[UR6][R10.64+0x18] ;  /* 0x000018060a167981 */ /* 0x000ee8000c1e9900 */
[----:B------:R-:W3:Y:S01]  /*0770*/  LDG.E.CONSTANT R27, desc[UR6][R2.64+-0xc] ;  /* 0xfffff406021b7981 */ /* 0x000ee2000c1e9900 */
[----:B----4-:R-:W-:-:S03]  /*0780*/  FFMA R29, R12, R21, R29 ;  /* 0x000000150c1d7223 */ /* 0x010fc6000000001d */
[----:B------:R-:W4:Y:S04]  /*0790*/  LDG.E.CONSTANT R13, desc[UR6][R10.64+0x1c] ;  /* 0x00001c060a0d7981 */ /* 0x000f28000c1e9900 */
[----:B------:R-:W4:Y:S04]  /*07a0*/  LDG.E.CONSTANT R20, desc[UR6][R2.64+-0x8] ;  /* 0xfffff80602147981 */ /* 0x000f28000c1e9900 */
[----:B------:R-:W4:Y:S04]  /*07b0*/  LDG.E.CONSTANT R12, desc[UR6][R10.64+0x20] ;  /* 0x000020060a0c7981 */ /* 0x000f28000c1e9900 */
[----:B------:R-:W4:Y:S01]  /*07c0*/  LDG.E.CONSTANT R21, desc[UR6][R2.64+-0x4] ;  /* 0xfffffc0602157981 */ /* 0x000f22000c1e9900 */
[----:B------:R-:W-:-:S04]  /*07d0*/  UIADD3 UR5, UPT, UPT, UR5, 0x2, URZ ;  /* 0x0000000205057890 */ /* 0x000fc8000fffe0ff */
[----:B------:R-:W-:Y:S01]  /*07e0*/  UISETP.NE.AND UP0, UPT, UR5, 0x8, UPT ;  /* 0x000000080500788c */ /* 0x000fe2000bf05270 */
[----:B--2---:R-:W-:-:S04]  /*07f0*/  FFMA R23, R16, R23, R29 ;  /* 0x0000001710177223 */ /* 0x004fc8000000001d */
[----:B-----5:R-:W-:-:S04]  /*0800*/  FFMA R23, R18, R25, R23 ;  /* 0x0000001912177223 */ /* 0x020fc80000000017 */
[----:B---3--:R-:W-:-:S04]  /*0810*/  FFMA R22, R22, R27, R23 ;  /* 0x0000001b16167223 */ /* 0x008fc80000000017 */
[----:B----4-:R-:W-:-:S04]  /*0820*/  FFMA R13, R13, R20, R22 ;  /* 0x000000140d0d7223 */ /* 0x010fc80000000016 */
[----:B------:R-:W-:Y:S01]  /*0830*/  FFMA R16, R12, R21, R13 ;  /* 0x000000150c107223 */ /* 0x000fe2000000000d */
[----:B------:R-:W-:Y:S06]  /*0840*/  BRA.U UP0, `(.L_x_35) ;  /* 0xfffffffd00087547 */ /* 0x000fec000b83ffff */
[----:B------:R-:W-:Y:S05]  /*0850*/  @P0 BRA `(.L_x_36) ;  /* 0xfffffff8006c0947 */ /* 0x000fea000383ffff */
.L_x_34:
        /* <DEDUP_REMOVED lines=8> */
.L_x_37:
        /* <DEDUP_REMOVED lines=10> */
.L_x_70:


//--------------------- .text._Z33convolution_shared_with_reductionIf6float4Li4ELi32ELi2ELi2ELi4ELi8EEvPT_S2_S2_iiiiiiiii --------------------------
	.section	.text._Z33convolution_shared_with_reductionIf6float4Li4ELi32ELi2ELi2ELi4ELi8EEvPT_S2_S2_iiiiiiiii,"ax",@progbits
	.align	128
        .global         _Z33convolution_shared_with_reductionIf6float4Li4ELi32ELi2ELi2ELi4ELi8EEvPT_S2_S2_iiiiiiiii
        .type           _Z33convolution_shared_with_reductionIf6float4Li4ELi32ELi2ELi2ELi4ELi8EEvPT_S2_S2_iiiiiiiii,@function
        .size           _Z33convolution_shared_with_reductionIf6float4Li4ELi32ELi2ELi2ELi4ELi8EEvPT_S2_S2_iiiiiiiii,(.L_x_71 - _Z33convolution_shared_with_reductionIf6float4Li4ELi32ELi2ELi2ELi4ELi8EEvPT_S2_S2_iiiiiiiii)
        .other          _Z33convolution_shared_with_reductionIf6float4Li4ELi32ELi2ELi2ELi4ELi8EEvPT_S2_S2_iiiiiiiii,@"STO_CUDA_ENTRY STV_DEFAULT"
_Z33convolution_shared_with_reductionIf6float4Li4ELi32ELi2ELi2ELi4ELi8EEvPT_S2_S2_iiiiiiiii:
.text._Z33convolution_shared_with_reductionIf6float4Li4ELi32ELi2ELi2ELi4ELi8EEvPT_S2_S2_iiiiiiiii:
[----:B------:R-:W-:Y:S01]  /*0000*/  LDC R1, c[0x0][0x37c] ;  /* 0x0000df00ff017b82 */ /* 0x000fe20000000800 */
[----:B------:R-:W0:Y:S01]  /*0010*/  LDCU UR4, c[0x0][0x398] ;  /* 0x00007300ff0477ac */ /* 0x000e220008000800 */
[----:B------:R-:W1:Y:S01]  /*0020*/  S2R R0, SR_CTAID.X ;  /* 0x0000000000007919 */ /* 0x000e620000002500 */
[----:B------:R-:W-:Y:S01]  /*0030*/  HFMA2 R196, -RZ, RZ, 0, 0 ;  /* 0x00000000ffc47431 */ /* 0x000fe200000001ff */
[----:B------:R-:W-:Y:S01]  /*0040*/  CS2R R182, SRZ ;  /* 0x0000000000b67805 */ /* 0x000fe2000001ff00 */
[----:B------:R-:W-:Y:S01]  /*0050*/  HFMA2 R156, -RZ, RZ, 0, 0 ;  /* 0x00000000ff9c7431 */ /* 0x000fe200000001ff */
[----:B------:R-:W2:Y:S01]  /*0060*/  S2R R2, SR_CTAID.Y ;  /* 0x0000000000027919 */ /* 0x000ea20000002600 */
[----:B------:R-:W-:Y:S01]  /*0070*/  HFMA2 R137, -RZ, RZ, 0, 0 ;  /* 0x00000000ff897431 */ /* 0x000fe200000001ff */
[----:B------:R-:W-:Y:S01]  /*0080*/  MOV R154, RZ ;  /* 0x000000ff009a7202 */ /* 0x000fe20000000f00 */
[----:B------:R-:W-:Y:S01]  /*0090*/  HFMA2 R152, -RZ, RZ, 0, 0 ;  /* 0x00000000ff987431 */ /* 0x000fe200000001ff */
[----:B------:R-:W3:Y:S01]  /*00a0*/  S2R R3, SR_CTAID.Z ;  /* 0x0000000000037919 */ /* 0x000ee20000002700 */
[----:B------:R-:W-:Y:S01]  /*00b0*/  HFMA2 R150, -RZ, RZ, 0, 0 ;  /* 0x00000000ff967431 */ /* 0x000fe200000001ff */
[----:B------:R-:W-:Y:S01]  /*00c0*/  CS2R R178, SRZ ;  /* 0x0000000000b27805 */ /* 0x000fe2000001ff00 */
[----:B------:R-:W-:Y:S01]  /*00d0*/  HFMA2 R186, -RZ, RZ, 0, 0 ;  /* 0x00000000ffba7431 */ /* 0x000fe200000001ff */
[----:B------:R-:W4:Y:S01]  /*00e0*/  S2R R6, SR_TID.X ;  /* 0x0000000000067919 */ /* 0x000f220000002100 */
[----:B------:R-:W-:Y:S01]  /*00f0*/  HFMA2 R133, -RZ, RZ, 0, 0 ;  /* 0x00000000ff857431 */ /* 0x000fe200000001ff */
[----:B------:R-:W-:Y:S01]  /*0100*/  MOV R141, RZ ;  /* 0x000000ff008d7202 */ /* 0x000fe20000000f00 */
[----:B------:R-:W-:Y:S01]  /*0110*/  HFMA2 R131, -RZ, RZ, 0, 0 ;  /* 0x00000000ff837431 */ /* 0x000fe200000001ff */
[----:B------:R-:W1:Y:S01]  /*0120*/  S2R R5, SR_TID.Y ;  /* 0x0000000000057919 */ /* 0x000e620000002200 */
[----:B0-----:R-:W-:Y:S01]  /*0130*/  UISETP.GE.AND UP0, UPT, UR4, 0x1, UPT ;  /* 0x000000010400788c */ /* 0x001fe2000bf06270 */
[----:B------:R-:W-:Y:S01]  /*0140*/  HFMA2 R144, -RZ, RZ, 0, 0 ;  /* 0x00000000ff907431 */ /* 0x000fe200000001ff */
[----:B------:R-:W-:Y:S01]  /*0150*/  MOV R190, RZ ;  /* 0x000000ff00be7202 */ /* 0x000fe20000000f00 */
[----:B------:R-:W0:Y:S01]  /*0160*/  S2R R4, SR_TID.Z ;  /* 0x0000000000047919 */ /* 0x000e220000002300 */
[----:B------:R-:W-:Y:S01]  /*0170*/  HFMA2 R198, -RZ, RZ, 0, 0 ;  /* 0x00000000ffc67431 */ /* 0x000fe200000001ff */
[----:B------:R-:W-:-:S02]  /*0180*/  CS2R R180, SRZ ;  /* 0x0000000000b47805 */ /* 0x000fc4000001ff00 */
[----:B------:R-:W-:Y:S01]  /*0190*/  CS2R R126, SRZ ;  /* 0x00000000007e7805 */ /* 0x000fe2000001ff00 */
[----:B------:R-:W0:Y:S01]  /*01a0*/  S2R R9, SR_TID.X ;  /* 0x0000000000097919 */ /* 0x000e220000002100 */
[----:B------:R-:W-:Y:S02]  /*01b0*/  MOV R188, RZ ;  /* 0x000000ff00bc7202 */ /* 0x000fe40000000f00 */
[----:B------:R-:W-:Y:S02]  /*01c0*/  CS2R R74, SRZ ;  /* 0x00000000004a7805 */ /* 0x000fe4000001ff00 */
[----:B------:R-:W-:Y:S02]  /*01d0*/  MOV R135, RZ ;  /* 0x000000ff00877202 */ /* 0x000fe40000000f00 */
[----:B------:R-:W-:Y:S02]  /*01e0*/  CS2R R72, SRZ ;  /* 0x0000000000487805 */ /* 0x000fe4000001ff00 */
[----:B------:R-:W-:Y:S01]  /*01f0*/  MOV R148, RZ ;  /* 0x000000ff00947202 */ /* 0x000fe20000000f00 */
[----:B------:R-:W0:Y:S01]  /*0200*/  LDCU.64 UR6, c[0x0][0x358] ;  /* 0x00006b00ff0677ac */ /* 0x000e220008000a00 */
[----:B------:R-:W-:-:S02]  /*0210*/  MOV R146, RZ ;  /* 0x000000ff00927202 */ /* 0x000fc40000000f00 */
[----:B------:R-:W-:Y:S02]  /*0220*/  MOV R184, RZ ;  /* 0x000000ff00b87202 */ /* 0x000fe40000000f00 */
[----:B------:R-:W-:Y:S02]  /*0230*/  MOV R129, RZ ;  /* 0x000000ff00817202 */ /* 0x000fe40000000f00 */
[----:B------:R-:W-:Y:S01]  /*0240*/  MOV R142, RZ ;  /* 0x000000ff008e7202 */ /* 0x000fe20000000f00 */
[----:B--23--:R-:W-:Y:S06]  /*0250*/  BRA.U !UP0, `(.L_x_38) ;  /* 0x000000b508187547 */ /* 0x00cfec000b800000 */
[----:B-1--4-:R-:W-:Y:S01]  /*0260*/  LEA R7, R5, R6, 0x5 ;  /* 0x0000000605077211 */ /* 0x012fe200078e28ff */
[----:B------:R-:W1:Y:S01]  /*0270*/  LDCU UR8, c[0x0][0x3a0] ;  /* 0x00007400ff0877ac */ /* 0x000e620008000800 */
[----:B------:R-:W-:Y:S02]  /*0280*/  MOV R196, RZ ;  /* 0x000000ff00c47202 */ /* 0x000fe40000000f00 */
[----:B0-----:R-:W-:Y:S01]  /*0290*/  LEA R7, R4, R7, 0x6 ;  /* 0x0000000704077211 */ /* 0x001fe200078e30ff */
[----:B------:R-:W0:Y:S03]  /*02a0*/  LDCU UR5, c[0x0][0x3a8] ;  /* 0x00007500ff0577ac */ /* 0x000e260008000800 */
[C---:B------:R-:W-:Y:S01]  /*02b0*/  IADD3 R8, PT, PT, R7.reuse, 0x80, RZ ;  /* 0x0000008007087810 */ /* 0x040fe20007ffe0ff */
[----:B------:R-:W2:Y:S01]  /*02c0*/  LDCU UR9, c[0x0][0x3a4] ;  /* 0x00007480ff0977ac */ /* 0x000ea20008000800 */
[----:B------:R-:W-:-:S02]  /*02d0*/  LOP3.LUT R6, R7, 0xffff, RZ, 0xc0, !PT ;  /* 0x0000ffff07067812 */ /* 0x000fc400078ec0ff */
[----:B------:R-:W-:Y:S01]  /*02e0*/  LOP3.LUT R10, R8, 0xffff, RZ, 0xc0, !PT ;  /* 0x0000ffff080a7812 */ /* 0x000fe200078ec0ff */
[----:B------:R-:W-:Y:S02]  /*02f0*/  UIADD3 UR4, UPT, UPT, -UR4, URZ, URZ ;  /* 0x000000ff04047290 */ /* 0x000fe4000fffe1ff */
[----:B------:R-:W-:Y:S02]  /*0300*/  IMAD R6, R6, 0xcccd, RZ ;  /* 0x0000cccd06067824 */ /* 0x000fe400078e02ff */
[----:B------:R-:W-:-:S03]  /*0310*/  IMAD R10, R10, 0xcccd, RZ ;  /* 0x0000cccd0a0a7824 */ /* 0x000fc600078e02ff */
[----:B------:R-:W-:Y:S02]  /*0320*/  SHF.R.U32.HI R11, RZ, 0x13, R6 ;  /* 0x00000013ff0b7819 */ /* 0x000fe40000011606 */
[----:B------:R-:W-:Y:S02]  /*0330*/  SHF.R.U32.HI R13, RZ, 0x13, R10 ;  /* 0x00000013ff0d7819 */ /* 0x000fe4000001160a */
[----:B------:R-:W-:Y:S02]  /*0340*/  PRMT R6, R11, 0x9910, RZ ;  /* 0x000099100b067816 */ /* 0x000fe400000000ff */
[----:B------:R-:W-:Y:S02]  /*0350*/  PRMT R10, R13, 0x9910, RZ ;  /* 0x000099100d0a7816 */ /* 0x000fe400000000ff */
[----:B------:R-:W-:Y:S01]  /*0360*/  LEA R11, R2, R11, 0x4 ;  /* 0x0000000b020b7211 */ /* 0x000fe200078e20ff */
[----:B------:R-:W-:Y:S01]  /*0370*/  IMAD R6, R6, 0xa, RZ ;  /* 0x0000000a06067824 */ /* 0x000fe200078e02ff */
[----:B------:R-:W-:Y:S01]  /*0380*/  LEA R13, R2, R13, 0x4 ;  /* 0x0000000d020d7211 */ /* 0x000fe200078e20ff */
        /* <DEDUP_REMOVED lines=12> */
[----:B------:R-:W-:Y:S02]  /*0450*/  SHF.L.U32 R12, R7, 0x2, RZ ;  /* 0x00000002070c7819 */ /* 0x000fe400000006ff */
[----:B------:R-:W-:Y:S02]  /*0460*/  LOP3.LUT R8, R8, 0xffff, RZ, 0xc0, !PT ;  /* 0x0000ffff08087812 */ /* 0x000fe400078ec0ff */
[----:B------:R-:W-:Y:S01]  /*0470*/  LOP3.LUT R10, R10, 0xffff, RZ, 0xc0, !PT ;  /* 0x0000ffff0a0a7812 */ /* 0x000fe200078ec0ff */
[----:B0-----:R-:W-:Y:S01]  /*0480*/  IMAD R12, R3, UR5, R12 ;  /* 0x00000005030c7c24 */ /* 0x001fe2000f8e020c */
[----:B------:R-:W-:-:S02]  /*0490*/  IADD3 R13, PT, PT, R8, R15, RZ ;  /* 0x0000000f080d7210 */ /* 0x000fc40007ffe0ff */
[----:B--2---:R-:W-:-:S07]  /*04a0*/  IADD3 R6, PT, PT, R10, R11, RZ ;  /* 0x0000000b0a067210 */ /* 0x004fce0007ffe0ff */
.L_x_39:
        /* <DEDUP_REMOVED lines=26> */
[----:B------:R-:W1:Y:S04]  /*0650*/  LDS R197, [R121] ;  /* 0x0000000079c57984 */ /* 0x000e680000000800 */
[----:B------:R-:W2:Y:S04]  /*0660*/  LDS R143, [R121+0x280] ;  /* 0x00028000798f7984 */ /* 0x000ea80000000800 */
[----:B------:R-:W3:Y:S04]  /*0670*/  LDS R112, [R121+0x3c0] ;  /* 0x0003c00079707984 */ /* 0x000ee80000000800 */
        /* <DEDUP_REMOVED lines=18> */
[----:B------:R-:W-:Y:S04]  /*07a0*/  LDS R122, [R121+0x32c] ;  /* 0x00032c00797a7984 */ /* 0x000fe80000000800 */
        /* <DEDUP_REMOVED lines=9> */
[C---:B0-----:R-:W-:Y:S01]  /*0840*/  FFMA R20, R16.reuse, R168, R131 ;  /* 0x000000a810147223 */ /* 0x041fe20000000083 */
[----:B-1----:R-:W-:Y:S01]  /*0850*/  FFMA R127, R197, R16, R127 ;  /* 0x00000010c57f7223 */ /* 0x002fe2000000007f */
[C---:B--2---:R-:W-:Y:S01]  /*0860*/  FFMA R135, R16.reuse, R143, R135 ;  /* 0x0000008f10877223 */ /* 0x044fe20000000087 */
[C---:B---3--:R-:W-:Y:S01]  /*0870*/  FFMA R24, R16.reuse, R112, R137 ;  /* 0x0000007010187223 */ /* 0x048fe20000000089 */
[C---:B----4-:R-:W-:Y:S01]  /*0880*/  FFMA R11, R16.reuse, R125, R126 ;  /* 0x0000007d100b7223 */ /* 0x050fe2000000007e */
[C---:B-----5:R-:W-:Y:S01]  /*0890*/  FFMA R15, R16.reuse, R59, R156 ;  /* 0x0000003b100f7223 */ /* 0x060fe2000000009c */
        /* <DEDUP_REMOVED lines=16> */
[----:B------:R-:W-:Y:S01]  /*09a0*/  LDS R173, [R121+0xb0] ;  /* 0x0000b00079ad7984 */ /* 0x000fe20000000800 */
[-C--:B------:R-:W-:Y:S01]  /*09b0*/  FFMA R31, R105, R19.reuse, R20 ;  /* 0x00000013691f7223 */ /* 0x080fe20000000014 */
[-C--:B------:R-:W-:Y:S01]  /*09c0*/  FFMA R29, R122, R19.reuse, R21 ;  /* 0x000000137a1d7223 */ /* 0x080fe20000000015 */
[----:B------:R-:W-:Y:S01]  /*09d0*/  FFMA R32, R10, R19, R23 ;  /* 0x000000130a207223 */ /* 0x000fe20000000017 */
[----:B------:R-:W-:Y:S04]  /*09e0*/  LDS R164, [R121+0x150] ;  /* 0x0001500079a47984 */ /* 0x000fe80000000800 */
[----:B------:R-:W0:Y:S04]  /*09f0*/  LDS.128 R20, [R7+0x1010] ;  /* 0x0010100007147984 */ /* 0x000e280000000c00 */
[----:B------:R-:W1:Y:S04]  /*0a00*/  LDS R153, [R121+0x1f0] ;  /* 0x0001f00079997984 */ /* 0x000e680000000800 */
        /* <DEDUP_REMOVED lines=17> */
[-C--:B------:R-:W-:Y:S01]  /*0b20*/  FFMA R16, R157, R18.reuse, R16 ;  /* 0x000000129d107223 */ /* 0x080fe20000000010 */
[----:B------:R-:W-:-:S02]  /*0b30*/  FFMA R15, R175, R18, R14 ;  /* 0x00000012af0f7223 */ /* 0x000fc4000000000e */
        /* <DEDUP_REMOVED lines=14> */
[----:B------:R-:W5:Y:S04]  /*0c20*/  LDS R161, [R121+0x15c] ;  /* 0x00015c0079a17984 */ /* 0x000f680000000800 */
[----:B------:R-:W5:Y:S04]  /*0c30*/  LDS R56, [R121+0x3dc] ;  /* 0x0003dc0079387984 */ /* 0x000f680000000800 */
[----:B------:R-:W5:Y:S04]  /*0c40*/  LDS R11, [R121+0x47c] ;  /* 0x00047c00790b7984 */ /* 0x000f680000000800 */
[----:B------:R-:W-:Y:S04]  /*0c50*/  LDS R145, [R121+0x200] ;  /* 0x0002000079917984 */ /* 0x000fe80000000800 */
[----:B------:R-:W-:Y:S04]  /*0c60*/  LDS R128, [R121+0x2a0] ;  /* 0x0002a00079807984 */ /* 0x000fe80000000800 */
[----:B------:R-:W5:Y:S04]  /*0c70*/  LDS.128 R16, [R7+0x1020] ;  /* 0x0010200007107984 */ /* 0x000f680000000c00 */
        /* <DEDUP_REMOVED lines=9> */
[C---:B------:R-:W-:Y:S01]  /*0d10*/  FFMA R24, R20.reuse, R164, R25 ;  /* 0x000000a414187223 */ /* 0x040fe20000000019 */
[C---:B-1----:R-:W-:Y:S01]  /*0d20*/  FFMA R26, R20.reuse, R153, R26 ;  /* 0x00000099141a7223 */ /* 0x042fe2000000001a */
[C---:B--2---:R-:W-:Y:S01]  /*0d30*/  FFMA R27, R20.reuse, R136, R27 ;  /* 0x00000088141b7223 */ /* 0x044fe2000000001b */
[----:B---3--:R-:W-:Y:S01]  /*0d40*/  FFMA R14, R195, R20, R14 ;  /* 0x00000014c30e7223 */ /* 0x008fe2000000000e */
[C---:B----4-:R-:W-:Y:S01]  /*0d50*/  FFMA R28, R20.reuse, R120, R29 ;  /* 0x00000078141c7223 */ /* 0x050fe2000000001d */
[C---:B-----5:R-:W-:Y:S01]  /*0d60*/  FFMA R30, R20.reuse, R104, R31 ;  /* 0x00000068141e7223 */ /* 0x060fe2000000001f */
        /* <DEDUP_REMOVED lines=13> */
[----:B------:R-:W0:Y:S01]  /*0e40*/  LDS R45, [R121+0x508] ;  /* 0x00050800792d7984 */ /* 0x000e220000000800 */
[----:B------:R-:W-:-:S03]  /*0e50*/  FFMA R30, R118, R22, R29 ;  /* 0x00000016761e7223 */ /* 0x000fc6000000001d */
[----:B------:R-:W1:Y:S01]  /*0e60*/  LDS.128 R24, [R7+0x1030] ;  /* 0x0010300007187984 */ /* 0x000e620000000c00 */
[-C--:B------:R-:W-:Y:S01]  /*0e70*/  FFMA R14, R189, R22.reuse, R14 ;  /* 0x00000016bd0e7223 */ /* 0x080fe2000000000e */
[-C--:B------:R-:W-:Y:S01]  /*0e80*/  FFMA R33, R102, R22.reuse, R31 ;  /* 0x0000001666217223 */ /* 0x080fe2000000001f */
[----:B------:R-:W-:Y:S01]  /*0e90*/  FFMA R32, R37, R22, R32 ;  /* 0x0000001625207223 */ /* 0x000fe20000000020 */
[----:B------:R-:W2:Y:S01]  /*0ea0*/  LDS R41, [R121+0x50c] ;  /* 0x00050c0079297984 */ /* 0x000ea20000000800 */
        /* <DEDUP_REMOVED lines=15> */
[----:B------:R-:W3:Y:S01]  /*0fa0*/  LDS R36, [R121+0x510] ;  /* 0x0005100079247984 */ /* 0x000ee20000000800 */
[-C--:B------:R-:W-:Y:S01]  /*0fb0*/  FFMA R23, R143, R17.reuse, R28 ;  /* 0x000000118f177223 */ /* 0x080fe2000000001c */
[----:B------:R-:W-:Y:S01]  /*0fc0*/  FFMA R14, R185, R16, R14 ;  /* 0x00000010b90e7223 */ /* 0x000fe2000000000e */
[-C--:B------:R-:W-:Y:S01]  /*0fd0*/  FFMA R28, R112, R17.reuse, R31 ;  /* 0x00000011701c7223 */ /* 0x080fe2000000001f */
[-C--:B------:R-:W-:Y:S01]  /*0fe0*/  FFMA R16, R168, R17.reuse, R21 ;  /* 0x00000011a8107223 */ /* 0x080fe20000000015 */
[-C--:B------:R-:W-:Y:S01]  /*0ff0*/  FFMA R21, R159, R17.reuse, R20 ;  /* 0x000000119f157223 */ /* 0x080fe20000000014 */
[----:B------:R-:W4:Y:S01]  /*1000*/  LDS R32, [R121+0x514] ;  /* 0x0005140079207984 */ /* 0x000f220000000800 */
[-C--:B------:R-:W-:Y:S01]  /*1010*/  FFMA R20, R140, R18.reuse, R23 ;  /* 0x000000128c147223 */ /* 0x080fe20000000017 */
[-C--:B------:R-:W-:Y:S01]  /*1020*/  FFMA R15, R177, R17.reuse, R14 ;  /* 0x00000011b10f7223 */ /* 0x080fe2000000000e */
[-C--:B------:R-:W-:Y:S01]  /*1030*/  FFMA R29, R125, R17.reuse, R22 ;  /* 0x000000117d1d7223 */ /* 0x080fe20000000016 */
[-C--:B------:R-:W-:Y:S01]  /*1040*/  FFMA R31, R59, R17.reuse, R30 ;  /* 0x000000113b1f7223 */ /* 0x080fe2000000001e */
[----:B------:R-:W-:Y:S01]  /*1050*/  FFMA R33, R52, R17, R33 ;  /* 0x0000001134217223 */ /* 0x000fe20000000021 */
[-C--:B------:R-:W-:Y:S01]  /*1060*/  FFMA R23, R111, R18.reuse, R28 ;  /* 0x000000126f177223 */ /* 0x080fe2000000001c */
[-C--:B------:R-:W-:Y:S01]  /*1070*/  FFMA R17, R167, R18.reuse, R16 ;  /* 0x00000012a7117223 */ /* 0x080fe20000000010 */
[----:B------:R-:W5:Y:S01]  /*1080*/  LDS R28, [R121+0x518] ;  /* 0x00051800791c7984 */ /* 0x000f620000000800 */
[-C--:B------:R-:W-:Y:S01]  /*1090*/  FFMA R14, R176, R18.reuse, R15 ;  /* 0x00000012b00e7223 */ /* 0x080fe2000000000f */
[-C--:B------:R-:W-:Y:S01]  /*10a0*/  FFMA R16, R158, R18.reuse, R21 ;  /* 0x000000129e107223 */ /* 0x080fe20000000015 */
[-C--:B------:R-:W-:Y:S01]  /*10b0*/  FFMA R22, R124, R18.reuse, R29 ;  /* 0x000000127c167223 */ /* 0x080fe2000000001d */
[----:B------:R-:W5:Y:S01]  /*10c0*/  LDS.128 R64, [R7+0x1040] ;  /* 0x0010400007407984 */ /* 0x000f620000000c00 */
[-C--:B------:R-:W-:Y:S01]  /*10d0*/  FFMA R30, R58, R18.reuse, R31 ;  /* 0x000000123a1e7223 */ /* 0x080fe2000000001f */
[----:B------:R-:W-:Y:S01]  /*10e0*/  FFMA R34, R50, R18, R33 ;  /* 0x0000001232227223 */ /* 0x000fe20000000021 */
[-C--:B------:R-:W-:Y:S01]  /*10f0*/  FFMA R18, R110, R19.reuse, R23 ;  /* 0x000000136e127223 */ /* 0x080fe20000000017 */
[----:B------:R-:W-:Y:S04]  /*1100*/  LDS.128 R60, [R7+0x1050] ;  /* 0x00105000073c7984 */ /* 0x000fe80000000c00 */
[----:B------:R-:W5:Y:S01]  /*1110*/  LDS R23, [R121+0x51c] ;  /* 0x00051c0079177984 */ /* 0x000f620000000800 */
[-C--:B------:R-:W-:Y:S01]  /*1120*/  FFMA R29, R123, R19.reuse, R22 ;  /* 0x000000137b1d7223 */ /* 0x080fe20000000016 */
[-C--:B------:R-:W-:Y:S01]  /*1130*/  FFMA R15, R175, R19.reuse, R14 ;  /* 0x00000013af0f7223 */ /* 0x080fe2000000000e */
[-C--:B------:R-:W-:Y:S01]  /*1140*/  FFMA R17, R166, R19.reuse, R17 ;  /* 0x00000013a6117223 */ /* 0x080fe20000000011 */
[-C--:B------:R-:W-:Y:S01]  /*1150*/  FFMA R16, R157, R19.reuse, R16 ;  /* 0x000000139d107223 */ /* 0x080fe20000000010 */
[-C--:B------:R-:W-:Y:S01]  /*1160*/  FFMA R21, R139, R19.reuse, R20 ;  /* 0x000000138b157223 */ /* 0x080fe20000000014 */
[-C--:B------:R-:W-:Y:S01]  /*1170*/  FFMA R31, R53, R19.reuse, R30 ;  /* 0x00000013351f7223 */ /* 0x080fe2000000001e */
[----:B0-----:R-:W-:Y:S01]  /*1180*/  FFMA R22, R45, R19, R34 ;  /* 0x000000132d167223 */ /* 0x001fe20000000022 */
[C---:B-1----:R-:W-:Y:S01]  /*1190*/  FFMA R19, R24.reuse, R105, R18 ;  /* 0x0000006918137223 */ /* 0x042fe20000000012 */
[----:B------:R-:W-:Y:S01]  /*11a0*/  LDS R49, [R121+0x5a4] ;  /* 0x0005a40079317984 */ /* 0x000fe20000000800 */
[----:B------:R-:W-:-:S03]  /*11b0*/  FFMA R34, R24, R10, R31 ;  /* 0x0000000a18227223 */ /* 0x000fc6000000001f */
        /* <DEDUP_REMOVED lines=28> */
[----:B------:R-:W2:Y:S01]  /*1380*/  LDS R40, [R121+0x5ac] ;  /* 0x0005ac0079287984 */ /* 0x000ea20000000800 */
[-C--:B------:R-:W-:Y:S01]  /*1390*/  FFMA R20, R149, R27.reuse, R20 ;  /* 0x0000001b95147223 */ /* 0x080fe20000000014 */
[-C--:B------:R-:W-:Y:S01]  /*13a0*/  FFMA R15, R171, R27.reuse, R14 ;  /* 0x0000001bab0f7223 */ /* 0x080fe2000000000e */
[-C--:B------:R-:W-:Y:S01]  /*13b0*/  FFMA R16, R118, R27.reuse, R19 ;  /* 0x0000001b76107223 */ /* 0x080fe20000000013 */
[-C--:B------:R-:W-:Y:S01]  /*13c0*/  FFMA R25, R102, R27.reuse, R25 ;  /* 0x0000001b66197223 */ /* 0x080fe20000000019 */
[----:B-----5:R-:W-:Y:S01]  /*13d0*/  FFMA R22, R28, R27, R31 ;  /* 0x0000001b1c167223 */ /* 0x020fe2000000001f */
        /* <DEDUP_REMOVED lines=11> */
[----:B------:R-:W3:Y:S01]  /*1490*/  LDS R35, [R121+0x5b0] ;  /* 0x0005b00079237984 */ /* 0x000ee20000000800 */
[-C--:B------:R-:W-:Y:S01]  /*14a0*/  FFMA R25, R113, R65.reuse, R26 ;  /* 0x0000004171197223 */ /* 0x080fe2000000001a */
[----:B------:R-:W-:Y:S01]  /*14b0*/  FFMA R26, R8, R65, R19 ;  /* 0x00000041081a7223 */ /* 0x000fe20000000013 */
        /* <DEDUP_REMOVED lines=8> */
[----:B------:R-:W5:Y:S01]  /*1540*/  LDS.128 R68, [R7+0x1060] ;  /* 0x0010600007447984 */ /* 0x000f620000000c00 */
[-C--:B------:R-:W-:Y:S01]  /*1550*/  FFMA R20, R140, R67.reuse, R19 ;  /* 0x000000438c147223 */ /* 0x080fe20000000013 */
[-C--:B------:R-:W-:Y:S01]  /*1560*/  FFMA R30, R50, R67.reuse, R27 ;  /* 0x00000043321e7223 */ /* 0x080fe2000000001b */
[----:B------:R-:W-:Y:S01]  /*1570*/  FFMA R14, R170, R64, R15 ;  /* 0x00000040aa0e7223 */ /* 0x000fe2000000000f */
[----:B------:R-:W5:Y:S01]  /*1580*/  LDS R27, [R121+0x5b8] ;  /* 0x0005b800791b7984 */ /* 0x000f620000000800 */
[----:B------:R-:W-:Y:S01]  /*1590*/  FFMA R19, R111, R67, R16 ;  /* 0x000000436f137223 */ /* 0x000fe20000000010 */
[C---:B------:R-:W-:Y:S01]  /*15a0*/  FFMA R16, R60.reuse, R157, R17 ;  /* 0x0000009d3c107223 */ /* 0x040fe20000000011 */
[C---:B------:R-:W-:Y:S01]  /*15b0*/  FFMA R17, R60.reuse, R139, R20 ;  /* 0x0000008b3c117223 */ /* 0x040fe20000000014 */
[----:B------:R-:W-:Y:S01]  /*15c0*/  FFMA R21, R60, R123, R22 ;  /* 0x0000007b3c157223 */ /* 0x000fe20000000016 */
[-C--:B------:R-:W-:Y:S01]  /*15d0*/  FFMA R15, R169, R65.reuse, R14 ;  /* 0x00000041a90f7223 */ /* 0x080fe2000000000e */
[----:B------:R-:W5:Y:S01]  /*15e0*/  LDS R22, [R121+0x5bc] ;  /* 0x0005bc0079167984 */ /* 0x000f620000000800 */
[----:B0-----:R-:W-:Y:S01]  /*15f0*/  FFMA R29, R18, R65, R29 ;  /* 0x00000041121d7223 */ /* 0x001fe2000000001d */
[----:B------:R-:W-:Y:S01]  /*1600*/  FFMA R20, R60, R110, R19 ;  /* 0x0000006e3c147223 */ /* 0x000fe20000000013 */
[-C--:B------:R-:W-:Y:S01]  /*1610*/  FFMA R14, R168, R66.reuse, R15 ;  /* 0x00000042a80e7223 */ /* 0x080fe2000000000f */
[-C--:B------:R-:W-:Y:S01]  /*1620*/  FFMA R25, R59, R66.reuse, R26 ;  /* 0x000000423b197223 */ /* 0x080fe2000000001a */
[----:B------:R-:W-:Y:S01]  /*1630*/  FFMA R19, R138, R61, R17 ;  /* 0x0000003d8a137223 */ /* 0x000fe20000000011 */
[----:B-1----:R-:W-:Y:S01]  /*1640*/  FFMA R66, R24, R66, R29 ;  /* 0x0000004218427223 */ /* 0x002fe2000000001d */
[----:B------:R-:W0:Y:S01]  /*1650*/  LDS R17, [R121+0x5c0] ;  /* 0x0005c00079117984 */ /* 0x000e220000000800 */
[-C--:B------:R-:W-:Y:S01]  /*1660*/  FFMA R15, R167, R67.reuse, R14 ;  /* 0x00000043a70f7223 */ /* 0x080fe2000000000e */
[-C--:B------:R-:W-:Y:S01]  /*1670*/  FFMA R26, R58, R67.reuse, R25 ;  /* 0x000000433a1a7223 */ /* 0x080fe20000000019 */
[----:B------:R-:W-:Y:S01]  /*1680*/  FFMA R67, R49, R67, R66 ;  /* 0x0000004331437223 */ /* 0x000fe20000000042 */
[----:B------:R-:W-:Y:S03]  /*1690*/  LDS R48, [R121+0x644] ;  /* 0x0006440079307984 */ /* 0x000fe60000000800 */
[C---:B------:R-:W-:Y:S01]  /*16a0*/  FFMA R67, R60.reuse, R44, R67 ;  /* 0x0000002c3c437223 */ /* 0x040fe20000000043 */
[C---:B------:R-:W-:Y:S01]  /*16b0*/  FFMA R25, R60.reuse, R53, R26 ;  /* 0x000000353c197223 */ /* 0x040fe2000000001a */
[----:B------:R-:W-:Y:S01]  /*16c0*/  FFMA R26, R60, R45, R30 ;  /* 0x0000002d3c1a7223 */ /* 0x000fe2000000001e */
[----:B------:R-:W-:Y:S01]  /*16d0*/  LDS R43, [R121+0x648] ;  /* 0x00064800792b7984 */ /* 0x000fe20000000800 */
[----:B--2---:R-:W-:Y:S01]  /*16e0*/  FFMA R34, R40, R61, R67 ;  /* 0x0000003d28227223 */ /* 0x004fe20000000043 */
        /* <DEDUP_REMOVED lines=50> */
[----:B------:R-:W-:Y:S01]  /*1a10*/  LDS.128 R60, [R7+0x1080] ;  /* 0x00108000073c7984 */ /* 0x000fe20000000c00 */
[----:B------:R-:W-:-:S03]  /*1a20*/  FFMA R26, R112, R71, R29 ;  /* 0x00000047701a7223 */ /* 0x000fc6000000001d */
[----:B------:R-:W0:Y:S01]  /*1a30*/  LDS R34, [R121+0x650] ;  /* 0x0006500079227984 */ /* 0x000e220000000800 */
[----:B------:R-:W-:-:S03]  /*1a40*/  FFMA R29, R59, R71, R30 ;  /* 0x000000473b1d7223 */ /* 0x000fc6000000001e */
[----:B------:R-:W4:Y:S01]  /*1a50*/  LDS R30, [R121+0x654] ;  /* 0x00065400791e7984 */ /* 0x000f220000000800 */
[-C--:B------:R-:W-:Y:S01]  /*1a60*/  FFMA R21, R143, R71.reuse, R16 ;  /* 0x000000478f157223 */ /* 0x080fe20000000010 */
[----:B------:R-:W-:-:S03]  /*1a70*/  FFMA R15, R159, R71, R14 ;  /* 0x000000479f0f7223 */ /* 0x000fc6000000000e */
[C---:B-1----:R-:W-:Y:S01]  /*1a80*/  FFMA R16, R64.reuse, R140, R21 ;  /* 0x0000008c40107223 */ /* 0x042fe20000000015 */
[----:B------:R-:W-:Y:S02]  /*1a90*/  FFMA R21, R64, R111, R26 ;  /* 0x0000006f40157223 */ /* 0x000fe4000000001a */
[----:B------:R-:W1:Y:S01]  /*1aa0*/  LDS R26, [R121+0x658] ;  /* 0x00065800791a7984 */ /* 0x000e620000000800 */
[----:B------:R-:W-:Y:S01]  /*1ab0*/  FFMA R14, R158, R64, R15 ;  /* 0x000000409e0e7223 */ /* 0x000fe2000000000f */
[-C--:B------:R-:W-:Y:S01]  /*1ac0*/  FFMA R15, R139, R65.reuse, R16 ;  /* 0x000000418b0f7223 */ /* 0x080fe20000000010 */
[----:B------:R-:W-:Y:S01]  /*1ad0*/  FFMA R16, R110, R65, R21 ;  /* 0x000000416e107223 */ /* 0x000fe20000000015 */
[-C--:B------:R-:W-:Y:S01]  /*1ae0*/  FFMA R25, R125, R71.reuse, R20 ;  /* 0x000000477d197223 */ /* 0x080fe20000000014 */
[----:B------:R-:W5:Y:S01]  /*1af0*/  LDS R21, [R121+0x65c] ;  /* 0x00065c0079157984 */ /* 0x000f620000000800 */
[-C--:B------:R-:W-:Y:S01]  /*1b00*/  FFMA R33, R52, R71.reuse, R33 ;  /* 0x0000004734217223 */ /* 0x080fe20000000021 */
[-C--:B------:R-:W-:Y:S01]  /*1b10*/  FFMA R46, R24, R71.reuse, R47 ;  /* 0x00000047182e7223 */ /* 0x080fe2000000002f */
[----:B--2---:R-:W-:Y:S01]  /*1b20*/  FFMA R71, R19, R71, R70 ;  /* 0x0000004713477223 */ /* 0x004fe20000000046 */
[C---:B------:R-:W-:Y:S01]  /*1b30*/  FFMA R38, R64.reuse, R58, R29 ;  /* 0x0000003a40267223 */ /* 0x040fe2000000001d */
[C---:B------:R-:W-:Y:S01]  /*1b40*/  FFMA R20, R64.reuse, R124, R25 ;  /* 0x0000007c40147223 */ /* 0x040fe20000000019 */
[C---:B------:R-:W-:Y:S01]  /*1b50*/  FFMA R42, R64.reuse, R50, R33 ;  /* 0x00000032402a7223 */ /* 0x040fe20000000021 */
[C---:B------:R-:W-:Y:S01]  /*1b60*/  FFMA R29, R64.reuse, R49, R46 ;  /* 0x00000031401d7223 */ /* 0x040fe2000000002e */
[----:B------:R-:W-:-:S02]  /*1b70*/  FFMA R64, R64, R48, R71 ;  /* 0x0000003040407223 */ /* 0x000fc40000000047 */
[----:B------:R-:W2:Y:S01]  /*1b80*/  LDS.128 R68, [R7+0x1090] ;  /* 0x0010900007447984 */ /* 0x000ea20000000c00 */
        /* <DEDUP_REMOVED lines=10> */
[-C--:B------:R-:W-:Y:S01]  /*1c30*/  FFMA R25, R122, R66.reuse, R25 ;  /* 0x000000427a197223 */ /* 0x080fe20000000019 */
[-C--:B------:R-:W-:Y:S01]  /*1c40*/  FFMA R46, R10, R66.reuse, R33 ;  /* 0x000000420a2e7223 */ /* 0x080fe20000000021 */
[----:B------:R-:W3:Y:S01]  /*1c50*/  LDS R16, [R121+0x660] ;  /* 0x0006600079107984 */ /* 0x000ee20000000800 */
[-C--:B------:R-:W-:Y:S01]  /*1c60*/  FFMA R33, R41, R66.reuse, R42 ;  /* 0x0000004229217223 */ /* 0x080fe2000000002a */
[-C--:B------:R-:W-:Y:S01]  /*1c70*/  FFMA R42, R104, R67.reuse, R29 ;  /* 0x00000043682a7223 */ /* 0x080fe2000000001d */
[-C--:B0-----:R-:W-:Y:S01]  /*1c80*/  FFMA R47, R34, R67.reuse, R47 ;  /* 0x00000043222f7223 */ /* 0x081fe2000000002f */
        /* <DEDUP_REMOVED lines=8> */
[----:B----4-:R-:W-:Y:S01]  /*1d10*/  FFMA R51, R60, R30, R47 ;  /* 0x0000001e3c337223 */ /* 0x010fe2000000002f */
[-C--:B------:R-:W-:Y:S01]  /*1d20*/  FFMA R33, R36, R67.reuse, R33 ;  /* 0x0000004324217223 */ /* 0x080fe20000000021 */
[----:B------:R-:W4:Y:S01]  /*1d30*/  LDS R47, [R121+0x6e4] ;  /* 0x0006e400792f7984 */ /* 0x000f220000000800 */
[----:B------:R-:W-:Y:S01]  /*1d40*/  FFMA R15, R136, R67, R15 ;  /* 0x00000043880f7223 */ /* 0x000fe2000000000f */
[----:B------:R-:W-:Y:S01]  /*1d50*/  FFMA R38, R118, R61, R25 ;  /* 0x0000003d76267223 */ /* 0x000fe20000000019 */
[----:B------:R-:W-:Y:S01]  /*1d60*/  FFMA R46, R57, R67, R46 ;  /* 0x00000043392e7223 */ /* 0x000fe2000000002e */
[----:B------:R-:W-:Y:S01]  /*1d70*/  FFMA R25, R27, R61, R42 ;  /* 0x0000003d1b197223 */ /* 0x000fe2000000002a */
[C---:B------:R-:W-:Y:S01]  /*1d80*/  FFMA R33, R60.reuse, R32, R33 ;  /* 0x000000203c217223 */ /* 0x040fe20000000021 */
[----:B------:R-:W4:Y:S01]  /*1d90*/  LDS R42, [R121+0x6e8] ;  /* 0x0006e800792a7984 */ /* 0x000f220000000800 */
[C---:B------:R-:W-:Y:S01]  /*1da0*/  FFMA R15, R60.reuse, R134, R15 ;  /* 0x000000863c0f7223 */ /* 0x040fe2000000000f */
[----:B------:R-:W-:Y:S01]  /*1db0*/  FFMA R46, R60, R55, R46 ;  /* 0x000000373c2e7223 */ /* 0x000fe2000000002e */
[----:B------:R-:W-:Y:S01]  /*1dc0*/  FFMA R20, R151, R60, R20 ;  /* 0x0000003c97147223 */ /* 0x000fe20000000014 */
[-C--:B------:R-:W-:Y:S01]  /*1dd0*/  FFMA R29, R102, R61.reuse, R29 ;  /* 0x0000003d661d7223 */ /* 0x080fe2000000001d */
[-C--:B------:R-:W-:Y:S01]  /*1de0*/  FFMA R64, R28, R61.reuse, R33 ;  /* 0x0000003d1c407223 */ /* 0x080fe20000000021 */
[-C--:B-1----:R-:W-:Y:S01]  /*1df0*/  FFMA R66, R26, R61.reuse, R51 ;  /* 0x0000003d1a427223 */ /* 0x082fe20000000033 */
[-C--:B------:R-:W-:Y:S01]  /*1e00*/  FFMA R15, R132, R61.reuse, R15 ;  /* 0x0000003d840f7223 */ /* 0x080fe2000000000f */
[-C--:B------:R-:W-:Y:S01]  /*1e10*/  FFMA R60, R37, R61.reuse, R46 ;  /* 0x0000003d253c7223 */ /* 0x080fe2000000002e */
[----:B------:R-:W-:Y:S01]  /*1e20*/  FFMA R20, R149, R61, R20 ;  /* 0x0000003d95147223 */ /* 0x000fe20000000014 */
[-C--:B------:R-:W-:Y:S01]  /*1e30*/  FFMA R46, R117, R62.reuse, R38 ;  /* 0x0000003e752e7223 */ /* 0x080fe20000000026 */
[-C--:B------:R-:W-:Y:S01]  /*1e40*/  FFMA R33, R56, R62.reuse, R29 ;  /* 0x0000003e38217223 */ /* 0x080fe2000000001d */
[-C--:B------:R-:W-:Y:S01]  /*1e50*/  FFMA R15, R130, R62.reuse, R15 ;  /* 0x0000003e820f7223 */ /* 0x080fe2000000000f */
[-C--:B------:R-:W-:Y:S01]  /*1e60*/  FFMA R61, R23, R62.reuse, R64 ;  /* 0x0000003e173d7223 */ /* 0x080fe20000000040 */
[-C--:B-----5:R-:W-:Y:S01]  /*1e70*/  FFMA R79, R21, R62.reuse, R66 ;  /* 0x0000003e154f7223 */ /* 0x0a0fe20000000042 */
[----:B------:R-:W1:Y:S01]  /*1e80*/  LDS R38, [R121+0x6ec] ;  /* 0x0006ec0079267984 */ /* 0x000e620000000800 */
[-C--:B------:R-:W-:Y:S01]  /*1e90*/  FFMA R51, R11, R62.reuse, R60 ;  /* 0x0000003e0b337223 */ /* 0x080fe2000000003c */
[----:B------:R-:W-:-:S02]  /*1ea0*/  FFMA R60, R22, R62, R25 ;  /* 0x0000003e163c7223 */ /* 0x000fc40000000019 */
[----:B------:R-:W5:Y:S01]  /*1eb0*/  LDS.128 R64, [R7+0x10a0] ;  /* 0x0010a00007407984 */ /* 0x000f620000000c00 */
[-C--:B------:R-:W-:Y:S01]  /*1ec0*/  FFMA R29, R113, R63.reuse, R46 ;  /* 0x0000003f711d7223 */ /* 0x080fe2000000002e */
[-C--:B------:R-:W-:Y:S01]  /*1ed0*/  FFMA R25, R128, R63.reuse, R15 ;  /* 0x0000003f80197223 */ /* 0x080fe2000000000f */
[-C--:B------:R-:W-:Y:S01]  /*1ee0*/  FFMA R46, R8, R63.reuse, R33 ;  /* 0x0000003f082e7223 */ /* 0x080fe20000000021 */
[----:B------:R-:W-:Y:S01]  /*1ef0*/  FFMA R20, R147, R62, R20 ;  /* 0x0000003e93147223 */ /* 0x000fe20000000014 */
[----:B------:R-:W5:Y:S01]  /*1f00*/  LDS R33, [R121+0x6f0] ;  /* 0x0006f00079217984 */ /* 0x000f620000000800 */
[----:B------:R-:W-:Y:S01]  /*1f10*/  FFMA R62, R17, R63, R60 ;  /* 0x0000003f113e7223 */ /* 0x000fe2000000003c */
[C---:B--2---:R-:W-:Y:S01]  /*1f20*/  FFMA R25, R68.reuse, R125, R25 ;  /* 0x0000007d44197223 */ /* 0x044fe20000000019 */
[----:B------:R-:W-:Y:S02]  /*1f30*/  FFMA R60, R68, R112, R29 ;  /* 0x00000070443c7223 */ /* 0x000fe4000000001d */
[----:B------:R-:W2:Y:S01]  /*1f40*/  LDS R29, [R121+0x6f4] ;  /* 0x0006f400791d7984 */ /* 0x000ea20000000800 */
[----:B------:R-:W-:Y:S01]  /*1f50*/  FFMA R77, R18, R63, R61 ;  /* 0x0000003f124d7223 */ /* 0x000fe2000000003d */
[----:B------:R-:W-:Y:S01]  /*1f60*/  FFMA R61, R68, R59, R46 ;  /* 0x0000003b443d7223 */ /* 0x000fe2000000002e */
[----:B------:R-:W-:-:S02]  /*1f70*/  FFMA R46, R124, R69, R25 ;  /* 0x000000457c2e7223 */ /* 0x000fc40000000019 */
[----:B------:R-:W2:Y:S01]  /*1f80*/  LDS R25, [R121+0x6f8] ;  /* 0x0006f80079197984 */ /* 0x000ea20000000800 */
[-C--:B------:R-:W-:Y:S01]  /*1f90*/  FFMA R20, R145, R63.reuse, R20 ;  /* 0x0000003f91147223 */ /* 0x080fe20000000014 */
[-C--:B------:R-:W-:Y:S01]  /*1fa0*/  FFMA R51, R54, R63.reuse, R51 ;  /* 0x0000003f36337223 */ /* 0x080fe20000000033 */
[----:B---3--:R-:W-:Y:S01]  /*1fb0*/  FFMA R79, R16, R63, R79 ;  /* 0x0000003f104f7223 */ /* 0x008fe2000000004f */
        /* <DEDUP_REMOVED lines=9> */
[-C--:B----4-:R-:W-:Y:S01]  /*2050*/  FFMA R63, R47, R69.reuse, R68 ;  /* 0x000000452f3f7223 */ /* 0x090fe20000000044 */
[-C--:B------:R-:W-:Y:S01]  /*2060*/  FFMA R20, R140, R69.reuse, R15 ;  /* 0x000000458c147223 */ /* 0x080fe2000000000f */
        /* <DEDUP_REMOVED lines=9> */
[----:B------:R-:W3:Y:S01]  /*2100*/  LDS R20, [R121+0x6fc] ;  /* 0x0006fc0079147984 */ /* 0x000ee20000000800 */
[----:B------:R-:W-:Y:S01]  /*2110*/  FFMA R78, R43, R70, R76 ;  /* 0x000000462b4e7223 */ /* 0x000fe2000000004c */
[-C--:B------:R-:W-:Y:S01]  /*2120*/  FFMA R51, R138, R71.reuse, R15 ;  /* 0x000000478a337223 */ /* 0x080fe2000000000f */
[-C--:B------:R-:W-:Y:S01]  /*2130*/  FFMA R77, R122, R71.reuse, R69 ;  /* 0x000000477a4d7223 */ /* 0x080fe20000000045 */
[-C--:B------:R-:W-:Y:S01]  /*2140*/  FFMA R76, R40, R71.reuse, R83 ;  /* 0x00000047284c7223 */ /* 0x080fe20000000053 */
[-C--:B------:R-:W-:Y:S01]  /*2150*/  FFMA R79, R105, R71.reuse, R46 ;  /* 0x00000047694f7223 */ /* 0x080fe2000000002e */
[----:B------:R-:W4:Y:S01]  /*2160*/  LDS R15, [R121+0x700] ;  /* 0x00070000790f7984 */ /* 0x000f220000000800 */
[-C--:B------:R-:W-:Y:S01]  /*2170*/  FFMA R70, R10, R71.reuse, R81 ;  /* 0x000000470a467223 */ /* 0x080fe20000000051 */
[-C--:B------:R-:W-:Y:S01]  /*2180*/  FFMA R83, R39, R71.reuse, R78 ;  /* 0x0000004727537223 */ /* 0x080fe2000000004e */
[-C--:B------:R-:W-:Y:S01]  /*2190*/  FFMA R81, R41, R71.reuse, R68 ;  /* 0x0000004729517223 */ /* 0x080fe20000000044 */
[----:B-1----:R-:W-:Y:S01]  /*21a0*/  FFMA R78, R38, R71, R85 ;  /* 0x00000047264e7223 */ /* 0x002fe20000000055 */
[C---:B-----5:R-:W-:Y:S01]  /*21b0*/  FFMA R46, R64.reuse, R120, R77 ;  /* 0x00000078402e7223 */ /* 0x060fe2000000004d */
[----:B------:R-:W-:Y:S01]  /*21c0*/  FFMA R76, R64, R35, R76 ;  /* 0x00000023404c7223 */ /* 0x000fe2000000004c */
[----:B------:R-:W-:Y:S01]  /*21d0*/  FFMA R69, R136, R64, R51 ;  /* 0x0000004088457223 */ /* 0x000fe20000000033 */
[C---:B------:R-:W-:Y:S01]  /*21e0*/  FFMA R68, R64.reuse, R104, R79 ;  /* 0x0000006840447223 */ /* 0x040fe2000000004f */
[----:B------:R-:W1:Y:S01]  /*21f0*/  LDS R51, [R121+0x780] ;  /* 0x0007800079337984 */ /* 0x000e620000000800 */
[C---:B------:R-:W-:Y:S01]  /*2200*/  FFMA R70, R64.reuse, R57, R70 ;  /* 0x0000003940467223 */ /* 0x040fe20000000046 */
[C---:B------:R-:W-:Y:S01]  /*2210*/  FFMA R78, R64.reuse, R33, R78 ;  /* 0x00000021404e7223 */ /* 0x040fe2000000004e */
[-C--:B------:R-:W-:Y:S01]  /*2220*/  FFMA R76, R31, R65.reuse, R76 ;  /* 0x000000411f4c7223 */ /* 0x080fe2000000004c */
[C---:B------:R-:W-:Y:S01]  /*2230*/  FFMA R81, R64.reuse, R36, R81 ;  /* 0x0000002440517223 */ /* 0x040fe20000000051 */
[-C--:B------:R-:W-:Y:S01]  /*2240*/  FFMA R71, R119, R65.reuse, R46 ;  /* 0x0000004177477223 */ /* 0x080fe2000000002e */
[-C--:B------:R-:W-:Y:S01]  /*2250*/  FFMA R77, R103, R65.reuse, R68 ;  /* 0x00000041674d7223 */ /* 0x080fe20000000044 */
[----:B------:R-:W5:Y:S01]  /*2260*/  LDS R46, [R121+0x784] ;  /* 0x00078400792e7984 */ /* 0x000f620000000800 */
[----:B------:R-:W-:Y:S01]  /*2270*/  FFMA R83, R64, R34, R83 ;  /* 0x0000002240537223 */ /* 0x000fe20000000053 */
[-C--:B------:R-:W-:Y:S01]  /*2280*/  FFMA R69, R134, R65.reuse, R69 ;  /* 0x0000004186457223 */ /* 0x080fe20000000045 */
[-C--:B------:R-:W-:Y:S01]  /*2290*/  FFMA R70, R55, R65.reuse, R70 ;  /* 0x0000004137467223 */ /* 0x080fe20000000046 */
[-C--:B--2---:R-:W-:Y:S01]  /*22a0*/  FFMA R68, R29, R65.reuse, R78 ;  /* 0x000000411d447223 */ /* 0x084fe2000000004e */
[----:B------:R-:W-:Y:S01]  /*22b0*/  FFMA R81, R32, R65, R81 ;  /* 0x0000004120517223 */ /* 0x000fe20000000051 */
[-C--:B------:R-:W-:Y:S01]  /*22c0*/  FFMA R77, R102, R66.reuse, R77 ;  /* 0x00000042664d7223 */ /* 0x080fe2000000004d */
[----:B------:R-:W-:-:S02]  /*22d0*/  FFMA R87, R27, R66, R76 ;  /* 0x000000421b577223 */ /* 0x000fc4000000004c */
[----:B------:R-:W2:Y:S01]  /*22e0*/  LDS R76, [R121+0x788] ;  /* 0x00078800794c7984 */ /* 0x000ea20000000800 */
[----:B------:R-:W-:Y:S01]  /*22f0*/  FFMA R83, R30, R65, R83 ;  /* 0x000000411e537223 */ /* 0x000fe20000000053 */
[-C--:B------:R-:W-:Y:S01]  /*2300*/  FFMA R65, R132, R66.reuse, R69 ;  /* 0x0000004284417223 */ /* 0x080fe20000000045 */
[-C--:B------:R-:W-:Y:S01]  /*2310*/  FFMA R64, R118, R66.reuse, R71 ;  /* 0x0000004276407223 */ /* 0x080fe20000000047 */
[-C--:B------:R-:W-:Y:S01]  /*2320*/  FFMA R78, R37, R66.reuse, R70 ;  /* 0x00000042254e7223 */ /* 0x080fe20000000046 */
[-C--:B------:R-:W-:Y:S01]  /*2330*/  FFMA R80, R28, R66.reuse, R81 ;  /* 0x000000421c507223 */ /* 0x080fe20000000051 */
[-C--:B------:R-:W-:Y:S01]  /*2340*/  FFMA R89, R25, R66.reuse, R68 ;  /* 0x0000004219597223 */ /* 0x080fe20000000044 */
[-C--:B------:R-:W-:Y:S01]  /*2350*/  FFMA R81, R56, R67.reuse, R77 ;  /* 0x0000004338517223 */ /* 0x080fe2000000004d */
[----:B------:R-:W2:Y:S04]  /*2360*/  LDS.128 R68, [R7+0x10c0] ;  /* 0x0010c00007447984 */ /* 0x000ea80000000c00 */
[----:B------:R-:W2:Y:S01]  /*2370*/  LDS R77, [R121+0x78c] ;  /* 0x00078c00794d7984 */ /* 0x000ea20000000800 */
[----:B------:R-:W-:Y:S01]  /*2380*/  FFMA R82, R26, R66, R83 ;  /* 0x000000421a527223 */ /* 0x000fe20000000053 */
[-C--:B------:R-:W-:Y:S01]  /*2390*/  FFMA R83, R11, R67.reuse, R78 ;  /* 0x000000430b537223 */ /* 0x080fe2000000004e */
[-C--:B------:R-:W-:Y:S01]  /*23a0*/  FFMA R85, R23, R67.reuse, R80 ;  /* 0x0000004317557223 */ /* 0x080fe20000000050 */
[-C--:B------:R-:W-:Y:S01]  /*23b0*/  FFMA R78, R22, R67.reuse, R87 ;  /* 0x00000043164e7223 */ /* 0x080fe20000000057 */
[-C--:B------:R-:W-:Y:S01]  /*23c0*/  FFMA R65, R130, R67.reuse, R65 ;  /* 0x0000004382417223 */ /* 0x080fe20000000041 */
[-C--:B------:R-:W-:Y:S01]  /*23d0*/  FFMA R79, R117, R67.reuse, R64 ;  /* 0x00000043754f7223 */ /* 0x080fe20000000040 */
[----:B------:R-:W-:Y:S01]  /*23e0*/  FFMA R87, R21, R67, R82 ;  /* 0x0000004315577223 */ /* 0x000fe20000000052 */
[C---:B0-----:R-:W-:Y:S01]  /*23f0*/  FFMA R66, R60.reuse, R8, R81 ;  /* 0x000000083c427223 */ /* 0x041fe20000000051 */
[C---:B------:R-:W-:Y:S01]  /*2400*/  FFMA R85, R60.reuse, R18, R85 ;  /* 0x000000123c557223 */ /* 0x040fe20000000055 */
[----:B------:R-:W-:Y:S01]  /*2410*/  FFMA R80, R60, R17, R78 ;  /* 0x000000113c507223 */ /* 0x000fe2000000004e */
[----:B---3--:R-:W-:Y:S01]  /*2420*/  FFMA R82, R20, R67, R89 ;  /* 0x0000004314527223 */ /* 0x008fe20000000059 */
[----:B------:R-:W-:Y:S01]  /*2430*/  FFMA R64, R128, R60, R65 ;  /* 0x0000003c80407223 */ /* 0x000fe20000000041 */
[C---:B------:R-:W-:Y:S01]  /*2440*/  FFMA R79, R60.reuse, R113, R79 ;  /* 0x000000713c4f7223 */ /* 0x040fe2000000004f */
[----:B------:R-:W-:Y:S01]  /*2450*/  FFMA R87, R60, R16, R87 ;  /* 0x000000103c577223 */ /* 0x000fe20000000057 */
[----:B------:R-:W0:Y:S01]  /*2460*/  LDS R78, [R121+0x790] ;  /* 0x00079000794e7984 */ /* 0x000e220000000800 */
[-C--:B------:R-:W-:Y:S01]  /*2470*/  FFMA R67, R59, R61.reuse, R66 ;  /* 0x0000003d3b437223 */ /* 0x080fe20000000042 */
[-C--:B------:R-:W-:Y:S01]  /*2480*/  FFMA R66, R24, R61.reuse, R85 ;  /* 0x0000003d18427223 */ /* 0x080fe20000000055 */
[C---:B------:R-:W-:Y:S01]  /*2490*/  FFMA R83, R60.reuse, R54, R83 ;  /* 0x000000363c537223 */ /* 0x040fe20000000053 */
[----:B------:R-:W-:Y:S01]  /*24a0*/  FFMA R85, R19, R61, R80 ;  /* 0x0000003d13557223 */ /* 0x000fe20000000050 */
[----:B----4-:R-:W-:Y:S01]  /*24b0*/  FFMA R82, R60, R15, R82 ;  /* 0x0000000f3c527223 */ /* 0x010fe20000000052 */
[-C--:B------:R-:W-:Y:S01]  /*24c0*/  FFMA R65, R125, R61.reuse, R64 ;  /* 0x0000003d7d417223 */ /* 0x080fe20000000040 */
[-C--:B------:R-:W-:Y:S01]  /*24d0*/  FFMA R80, R14, R61.reuse, R87 ;  /* 0x0000003d0e507223 */ /* 0x080fe20000000057 */
[-C--:B------:R-:W-:Y:S01]  /*24e0*/  FFMA R64, R112, R61.reuse, R79 ;  /* 0x0000003d70407223 */ /* 0x080fe2000000004f */
[-C--:B------:R-:W-:Y:S01]  /*24f0*/  FFMA R83, R52, R61.reuse, R83 ;  /* 0x0000003d34537223 */ /* 0x080fe20000000053 */
[----:B------:R-:W3:Y:S01]  /*2500*/  LDS R79, [R121+0x794] ;  /* 0x00079400794f7984 */ /* 0x000ee20000000800 */
[----:B-1----:R-:W-:Y:S01]  /*2510*/  FFMA R61, R51, R61, R82 ;  /* 0x0000003d333d7223 */ /* 0x002fe20000000052 */
[-C--:B------:R-:W-:Y:S01]  /*2520*/  FFMA R89, R47, R62.reuse, R80 ;  /* 0x0000003e2f597223 */ /* 0x080fe20000000050 */
[-C--:B------:R-:W-:Y:S01]  /*2530*/  FFMA R60, R124, R62.reuse, R65 ;  /* 0x0000003e7c3c7223 */ /* 0x080fe20000000041 */
[-C--:B------:R-:W-:Y:S01]  /*2540*/  FFMA R81, R111, R62.reuse, R64 ;  /* 0x0000003e6f517223 */ /* 0x080fe20000000040 */
[-C--:B------:R-:W-:Y:S01]  /*2550*/  FFMA R82, R58, R62.reuse, R67 ;  /* 0x0000003e3a527223 */ /* 0x080fe20000000043 */
[-C--:B------:R-:W-:Y:S01]  /*2560*/  FFMA R87, R49, R62.reuse, R66 ;  /* 0x0000003e31577223 */ /* 0x080fe20000000042 */
[----:B------:R-:W1:Y:S01]  /*2570*/  LDS R80, [R121+0x798] ;  /* 0x0007980079507984 */ /* 0x000e620000000800 */
[----:B-----5:R-:W-:-:S03]  /*2580*/  FFMA R91, R46, R62, R61 ;  /* 0x0000003e2e5b7223 */ /* 0x020fc6000000003d */
[----:B------:R-:W4:Y:S01]  /*2590*/  LDS.128 R64, [R7+0x10d0] ;  /* 0x0010d00007407984 */ /* 0x000f220000000c00 */
[-C--:B------:R-:W-:Y:S01]  /*25a0*/  FFMA R86, R48, R62.reuse, R85 ;  /* 0x0000003e30567223 */ /* 0x080fe20000000055 */
[-C--:B------:R-:W-:Y:S01]  /*25b0*/  FFMA R85, R53, R63.reuse, R82 ;  /* 0x0000003f35557223 */ /* 0x080fe20000000052 */
[----:B------:R-:W-:Y:S01]  /*25c0*/  FFMA R84, R50, R62, R83 ;  /* 0x0000003e32547223 */ /* 0x000fe20000000053 */
[-C--:B------:R-:W-:Y:S01]  /*25d0*/  FFMA R87, R44, R63.reuse, R87 ;  /* 0x0000003f2c577223 */ /* 0x080fe20000000057 */
[-C--:B--2---:R-:W-:Y:S01]  /*25e0*/  FFMA R82, R76, R63.reuse, R91 ;  /* 0x0000003f4c527223 */ /* 0x084fe2000000005b */
[-C--:B------:R-:W-:Y:S01]  /*25f0*/  FFMA R83, R110, R63.reuse, R81 ;  /* 0x0000003f6e537223 */ /* 0x080fe20000000051 */
[----:B------:R-:W-:Y:S01]  /*2600*/  FFMA R62, R43, R63, R86 ;  /* 0x0000003f2b3e7223 */ /* 0x000fe20000000056 */
[----:B------:R-:W2:Y:S01]  /*2610*/  LDS R81, [R121+0x79c] ;  /* 0x00079c0079517984 */ /* 0x000ea20000000800 */
[C---:B------:R-:W-:Y:S01]  /*2620*/  FFMA R86, R68.reuse, R40, R87 ;  /* 0x0000002844567223 */ /* 0x040fe20000000057 */
[----:B------:R-:W-:-:S02]  /*2630*/  FFMA R87, R68, R77, R82 ;  /* 0x0000004d44577223 */ /* 0x000fc40000000052 */
[----:B------:R-:W5:Y:S01]  /*2640*/  LDS R82, [R121+0x7a0] ;  /* 0x0007a00079527984 */ /* 0x000f620000000800 */
[-C--:B------:R-:W-:Y:S01]  /*2650*/  FFMA R61, R123, R63.reuse, R60 ;  /* 0x0000003f7b3d7223 */ /* 0x080fe2000000003c */
[----:B------:R-:W-:Y:S01]  /*2660*/  FFMA R60, R45, R63, R84 ;  /* 0x0000003f2d3c7223 */ /* 0x000fe20000000054 */
[----:B------:R-:W-:Y:S01]  /*2670*/  FFMA R83, R68, R105, R83 ;  /* 0x0000006944537223 */ /* 0x000fe20000000053 */
[----:B------:R-:W-:Y:S01]  /*2680*/  FFMA R89, R42, R63, R89 ;  /* 0x0000003f2a597223 */ /* 0x000fe20000000059 */
[----:B------:R-:W-:Y:S01]  /*2690*/  FFMA R61, R122, R68, R61 ;  /* 0x000000447a3d7223 */ /* 0x000fe2000000003d */
[C---:B------:R-:W-:Y:S01]  /*26a0*/  FFMA R84, R68.reuse, R10, R85 ;  /* 0x0000000a44547223 */ /* 0x040fe20000000055 */
[C---:B------:R-:W-:Y:S01]  /*26b0*/  FFMA R63, R68.reuse, R41, R60 ;  /* 0x00000029443f7223 */ /* 0x040fe2000000003c */
[----:B------:R-:W-:Y:S01]  /*26c0*/  FFMA R85, R68, R39, R62 ;  /* 0x0000002744557223 */ /* 0x000fe2000000003e */
        /* <DEDUP_REMOVED lines=16> */
[----:B------:R-:W0:Y:S01]  /*27d0*/  LDS.128 R60, [R7+0x10e0] ;  /* 0x0010e000073c7984 */ /* 0x000e220000000c00 */
[-C--:B------:R-:W-:Y:S01]  /*27e0*/  FFMA R90, R29, R70.reuse, R90 ;  /* 0x000000461d5a7223 */ /* 0x080fe2000000005a */
[----:B---3--:R-:W-:Y:S01]  /*27f0*/  FFMA R93, R79, R70, R92 ;  /* 0x000000464f5d7223 */ /* 0x008fe2000000005c */
[-C--:B------:R-:W-:Y:S01]  /*2800*/  FFMA R91, R27, R71.reuse, R88 ;  /* 0x000000471b5b7223 */ /* 0x080fe20000000058 */
[----:B------:R-:W3:Y:S01]  /*2810*/  LDS R84, [R121+0x824] ;  /* 0x0008240079547984 */ /* 0x000ee20000000800 */
[-C--:B------:R-:W-:Y:S01]  /*2820*/  FFMA R68, R118, R71.reuse, R69 ;  /* 0x0000004776447223 */ /* 0x080fe20000000045 */
[-C--:B------:R-:W-:Y:S01]  /*2830*/  FFMA R88, R26, R71.reuse, R89 ;  /* 0x000000471a587223 */ /* 0x080fe20000000059 */
[-C--:B------:R-:W-:Y:S01]  /*2840*/  FFMA R69, R102, R71.reuse, R85 ;  /* 0x0000004766457223 */ /* 0x080fe20000000055 */
[-C--:B------:R-:W-:Y:S01]  /*2850*/  FFMA R86, R37, R71.reuse, R86 ;  /* 0x0000004725567223 */ /* 0x080fe20000000056 */
[-C--:B------:R-:W-:Y:S01]  /*2860*/  FFMA R95, R25, R71.reuse, R90 ;  /* 0x00000047195f7223 */ /* 0x080fe2000000005a */
[-C--:B------:R-:W-:Y:S01]  /*2870*/  FFMA R70, R28, R71.reuse, R87 ;  /* 0x000000471c467223 */ /* 0x080fe20000000057 */
[----:B-1----:R-:W-:Y:S01]  /*2880*/  FFMA R90, R80, R71, R93 ;  /* 0x00000047505a7223 */ /* 0x002fe2000000005d */
[----:B------:R-:W1:Y:S01]  /*2890*/  LDS R85, [R121+0x828] ;  /* 0x0008280079557984 */ /* 0x000e620000000800 */
[----:B----4-:R-:W-:Y:S01]  /*28a0*/  FFMA R68, R117, R64, R68 ;  /* 0x0000004075447223 */ /* 0x010fe20000000044 */
[C---:B------:R-:W-:Y:S01]  /*28b0*/  FFMA R93, R64.reuse, R21, R88 ;  /* 0x00000015405d7223 */ /* 0x040fe20000000058 */
[C---:B------:R-:W-:Y:S01]  /*28c0*/  FFMA R71, R64.reuse, R56, R69 ;  /* 0x0000003840477223 */ /* 0x040fe20000000045 */
        /* <DEDUP_REMOVED lines=9> */
[----:B------:R-:W-:Y:S01]  /*2960*/  FFMA R71, R54, R65, R87 ;  /* 0x0000004136477223 */ /* 0x000fe20000000057 */
[----:B--2---:R-:W-:Y:S01]  /*2970*/  FFMA R95, R64, R81, R90 ;  /* 0x00000051405f7223 */ /* 0x004fe2000000005a */
[-C--:B------:R-:W-:Y:S01]  /*2980*/  FFMA R70, R17, R65.reuse, R70 ;  /* 0x0000004111467223 */ /* 0x080fe20000000046 */
[----:B------:R-:W2:Y:S01]  /*2990*/  LDS R87, [R121+0x830] ;  /* 0x0008300079577984 */ /* 0x000ea20000000800 */
[-C--:B------:R-:W-:Y:S01]  /*29a0*/  FFMA R91, R18, R65.reuse, R89 ;  /* 0x00000041125b7223 */ /* 0x080fe20000000059 */
[-C--:B------:R-:W-:Y:S01]  /*29b0*/  FFMA R92, R14, R66.reuse, R97 ;  /* 0x000000420e5c7223 */ /* 0x080fe20000000061 */
[-C--:B------:R-:W-:Y:S01]  /*29c0*/  FFMA R89, R59, R66.reuse, R68 ;  /* 0x000000423b597223 */ /* 0x080fe20000000044 */
[-C--:B------:R-:W-:Y:S01]  /*29d0*/  FFMA R97, R51, R66.reuse, R88 ;  /* 0x0000004233617223 */ /* 0x080fe20000000058 */
[----:B-----5:R-:W-:Y:S01]  /*29e0*/  FFMA R94, R82, R65, R95 ;  /* 0x00000041525e7223 */ /* 0x020fe2000000005f */
[----:B------:R-:W5:Y:S01]  /*29f0*/  LDS R88, [R121+0x834] ;  /* 0x0008340079587984 */ /* 0x000f620000000800 */
[-C--:B------:R-:W-:Y:S01]  /*2a00*/  FFMA R64, R112, R66.reuse, R69 ;  /* 0x0000004270407223 */ /* 0x080fe20000000045 */
[-C--:B------:R-:W-:Y:S01]  /*2a10*/  FFMA R93, R52, R66.reuse, R71 ;  /* 0x00000042345d7223 */ /* 0x080fe20000000047 */
[-C--:B------:R-:W-:Y:S01]  /*2a20*/  FFMA R95, R19, R66.reuse, R70 ;  /* 0x00000042135f7223 */ /* 0x080fe20000000046 */
[----:B------:R-:W-:Y:S01]  /*2a30*/  FFMA R90, R24, R66, R91 ;  /* 0x00000042185a7223 */ /* 0x000fe2000000005b */
[----:B------:R-:W5:Y:S01]  /*2a40*/  LDS.128 R68, [R7+0x10f0] ;  /* 0x0010f00007447984 */ /* 0x000f620000000c00 */
[----:B------:R-:W-:-:S03]  /*2a50*/  FFMA R91, R58, R67, R89 ;  /* 0x000000433a5b7223 */ /* 0x000fc60000000059 */
[----:B------:R-:W5:Y:S01]  /*2a60*/  LDS R89, [R121+0x838] ;  /* 0x0008380079597984 */ /* 0x000f620000000800 */
[----:B------:R-:W-:Y:S01]  /*2a70*/  FFMA R101, R83, R66, R94 ;  /* 0x0000004253657223 */ /* 0x000fe2000000005e */
[-C--:B------:R-:W-:Y:S01]  /*2a80*/  FFMA R66, R50, R67.reuse, R93 ;  /* 0x0000004332427223 */ /* 0x080fe2000000005d */
[-C--:B------:R-:W-:Y:S01]  /*2a90*/  FFMA R93, R49, R67.reuse, R90 ;  /* 0x00000043315d7223 */ /* 0x080fe2000000005a */
[-C--:B------:R-:W-:Y:S01]  /*2aa0*/  FFMA R90, R48, R67.reuse, R95 ;  /* 0x00000043305a7223 */ /* 0x080fe2000000005f */
[-C--:B------:R-:W-:Y:S01]  /*2ab0*/  FFMA R65, R111, R67.reuse, R64 ;  /* 0x000000436f417223 */ /* 0x080fe20000000040 */
[----:B------:R-:W-:Y:S01]  /*2ac0*/  FFMA R95, R47, R67, R92 ;  /* 0x000000432f5f7223 */ /* 0x000fe2000000005c */
[C---:B0-----:R-:W-:Y:S01]  /*2ad0*/  FFMA R91, R60.reuse, R53, R91 ;  /* 0x000000353c5b7223 */ /* 0x041fe2000000005b */
[----:B------:R-:W-:Y:S01]  /*2ae0*/  FFMA R92, R60, R43, R90 ;  /* 0x0000002b3c5c7223 */ /* 0x000fe2000000005a */
[----:B------:R-:W-:Y:S01]  /*2af0*/  FFMA R64, R110, R60, R65 ;  /* 0x0000003c6e407223 */ /* 0x000fe20000000041 */
[----:B------:R-:W0:Y:S01]  /*2b00*/  LDS R90, [R121+0x83c] ;  /* 0x00083c00795a7984 */ /* 0x000e220000000800 */
[-C--:B------:R-:W-:Y:S01]  /*2b10*/  FFMA R99, R46, R67.reuse, R97 ;  /* 0x000000432e637223 */ /* 0x080fe20000000061 */
[----:B---3--:R-:W-:Y:S01]  /*2b20*/  FFMA R96, R84, R67, R101 ;  /* 0x0000004354607223 */ /* 0x008fe20000000065 */
[----:B------:R-:W-:Y:S01]  /*2b30*/  FFMA R65, R105, R61, R64 ;  /* 0x0000003d69417223 */ /* 0x000fe20000000040 */
[----:B------:R-:W-:Y:S01]  /*2b40*/  FFMA R66, R60, R45, R66 ;  /* 0x0000002d3c427223 */ /* 0x000fe20000000042 */
[----:B------:R-:W-:Y:S01]  /*2b50*/  FFMA R64, R10, R61, R91 ;  /* 0x0000003d0a407223 */ /* 0x000fe2000000005b */
[C---:B------:R-:W-:Y:S01]  /*2b60*/  FFMA R93, R60.reuse, R44, R93 ;  /* 0x0000002c3c5d7223 */ /* 0x040fe2000000005d */
[C---:B------:R-:W-:Y:S01]  /*2b70*/  FFMA R97, R60.reuse, R42, R95 ;  /* 0x0000002a3c617223 */ /* 0x040fe2000000005f */
[C---:B------:R-:W-:Y:S01]  /*2b80*/  FFMA R94, R60.reuse, R76, R99 ;  /* 0x0000004c3c5e7223 */ /* 0x040fe20000000063 */
[----:B------:R-:W3:Y:S01]  /*2b90*/  LDS R91, [R121+0x840] ;  /* 0x00084000795b7984 */ /* 0x000ee20000000800 */
[----:B-1----:R-:W-:Y:S01]  /*2ba0*/  FFMA R99, R60, R85, R96 ;  /* 0x000000553c637223 */ /* 0x002fe20000000060 */
        /* <DEDUP_REMOVED lines=12> */
[-C--:B--2---:R-:W-:Y:S01]  /*2c70*/  FFMA R107, R87, R62.reuse, R106 ;  /* 0x0000003e576b7223 */ /* 0x084fe2000000006a */
[----:B------:R-:W1:Y:S01]  /*2c80*/  LDS R92, [R121+0x8c0] ;  /* 0x0008c000795c7984 */ /* 0x000e620000000800 */
[----:B------:R-:W-:Y:S01]  /*2c90*/  FFMA R99, R34, R62, R95 ;  /* 0x0000003e22637223 */ /* 0x000fe2000000005f */
[----:B------:R-:W-:-:S02]  /*2ca0*/  FFMA R97, R32, R63, R93 ;  /* 0x0000003f20617223 */ /* 0x000fc4000000005d */
[----:B------:R-:W2:Y:S01]  /*2cb0*/  LDS.128 R64, [R7+0x1100] ;  /* 0x0011000007407984 */ /* 0x000ea20000000c00 */
[-C--:B------:R-:W-:Y:S01]  /*2cc0*/  FFMA R95, R55, R63.reuse, R94 ;  /* 0x0000003f375f7223 */ /* 0x080fe2000000005e */
[-C--:B------:R-:W-:Y:S01]  /*2cd0*/  FFMA R98, R29, R63.reuse, R98 ;  /* 0x0000003f1d627223 */ /* 0x080fe20000000062 */
[-C--:B------:R-:W-:Y:S01]  /*2ce0*/  FFMA R101, R79, R63.reuse, R100 ;  /* 0x0000003f4f657223 */ /* 0x080fe20000000064 */
[----:B-----5:R-:W-:Y:S01]  /*2cf0*/  FFMA R94, R88, R63, R107 ;  /* 0x0000003f585e7223 */ /* 0x020fe2000000006b */
[----:B------:R-:W4:Y:S01]  /*2d00*/  LDS R93, [R121+0x8c4] ;  /* 0x0008c400795d7984 */ /* 0x000f220000000800 */
[C---:B------:R-:W-:Y:S01]  /*2d10*/  FFMA R62, R68.reuse, R28, R97 ;  /* 0x0000001c443e7223 */ /* 0x040fe20000000061 */
[C---:B------:R-:W-:Y:S01]  /*2d20*/  FFMA R97, R68.reuse, R25, R98 ;  /* 0x0000001944617223 */ /* 0x040fe20000000062 */
[C---:B------:R-:W-:Y:S01]  /*2d30*/  FFMA R98, R68.reuse, R80, R101 ;  /* 0x0000005044627223 */ /* 0x040fe20000000065 */
[----:B------:R-:W-:Y:S02]  /*2d40*/  FFMA R101, R68, R89, R94 ;  /* 0x0000005944657223 */ /* 0x000fe4000000005e */
[----:B------:R-:W5:Y:S01]  /*2d50*/  LDS R94, [R121+0x8c8] ;  /* 0x0008c800795e7984 */ /* 0x000f620000000800 */
[-C--:B------:R-:W-:Y:S01]  /*2d60*/  FFMA R61, R103, R63.reuse, R60 ;  /* 0x0000003f673d7223 */ /* 0x080fe2000000003c */
[-C--:B------:R-:W-:Y:S01]  /*2d70*/  FFMA R96, R31, R63.reuse, R96 ;  /* 0x0000003f1f607223 */ /* 0x080fe20000000060 */
[----:B------:R-:W-:Y:S01]  /*2d80*/  FFMA R99, R30, R63, R99 ;  /* 0x0000003f1e637223 */ /* 0x000fe20000000063 */
[----:B------:R-:W-:Y:S01]  /*2d90*/  FFMA R60, R68, R37, R95 ;  /* 0x00000025443c7223 */ /* 0x000fe2000000005f */
        /* <DEDUP_REMOVED lines=14> */
[----:B------:R-:W-:-:S02]  /*2e80*/  FFMA R108, R15, R70, R62 ;  /* 0x000000460f6c7223 */ /* 0x000fc4000000003e */
[----:B------:R-:W0:Y:S01]  /*2e90*/  LDS.128 R60, [R7+0x1110] ;  /* 0x00111000073c7984 */ /* 0x000e220000000c00 */
[-C--:B---3--:R-:W-:Y:S01]  /*2ea0*/  FFMA R115, R91, R70.reuse, R96 ;  /* 0x000000465b737223 */ /* 0x088fe20000000060 */
[-C--:B------:R-:W-:Y:S01]  /*2eb0*/  FFMA R101, R18, R70.reuse, R99 ;  /* 0x0000004612657223 */ /* 0x080fe20000000063 */
[----:B------:R-:W-:Y:S01]  /*2ec0*/  FFMA R109, R81, R69, R98 ;  /* 0x00000045516d7223 */ /* 0x000fe20000000062 */
[----:B------:R-:W3:Y:S01]  /*2ed0*/  LDS R96, [R121+0x8d0] ;  /* 0x0008d00079607984 */ /* 0x000ee20000000800 */
        /* <DEDUP_REMOVED lines=9> */
[-C--:B------:R-:W-:Y:S01]  /*2f70*/  FFMA R109, R83, R71.reuse, R114 ;  /* 0x00000047536d7223 */ /* 0x080fe20000000072 */
[----:B-1----:R-:W-:Y:S01]  /*2f80*/  FFMA R108, R92, R71, R115 ;  /* 0x000000475c6c7223 */ /* 0x002fe20000000073 */
[----:B--2---:R-:W-:Y:S01]  /*2f90*/  FFMA R68, R58, R64, R69 ;  /* 0x000000403a447223 */ /* 0x004fe20000000045 */
[C---:B------:R-:W-:Y:S01]  /*2fa0*/  FFMA R100, R64.reuse, R48, R101 ;  /* 0x0000003040647223 */ /* 0x040fe20000000065 */
[C---:B------:R-:W-:Y:S01]  /*2fb0*/  FFMA R70, R64.reuse, R50, R99 ;  /* 0x0000003240467223 */ /* 0x040fe20000000063 */
[C---:B------:R-:W-:Y:S01]  /*2fc0*/  FFMA R71, R64.reuse, R49, R98 ;  /* 0x0000003140477223 */ /* 0x040fe20000000062 */
[C---:B------:R-:W-:Y:S01]  /*2fd0*/  FFMA R101, R64.reuse, R46, R107 ;  /* 0x0000002e40657223 */ /* 0x040fe2000000006b */
[C---:B------:R-:W-:Y:S01]  /*2fe0*/  FFMA R99, R64.reuse, R47, R106 ;  /* 0x0000002f40637223 */ /* 0x040fe2000000006a */
[----:B------:R-:W1:Y:S01]  /*2ff0*/  LDS R98, [R121+0x8d8] ;  /* 0x0008d80079627984 */ /* 0x000e620000000800 */
[C---:B------:R-:W-:Y:S01]  /*3000*/  FFMA R106, R64.reuse, R84, R109 ;  /* 0x00000054406a7223 */ /* 0x040fe2000000006d */
[----:B------:R-:W-:Y:S01]  /*3010*/  FFMA R69, R53, R65, R68 ;  /* 0x0000004135457223 */ /* 0x000fe20000000044 */
[----:B----4-:R-:W-:Y:S01]  /*3020*/  FFMA R109, R64, R93, R108 ;  /* 0x0000005d406d7223 */ /* 0x010fe2000000006c */
[-C--:B------:R-:W-:Y:S01]  /*3030*/  FFMA R70, R45, R65.reuse, R70 ;  /* 0x000000412d467223 */ /* 0x080fe20000000046 */
[-C--:B------:R-:W-:Y:S01]  /*3040*/  FFMA R71, R44, R65.reuse, R71 ;  /* 0x000000412c477223 */ /* 0x080fe20000000047 */
[-C--:B------:R-:W-:Y:S01]  /*3050*/  FFMA R68, R76, R65.reuse, R101 ;  /* 0x000000414c447223 */ /* 0x080fe20000000065 */
[-C--:B------:R-:W-:Y:S01]  /*3060*/  FFMA R100, R43, R65.reuse, R100 ;  /* 0x000000412b647223 */ /* 0x080fe20000000064 */
[-C--:B------:R-:W-:Y:S01]  /*3070*/  FFMA R107, R42, R65.reuse, R99 ;  /* 0x000000412a6b7223 */ /* 0x080fe20000000063 */
[-C--:B------:R-:W-:Y:S01]  /*3080*/  FFMA R115, R85, R65.reuse, R106 ;  /* 0x0000004155737223 */ /* 0x080fe2000000006a */
[----:B-----5:R-:W-:Y:S01]  /*3090*/  FFMA R114, R94, R65, R109 ;  /* 0x000000415e727223 */ /* 0x020fe2000000006d */
[----:B------:R-:W2:Y:S01]  /*30a0*/  LDS R99, [R121+0x8dc] ;  /* 0x0008dc0079637984 */ /* 0x000ea20000000800 */
[-C--:B------:R-:W-:Y:S01]  /*30b0*/  FFMA R64, R10, R66.reuse, R69 ;  /* 0x000000420a407223 */ /* 0x080fe20000000045 */
[-C--:B------:R-:W-:Y:S01]  /*30c0*/  FFMA R65, R41, R66.reuse, R70 ;  /* 0x0000004229417223 */ /* 0x080fe20000000046 */
[-C--:B------:R-:W-:Y:S01]  /*30d0*/  FFMA R106, R40, R66.reuse, R71 ;  /* 0x00000042286a7223 */ /* 0x080fe20000000047 */
[----:B------:R-:W-:-:S02]  /*30e0*/  FFMA R109, R77, R66, R68 ;  /* 0x000000424d6d7223 */ /* 0x000fc40000000044 */
[----:B------:R-:W4:Y:S01]  /*30f0*/  LDS.128 R68, [R7+0x1120] ;  /* 0x0011200007447984 */ /* 0x000f220000000c00 */
[----:B------:R-:W-:-:S03]  /*3100*/  FFMA R101, R39, R66, R100 ;  /* 0x0000004227657223 */ /* 0x000fc60000000064 */
[----:B------:R-:W5:Y:S01]  /*3110*/  LDS R100, [R121+0x8e0] ;  /* 0x0008e00079647984 */ /* 0x000f620000000800 */
[-C--:B------:R-:W-:Y:S01]  /*3120*/  FFMA R108, R38, R66.reuse, R107 ;  /* 0x00000042266c7223 */ /* 0x080fe2000000006b */
[-C--:B------:R-:W-:Y:S01]  /*3130*/  FFMA R106, R35, R67.reuse, R106 ;  /* 0x00000043236a7223 */ /* 0x080fe2000000006a */
[----:B------:R-:W-:Y:S02]  /*3140*/  FFMA R107, R34, R67, R101 ;  /* 0x00000043226b7223 */ /* 0x000fe40000000065 */
[----:B------:R-:W5:Y:S01]  /*3150*/  LDS R101, [R121+0x960] ;  /* 0x0009600079657984 */ /* 0x000f620000000800 */
[-C--:B------:R-:W-:Y:S01]  /*3160*/  FFMA R116, R86, R66.reuse, R115 ;  /* 0x0000004256747223 */ /* 0x080fe20000000073 */
[----:B0-----:R-:W-:Y:S01]  /*3170*/  FFMA R127, R95, R66, R114 ;  /* 0x000000425f7f7223 */ /* 0x001fe20000000072 */
[----:B------:R-:W-:Y:S01]  /*3180*/  FFMA R66, R60, R31, R106 ;  /* 0x0000001f3c427223 */ /* 0x000fe2000000006a */
[-C--:B------:R-:W-:Y:S01]  /*3190*/  FFMA R65, R36, R67.reuse, R65 ;  /* 0x0000004324417223 */ /* 0x080fe20000000041 */
[----:B------:R-:W0:Y:S01]  /*31a0*/  LDS R106, [R121+0x964] ;  /* 0x00096400796a7984 */ /* 0x000e220000000800 */
[-C--:B------:R-:W-:Y:S01]  /*31b0*/  FFMA R108, R33, R67.reuse, R108 ;  /* 0x00000043216c7223 */ /* 0x080fe2000000006c */
[-C--:B------:R-:W-:Y:S01]  /*31c0*/  FFMA R114, R78, R67.reuse, R109 ;  /* 0x000000434e727223 */ /* 0x080fe2000000006d */
[-C--:B------:R-:W-:Y:S01]  /*31d0*/  FFMA R115, R87, R67.reuse, R116 ;  /* 0x0000004357737223 */ /* 0x080fe20000000074 */
[-C--:B------:R-:W-:Y:S01]  /*31e0*/  FFMA R64, R57, R67.reuse, R64 ;  /* 0x0000004339407223 */ /* 0x080fe20000000040 */
[----:B---3--:R-:W-:Y:S01]  /*31f0*/  FFMA R116, R96, R67, R127 ;  /* 0x0000004360747223 */ /* 0x008fe2000000007f */
[C---:B------:R-:W-:Y:S01]  /*3200*/  FFMA R65, R60.reuse, R32, R65 ;  /* 0x000000203c417223 */ /* 0x040fe20000000041 */
[C---:B------:R-:W-:Y:S01]  /*3210*/  FFMA R107, R60.reuse, R30, R107 ;  /* 0x0000001e3c6b7223 */ /* 0x040fe2000000006b */
[C---:B------:R-:W-:Y:S01]  /*3220*/  FFMA R108, R60.reuse, R29, R108 ;  /* 0x0000001d3c6c7223 */ /* 0x040fe2000000006c */
        /* <DEDUP_REMOVED lines=10> */
[----:B------:R-:W3:Y:S01]  /*32d0*/  LDS R107, [R121+0x968] ;  /* 0x00096800796b7984 */ /* 0x000ee20000000800 */
        /* <DEDUP_REMOVED lines=8> */
[----:B------:R-:W-:Y:S01]  /*3360*/  LDS.128 R64, [R7+0x1130] ;  /* 0x0011300007407984 */ /* 0x000fe20000000c00 */
[----:B------:R-:W-:Y:S01]  /*3370*/  FFMA R116, R90, R62, R115 ;  /* 0x0000003e5a747223 */ /* 0x000fe20000000073 */
[----:B------:R-:W-:-:S02]  /*3380*/  FFMA R115, R18, R63, R109 ;  /* 0x0000003f12737223 */ /* 0x000fc4000000006d */
[----:B------:R-:W1:Y:S01]  /*3390*/  LDS R108, [R121+0x96c] ;  /* 0x00096c00796c7984 */ /* 0x000e620000000800 */
[-C--:B------:R-:W-:Y:S01]  /*33a0*/  FFMA R114, R15, R63.reuse, R114 ;  /* 0x0000003f0f727223 */ /* 0x080fe20000000072 */
[----:B--2---:R-:W-:Y:S02]  /*33b0*/  FFMA R131, R99, R62, R126 ;  /* 0x0000003e63837223 */ /* 0x004fe4000000007e */
[----:B------:R-:W2:Y:S01]  /*33c0*/  LDS R109, [R121+0x970] ;  /* 0x00097000796d7984 */ /* 0x000ea20000000800 */
[----:B----4-:R-:W-:Y:S01]  /*33d0*/  FFMA R62, R68, R24, R115 ;  /* 0x00000018443e7223 */ /* 0x010fe20000000073 */
[----:B------:R-:W-:Y:S01]  /*33e0*/  FFMA R61, R54, R63, R61 ;  /* 0x0000003f363d7223 */ /* 0x000fe2000000003d */
[----:B------:R-:W-:Y:S01]  /*33f0*/  FFMA R115, R68, R51, R114 ;  /* 0x0000003344737223 */ /* 0x000fe20000000072 */
[-C--:B------:R-:W-:Y:S01]  /*3400*/  FFMA R60, R17, R63.reuse, R60 ;  /* 0x0000003f113c7223 */ /* 0x080fe2000000003c */
[----:B------:R-:W4:Y:S01]  /*3410*/  LDS R114, [R121+0x974] ;  /* 0x0009740079727984 */ /* 0x000f220000000800 */
[-C--:B------:R-:W-:Y:S01]  /*3420*/  FFMA R127, R16, R63.reuse, R127 ;  /* 0x0000003f107f7223 */ /* 0x080fe2000000007f */
[-C--:B------:R-:W-:Y:S01]  /*3430*/  FFMA R126, R82, R63.reuse, R129 ;  /* 0x0000003f527e7223 */ /* 0x080fe20000000081 */
[----:B------:R-:W-:Y:S01]  /*3440*/  FFMA R61, R52, R68, R61 ;  /* 0x00000044343d7223 */ /* 0x000fe2000000003d */
[-C--:B------:R-:W-:Y:S01]  /*3450*/  FFMA R129, R91, R63.reuse, R116 ;  /* 0x0000003f5b817223 */ /* 0x080fe20000000074 */
[----:B-----5:R-:W-:Y:S01]  /*3460*/  FFMA R156, R100, R63, R131 ;  /* 0x0000003f649c7223 */ /* 0x020fe20000000083 */
[C---:B------:R-:W-:Y:S01]  /*3470*/  FFMA R63, R68.reuse, R19, R60 ;  /* 0x00000013443f7223 */ /* 0x040fe2000000003c */
[C---:B------:R-:W-:Y:S01]  /*3480*/  FFMA R116, R68.reuse, R14, R127 ;  /* 0x0000000e44747223 */ /* 0x040fe2000000007f */
[----:B------:R-:W-:Y:S01]  /*3490*/  FFMA R127, R68, R83, R126 ;  /* 0x00000053447f7223 */ /* 0x000fe2000000007e */
[-C--:B------:R-:W-:Y:S01]  /*34a0*/  FFMA R60, R50, R69.reuse, R61 ;  /* 0x00000045323c7223 */ /* 0x080fe2000000003d */
[-C--:B------:R-:W-:Y:S01]  /*34b0*/  FFMA R61, R49, R69.reuse, R62 ;  /* 0x00000045313d7223 */ /* 0x080fe2000000003e */
[-C--:B------:R-:W-:Y:S01]  /*34c0*/  FFMA R62, R48, R69.reuse, R63 ;  /* 0x00000045303e7223 */ /* 0x080fe2000000003f */
[----:B------:R-:W-:Y:S01]  /*34d0*/  FFMA R63, R47, R69, R116 ;  /* 0x000000452f3f7223 */ /* 0x000fe20000000074 */
[C---:B------:R-:W-:Y:S01]  /*34e0*/  FFMA R126, R68.reuse, R92, R129 ;  /* 0x0000005c447e7223 */ /* 0x040fe20000000081 */
[----:B------:R-:W-:Y:S01]  /*34f0*/  FFMA R131, R68, R101, R156 ;  /* 0x0000006544837223 */ /* 0x000fe2000000009c */
[-C--:B------:R-:W-:Y:S01]  /*3500*/  FFMA R116, R84, R69.reuse, R127 ;  /* 0x0000004554747223 */ /* 0x080fe2000000007f */
[----:B------:R-:W-:-:S02]  /*3510*/  FFMA R129, R46, R69, R115 ;  /* 0x000000452e817223 */ /* 0x000fc40000000073 */
        /* <DEDUP_REMOVED lines=8> */
[----:B------:R-:W-:Y:S04]  /*35a0*/  LDS.128 R60, [R7+0x1140] ;  /* 0x00114000073c7984 */ /* 0x000fe80000000c00 */
[----:B------:R-:W0:Y:S01]  /*35b0*/  LDS R116, [R121+0x97c] ;  /* 0x00097c0079747984 */ /* 0x000e220000000800 */
        /* <DEDUP_REMOVED lines=10> */
[----:B-1----:R-:W-:Y:S01]  /*3660*/  FFMA R200, R108, R71, R135 ;  /* 0x000000476cc87223 */ /* 0x002fe20000000087 */
[----:B------:R-:W-:Y:S01]  /*3670*/  FFMA R69, R36, R64, R69 ;  /* 0x0000004024457223 */ /* 0x000fe20000000045 */
[C---:B------:R-:W-:Y:S01]  /*3680*/  FFMA R68, R64.reuse, R35, R127 ;  /* 0x0000002340447223 */ /* 0x040fe2000000007f */
        /* <DEDUP_REMOVED lines=18> */
[----:B------:R-:W1:Y:S04]  /*37b0*/  LDS R121, [R121+0x980] ;  /* 0x0009800079797984 */ /* 0x000e680000000800 */
[----:B------:R-:W2:Y:S01]  /*37c0*/  LDS.128 R68, [R7+0x1150] ;  /* 0x0011500007447984 */ /* 0x000ea20000000c00 */
        /* <DEDUP_REMOVED lines=33> */
[----:B------:R-:W0:Y:S01]  /*39e0*/  LDS.128 R64, [R7+0x1160] ;  /* 0x0011600007407984 */ /* 0x000e220000000c00 */
[C---:B------:R-:W-:Y:S01]  /*39f0*/  FFMA R133, R60.reuse, R15, R126 ;  /* 0x0000000f3c857223 */ /* 0x040fe2000000007e */
[----:B------:R-:W-:Y:S01]  /*3a00*/  FFMA R205, R53, R63, R62 ;  /* 0x0000003f35cd7223 */ /* 0x000fe2000000003e */
[----:B------:R-:W-:Y:S01]  /*3a10*/  FFMA R126, R60, R91, R156 ;  /* 0x0000005b3c7e7223 */ /* 0x000fe2000000009c */
[-C--:B------:R-:W-:Y:S01]  /*3a20*/  FFMA R144, R157, R63.reuse, R144 ;  /* 0x0000003f9d907223 */ /* 0x080fe20000000090 */
[----:B------:R-:W-:Y:S01]  /*3a30*/  FFMA R201, R123, R63, R148 ;  /* 0x0000003f7bc97223 */ /* 0x000fe20000000094 */
[----:B------:R-:W-:Y:S01]  /*3a40*/  FFMA R127, R18, R60, R127 ;  /* 0x0000003c127f7223 */ /* 0x000fe2000000007f */
[C---:B------:R-:W-:Y:S01]  /*3a50*/  FFMA R129, R60.reuse, R17, R129 ;  /* 0x000000113c817223 */ /* 0x040fe20000000081 */
[C---:B------:R-:W-:Y:S01]  /*3a60*/  FFMA R131, R60.reuse, R16, R131 ;  /* 0x000000103c837223 */ /* 0x040fe20000000083 */
[C---:B------:R-:W-:Y:S01]  /*3a70*/  FFMA R135, R60.reuse, R82, R135 ;  /* 0x000000523c877223 */ /* 0x040fe20000000087 */
[C---:B------:R-:W-:Y:S01]  /*3a80*/  FFMA R137, R60.reuse, R100, R203 ;  /* 0x000000643c897223 */ /* 0x040fe200000000cb */
[----:B-1----:R-:W-:Y:S01]  /*3a90*/  FFMA R156, R60, R121, R200 ;  /* 0x000000793c9c7223 */ /* 0x002fe200000000c8 */
[-C--:B--2---:R-:W-:Y:S01]  /*3aa0*/  FFMA R62, R174, R68.reuse, R141 ;  /* 0x00000044ae3e7223 */ /* 0x084fe2000000008d */
        /* <DEDUP_REMOVED lines=15> */
[----:B------:R-:W1:Y:S01]  /*3ba0*/  LDS.128 R60, [R7+0x1170] ;  /* 0x00117000073c7984 */ /* 0x000e620000000c00 */
[-C--:B------:R-:W-:Y:S01]  /*3bb0*/  FFMA R199, R136, R69.reuse, R199 ;  /* 0x0000004588c77223 */ /* 0x080fe200000000c7 */
[-C--:B------:R-:W-:Y:S01]  /*3bc0*/  FFMA R146, R120, R69.reuse, R201 ;  /* 0x0000004578927223 */ /* 0x080fe200000000c9 */
[----:B------:R-:W-:Y:S02]  /*3bd0*/  FFMA R144, R153, R69, R144 ;  /* 0x0000004599907223 */ /* 0x000fe40000000090 */
        /* <DEDUP_REMOVED lines=150> */
[-C--:B------:R-:W-:Y:S01]  /*4540*/  FFMA R142, R151, R60.reuse, R142 ;  /* 0x0000003c978e7223 */ /* 0x080fe2000000008e */
[-C--:B------:R-:W-:Y:S01]  /*4550*/  FFMA R141, R134, R60.reuse, R141 ;  /* 0x0000003c868d7223 */ /* 0x080fe2000000008d */
[----:B------:R-:W-:Y:S01]  /*4560*/  FFMA R146, R55, R60, R146 ;  /* 0x0000003c37927223 */ /* 0x000fe20000000092 */
[-C--:B------:R-:W-:Y:S01]  /*4570*/  FFMA R60, R162, R61.reuse, R65 ;  /* 0x0000003da23c7223 */ /* 0x080fe20000000041 */
[-C--:B------:R-:W-:Y:S01]  /*4580*/  FFMA R64, R118, R61.reuse, R67 ;  /* 0x0000003d76407223 */ /* 0x080fe20000000043 */
[-C--:B------:R-:W-:Y:S01]  /*4590*/  FFMA R66, R28, R61.reuse, R203 ;  /* 0x0000003d1c427223 */ /* 0x080fe200000000cb */
[----:B------:R-:W-:-:S02]  /*45a0*/  FFMA R65, R27, R61, R144 ;  /* 0x0000003d1b417223 */ /* 0x000fc40000000090 */
[-C--:B------:R-:W-:Y:S01]  /*45b0*/  FFMA R144, R117, R62.reuse, R64 ;  /* 0x0000003e75907223 */ /* 0x080fe20000000040 */
[-C--:B------:R-:W-:Y:S01]  /*45c0*/  FFMA R205, R23, R62.reuse, R66 ;  /* 0x0000003e17cd7223 */ /* 0x080fe20000000042 */
[-C--:B------:R-:W-:Y:S02]  /*45d0*/  FFMA R148, R22, R62.reuse, R65 ;  /* 0x0000003e16947223 */ /* 0x080fe40000000041 */
        /* <DEDUP_REMOVED lines=21> */
[----:B------:R-:W-:Y:S01]  /*4730*/  FFMA R144, R112, R68, R199 ;  /* 0x0000004470907223 */ /* 0x000fe200000000c7 */
[----:B------:R-:W-:Y:S01]  /*4740*/  FFMA R148, R68, R24, R205 ;  /* 0x0000001844947223 */ /* 0x000fe200000000cd */
[-C--:B------:R-:W-:Y:S01]  /*4750*/  FFMA R60, R158, R69.reuse, R61 ;  /* 0x000000459e3c7223 */ /* 0x080fe2000000003d */
        /* <DEDUP_REMOVED lines=72> */
[----:B------:R-:W-:Y:S01]  /*4be0*/  FFMA R144, R60, R17, R205 ;  /* 0x000000113c907223 */ /* 0x000fe200000000cd */
        /* <DEDUP_REMOVED lines=25> */
[C---:B------:R-:W-:Y:S01]  /*4d80*/  FFMA R144, R68.reuse, R40, R201 ;  /* 0x0000002844907223 */ /* 0x040fe200000000c9 */
[----:B------:R-:W-:Y:S01]  /*4d90*/  FFMA R201, R68, R39, R148 ;  /* 0x0000002744c97223 */ /* 0x000fe20000000094 */
        /* <DEDUP_REMOVED lines=46> */
[----:B------:R-:W-:Y:S01]  /*5080*/  FFMA R141, R18, R65, R141 ;  /* 0x00000041128d7223 */ /* 0x000fe2000000008d */
[-C--:B------:R-:W-:Y:S01]  /*5090*/  FFMA R65, R125, R66.reuse, R64 ;  /* 0x000000427d417223 */ /* 0x080fe20000000040 */
[-C--:B------:R-:W-:Y:S02]  /*50a0*/  FFMA R146, R14, R66.reuse, R205 ;  /* 0x000000420e927223 */ /* 0x080fe400000000cd */
[-C--:B------:R-:W-:Y:S01]  /*50b0*/  FFMA R144, R24, R66.reuse, R141 ;  /* 0x0000004218907223 */ /* 0x080fe2000000008d */
[----:B------:R-:W-:Y:S01]  /*50c0*/  FFMA R205, R51, R66, R148 ;  /* 0x0000004233cd7223 */ /* 0x000fe20000000094 */
[-C--:B------:R-:W-:Y:S01]  /*50d0*/  FFMA R64, R124, R67.reuse, R65 ;  /* 0x000000437c407223 */ /* 0x080fe20000000041 */
        /* <DEDUP_REMOVED lines=8> */
[----:B------:R-:W-:Y:S01]  /*5160*/  FFMA R205, R46, R67, R205 ;  /* 0x000000432ecd7223 */ /* 0x000fe200000000cd */
[----:B------:R-:W-:Y:S01]  /*5170*/  FFMA R141, R53, R60, R66 ;  /* 0x0000003c358d7223 */ /* 0x000fe20000000042 */
[C---:B------:R-:W-:Y:S01]  /*5180*/  FFMA R199, R60.reuse, R44, R199 ;  /* 0x0000002c3cc77223 */ /* 0x040fe200000000c7 */
[----:B------:R-:W-:Y:S01]  /*5190*/  FFMA R142, R45, R60, R142 ;  /* 0x0000003c2d8e7223 */ /* 0x000fe2000000008e */
[C---:B------:R-:W-:Y:S01]  /*51a0*/  FFMA R144, R60.reuse, R43, R144 ;  /* 0x0000002b3c907223 */ /* 0x040fe20000000090 */
[C---:B------:R-:W-:Y:S01]  /*51b0*/  FFMA R203, R60.reuse, R42, R201 ;  /* 0x0000002a3ccb7223 */ /* 0x040fe200000000c9 */
        /* <DEDUP_REMOVED lines=80> */
[----:B------:R-:W-:Y:S01]  /*56c0*/  FFMA R148, R76, R65, R205 ;  /* 0x000000414c947223 */ /* 0x000fe200000000cd */
[----:B------:R-:W-:-:S03]  /*56d0*/  FFMA R65, R105, R66, R64 ;  /* 0x0000004269417223 */ /* 0x000fc60000000040 */
        /* <DEDUP_REMOVED lines=11> */
[C---:B------:R-:W-:Y:S01]  /*5790*/  FFMA R64, R60.reuse, R31, R199 ;  /* 0x0000001f3c407223 */ /* 0x040fe200000000c7 */
[----:B------:R-:W-:Y:S01]  /*57a0*/  FFMA R142, R55, R60, R142 ;  /* 0x0000003c378e7223 */ /* 0x000fe2000000008e */
        /* <DEDUP_REMOVED lines=179> */
[C---:B------:R-:W-:Y:S01]  /*62e0*/  FFMA R144, R64.reuse, R22, R69 ;  /* 0x0000001640907223 */ /* 0x040fe20000000045 */
[----:B------:R-:W-:-:S02]  /*62f0*/  FFMA R73, R64, R21, R70 ;  /* 0x0000001540497223 */ /* 0x000fc40000000046 */
[----:B------:R-:W0:Y:S01]  /*6300*/  LDS.128 R68, [R7+0x12a0] ;  /* 0x0012a00007447984 */ /* 0x000e220000000c00 */
        /* <DEDUP_REMOVED lines=147> */
[----:B-1----:R-:W-:Y:S01]  /*6c40*/  FFMA R68, R176, R72, R203 ;  /* 0x00000048b0447223 */ /* 0x002fe200000000cb */
        /* <DEDUP_REMOVED lines=323> */
[----:B------:R-:W-:Y:S01]  /*8080*/  FFMA R173, R18, R73, R173 ;  /* 0x0000004912ad7223 */ /* 0x000fe200000000ad */
[-C--:B------:R-:W-:Y:S02]  /*8090*/  FFMA R159, R159, R74.reuse, R160 ;  /* 0x0000004a9f9f7223 */ /* 0x080fe400000000a0 */
        /* <DEDUP_REMOVED lines=81> */
[C---:B------:R-:W-:Y:S01]  /*85b0*/  FFMA R158, R72.reuse, R22, R165 ;  /* 0x00000016489e7223 */ /* 0x040fe200000000a5 */
        /* <DEDUP_REMOVED lines=19> */
[----:B------:R-:W-:Y:S02]  /*86f0*/  FFMA R74, R14, R74, R165 ;  /* 0x0000004a0e4a7223 */ /* 0x000fe400000000a5 */
        /* <DEDUP_REMOVED lines=100> */
[-C--:B-1----:R-:W-:Y:S02]  /*8d40*/  FFMA R72, R118, R60.reuse, R145 ;  /* 0x0000003c76487223 */ /* 0x082fe40000000091 */
        /* <DEDUP_REMOVED lines=163> */
[----:B------:R-:W-:Y:S01]  /*9780*/  FFMA R67, R113, R71, R68 ;  /* 0x0000004771437223 */ /* 0x000fe20000000044 */
[-C--:B0-----:R-:W-:Y:S01]  /*9790*/  FFMA R120, R120, R72.reuse, R123 ;  /* 0x0000004878787223 */ /* 0x081fe2000000007b */
[-C--:B------:R-:W-:Y:S01]  /*97a0*/  FFMA R68, R104, R72.reuse, R125 ;  /* 0x0000004868447223 */ /* 0x080fe2000000007d */
[-C--:B------:R-:W-:Y:S01]  /*97b0*/  FFMA R124, R57, R72.reuse, R124 ;  /* 0x00000048397c7223 */ /* 0x080fe2000000007c */
        /* <DEDUP_REMOVED lines=32> */
[-C--:B-1----:R-:W-:Y:S01]  /*99c0*/  FFMA R72, R112, R60.reuse, R67 ;  /* 0x0000003c70487223 */ /* 0x082fe20000000043 */
        /* <DEDUP_REMOVED lines=132> */
[-C--:B-1----:R-:W-:Y:S01]  /*a210*/  FFMA R60, R8, R68.reuse, R113 ;  /* 0x00000044083c7223 */ /* 0x082fe20000000071 */
[----:B------:R-:W-:Y:S01]  /*a220*/  FFMA R62, R68, R17, R123 ;  /* 0x00000011443e7223 */ /* 0x000fe2000000007b */
[-C--:B------:R-:W-:Y:S01]  /*a230*/  FFMA R117, R54, R68.reuse, R117 ;  /* 0x0000004436757223 */ /* 0x080fe20000000075 */
[----:B------:R-:W-:Y:S01]  /*a240*/  FFMA R119, R18, R68, R119 ;  /* 0x0000004412777223 */ /* 0x000fe20000000077 */
        /* <DEDUP_REMOVED lines=142> */
[----:B------:R-:W1:Y:S01]  /*ab30*/  LDS.128 R68, [R7+0x14d0] ;  /* 0x0014d00007447984 */ /* 0x000e620000000c00 */
[----:B------:R-:W-:Y:S01]  /*ab40*/  FFMA R119, R64, R115, R122 ;  /* 0x0000007340777223 */ /* 0x000fe2000000007a */
[-C--:B------:R-:W-:Y:S01]  /*ab50*/  FFMA R113, R81, R65.reuse, R118 ;  /* 0x0000004151717223 */ /* 0x080fe20000000076 */
[-C--:B------:R-:W-:Y:S01]  /*ab60*/  FFMA R180, R90, R65.reuse, R117 ;  /* 0x000000415ab47223 */ /* 0x080fe20000000075 */
[-C--:B------:R-:W-:Y:S01]  /*ab70*/  FFMA R179, R99, R65.reuse, R120 ;  /* 0x0000004163b37223 */ /* 0x080fe20000000078 */
[----:B------:R-:W-:Y:S01]  /*ab80*/  FFMA R182, R116, R65, R119 ;  /* 0x0000004174b67223 */ /* 0x000fe20000000077 */
[----:B------:R-:W-:Y:S01]  /*ab90*/  FFMA R178, R82, R66, R113 ;  /* 0x0000004252b27223 */ /* 0x000fe20000000071 */
[----:B0-----:R-:W-:Y:S01]  /*aba0*/  FFMA R103, R56, R60, R103 ;  /* 0x0000003c38677223 */ /* 0x001fe20000000067 */
[C---:B------:R-:W-:Y:S01]  /*abb0*/  FFMA R56, R60.reuse, R22, R105 ;  /* 0x000000163c387223 */ /* 0x040fe20000000069 */
[C---:B------:R-:W-:Y:S01]  /*abc0*/  FFMA R64, R60.reuse, R20, R67 ;  /* 0x000000143c407223 */ /* 0x040fe20000000043 */
[C---:B------:R-:W-:Y:S01]  /*abd0*/  FFMA R105, R60.reuse, R21, R112 ;  /* 0x000000153c697223 */ /* 0x040fe20000000070 */
        /* <DEDUP_REMOVED lines=33> */
[-C--:B------:R-:W-:Y:S01]  /*adf0*/  FFMA R105, R46, R63.reuse, R105 ;  /* 0x0000003f2e697223 */ /* 0x080fe20000000069 */
[-C--:B-1----:R-:W-:Y:S01]  /*ae00*/  FFMA R53, R53, R68.reuse, R58 ;  /* 0x0000004435357223 */ /* 0x082fe2000000003a */
[-C--:B------:R-:W-:Y:S01]  /*ae10*/  FFMA R60, R84, R63.reuse, R111 ;  /* 0x0000003f543c7223 */ /* 0x080fe2000000006f */
[----:B------:R-:W-:Y:S01]  /*ae20*/  FFMA R8, R45, R68, R8 ;  /* 0x000000442d087223 */ /* 0x000fe20000000008 */
        /* <DEDUP_REMOVED lines=44> */
[----:B------:R-:W-:Y:S01]  /*b0f0*/  FFMA R11, R52, R67, R11 ;  /* 0x00000043340b7223 */ /* 0x000fe2000000000b */
[----:B------:R-:W-:Y:S01]  /*b100*/  FFMA R70, R96, R70, R103 ;  /* 0x0000004660467223 */ /* 0x000fe20000000067 */
[----:B------:R0:W2:Y:S01]  /*b110*/  LDS.128 R52, [R7+0x1500] ;  /* 0x0015000007347984 */ /* 0x0000a20000000c00 */
[----:B------:R-:W-:-:S02]  /*b120*/  FFMA R68, R88, R71, R69 ;  /* 0x0000004758447223 */ /* 0x000fc40000000045 */
[----:B------:R-:W-:Y:S02]  /*b130*/  FFMA R71, R97, R71, R70 ;  /* 0x0000004761477223 */ /* 0x000fe40000000046 */
[C---:B------:R-:W-:Y:S02]  /*b140*/  FFMA R63, R64.reuse, R89, R68 ;  /* 0x00000059403f7223 */ /* 0x040fe40000000044 */
        /* <DEDUP_REMOVED lines=31> */
[----:B0-----:R-:W0:Y:S01]  /*b340*/  LDC R7, c[0x0][0x39c] ;  /* 0x0000e700ff077b82 */ /* 0x001e220000000800 */
        /* <DEDUP_REMOVED lines=50> */
[C---:B0-----:R-:W-:Y:S01]  /*b670*/  IMAD R6, R7.reuse, UR8, R6 ;  /* 0x0000000807067c24 */ /* 0x041fe2000f8e0206 */
[----:B------:R-:W-:Y:S01]  /*b680*/  IADD3 R12, PT, PT, R12, UR9, RZ ;  /* 0x000000090c0c7c10 */ /* 0x000fe2000fffe0ff */
[----:B------:R-:W-:Y:S01]  /*b690*/  IMAD R13, R7, UR8, R13 ;  /* 0x00000008070d7c24 */ /* 0x000fe2000f8e020d */
[----:B------:R-:W-:Y:S06]  /*b6a0*/  BAR.SYNC.DEFER_BLOCKING 0x0 ;  /* 0x0000000000007b1d */ /* 0x000fec0000010000 */
[----:B------:R-:W-:Y:S05]  /*b6b0*/  BRA.U UP0, `(.L_x_39) ;  /* 0xffffff4d007c7547 */ /* 0x000fea000b83ffff */
.L_x_38:
[----:B------:R-:W2:Y:S01]  /*b6c0*/  LDCU.64 UR10, c[0x0][0x3b0] ;  /* 0x00007600ff0a77ac */ /* 0x000ea20008000a00 */
[----:B-1----:R-:W-:Y:S02]  /*b6d0*/  LEA R21, R2, R5, 0x1 ;  /* 0x0000000502157211 */ /* 0x002fe400078e08ff */
[----:B0-----:R-:W-:Y:S01]  /*b6e0*/  LEA R8, R3, R4, 0x1 ;  /* 0x0000000403087211 */ /* 0x001fe200078e08ff */
[----:B------:R-:W0:Y:S01]  /*b6f0*/  LDCU UR4, c[0x0][0x3ac] ;  /* 0x00007580ff0477ac */ /* 0x000e220008000800 */
[----:B------:R-:W-:Y:S02]  /*b700*/  SHF.L.U32 R21, R21, 0x3, RZ ;  /* 0x0000000315157819 */ /* 0x000fe400000006ff */
[----:B------:R-:W-:Y:S02]  /*b710*/  SHF.L.U32 R8, R8, 0x2, RZ ;  /* 0x0000000208087819 */ /* 0x000fe400000006ff */
[----:B------:R-:W-:Y:S02]  /*b720*/  LEA R9, R0, R9, 0x5 ;  /* 0x0000000900097211 */ /* 0x000fe400078e28ff */
[----:B------:R-:W-:-:S02]  /*b730*/  IADD3 R20, PT, PT, R8, 0x1, RZ ;  /* 0x0000000108147810 */ /* 0x000fc40007ffe0ff */
[C---:B------:R-:W-:Y:S02]  /*b740*/  IADD3 R22, PT, PT, R8.reuse, 0x2, RZ ;  /* 0x0000000208167810 */ /* 0x040fe40007ffe0ff */
[C---:B------:R-:W-:Y:S02]  /*b750*/  IADD3 R0, PT, PT, R8.reuse, 0x3, RZ ;  /* 0x0000000308007810 */ /* 0x040fe40007ffe0ff */
[C---:B------:R-:W-:Y:S02]  /*b760*/  IADD3 R25, PT, PT, R21.reuse, 0x1, RZ ;  /* 0x0000000115197810 */ /* 0x040fe40007ffe0ff */
[----:B--2---:R-:W-:Y:S02]  /*b770*/  ISETP.GE.AND P2, PT, R21, UR11, PT ;  /* 0x0000000b15007c0c */ /* 0x004fe4000bf46270 */
[----:B------:R-:W-:Y:S02]  /*b780*/  ISETP.GE.AND P6, PT, R25, UR11, PT ;  /* 0x0000000b19007c0c */ /* 0x000fe4000bfc6270 */
[----:B0-----:R-:W-:-:S02]  /*b790*/  ISETP.GE.OR P0, PT, R8, UR4, P2 ;  /* 0x0000000408007c0c */ /* 0x001fc40009706670 */
[----:B------:R-:W-:Y:S02]  /*b7a0*/  ISETP.GE.OR P1, PT, R20, UR4, P2 ;  /* 0x0000000414007c0c */ /* 0x000fe40009726670 */
[C---:B------:R-:W-:Y:S02]  /*b7b0*/  ISETP.GE.U32.OR P0, PT, R9.reuse, UR10, P0 ;  /* 0x0000000a09007c0c */ /* 0x040fe40008706470 */
[C---:B------:R-:W-:Y:S02]  /*b7c0*/  ISETP.GE.U32.OR P1, PT, R9.reuse, UR10, P1 ;  /* 0x0000000a09007c0c */ /* 0x040fe40008f26470 */
[----:B------:R-:W-:Y:S02]  /*b7d0*/  ISETP.GE.OR P3, PT, R22, UR4, P2 ;  /* 0x0000000416007c0c */ /* 0x000fe40009766670 */
[----:B------:R-:W-:Y:S02]  /*b7e0*/  ISETP.GE.OR P5, PT, R0, UR4, P2 ;  /* 0x0000000400007c0c */ /* 0x000fe400097a6670 */
[----:B------:R-:W-:-:S02]  /*b7f0*/  ISETP.GE.U32.OR P3, PT, R9, UR10, P3 ;  /* 0x0000000a09007c0c */ /* 0x000fc40009f66470 */
[C---:B------:R-:W-:Y:S02]  /*b800*/  ISETP.GE.U32.OR P5, PT, R9.reuse, UR10, P5 ;  /* 0x0000000a09007c0c */ /* 0x040fe4000afa6470 */
[C---:B------:R-:W-:Y:S01]  /*b810*/  ISETP.GE.OR P4, PT, R8.reuse, UR4, P6 ;  /* 0x0000000408007c0c */ /* 0x040fe2000b786670 */
[----:B------:R-:W0:Y:S01]  /*b820*/  @!P0 LDC R5, c[0x0][0x3b8] ;  /* 0x0000ee00ff058b82 */ /* 0x000e220000000800 */
[--C-:B------:R-:W-:Y:S01]  /*b830*/  @!P0 IMAD R4, R8, UR11, R21.reuse ;  /* 0x0000000b08048c24 */ /* 0x100fe2000f8e0215 */
[----:B------:R-:W-:Y:S02]  /*b840*/  ISETP.GE.OR P2, PT, R20, UR4, P6 ;  /* 0x0000000414007c0c */ /* 0x000fe4000b746670 */
[C---:B------:R-:W-:Y:S02]  /*b850*/  ISETP.GE.U32.OR P4, PT, R9.reuse, UR10, P4 ;  /* 0x0000000a09007c0c */ /* 0x040fe4000a786470 */
[----:B------:R-:W-:Y:S02]  /*b860*/  ISETP.GE.U32.OR P2, PT, R9, UR10, P2 ;  /* 0x0000000a09007c0c */ /* 0x000fe40009746470 */
[----:B------:R-:W1:Y:S01]  /*b870*/  @!P0 LDC.64 R2, c[0x0][0x390] ;  /* 0x0000e400ff028b82 */ /* 0x000e620000000a00 */
[----:B------:R-:W-:Y:S01]  /*b880*/  IADD3 R27, PT, PT, R21, 0x3, RZ ;  /* 0x00000003151b7810 */ /* 0x000fe20007ffe0ff */
[----:B------:R-:W-:-:S06]  /*b890*/  @!P5 IMAD R16, R0, UR11, R21 ;  /* 0x0000000b0010dc24 */ /* 0x000fcc000f8e0215 */
[----:B------:R-:W2:Y:S01]  /*b8a0*/  @!P1 LDC R14, c[0x0][0x3b8] ;  /* 0x0000ee00ff0e9b82 */ /* 0x000ea20000000800 */
[----:B0-----:R-:W-:-:S07]  /*b8b0*/  @!P0 IMAD R5, R4, R5, R9 ;  /* 0x0000000504058224 */ /* 0x001fce00078e0209 */
[----:B------:R-:W0:Y:S01]  /*b8c0*/  @!P3 LDC R19, c[0x0][0x3b8] ;  /* 0x0000ee00ff13bb82 */ /* 0x000e220000000800 */
[----:B-1----:R-:W-:-:S07]  /*b8d0*/  @!P0 IMAD.WIDE R2, R5, 0x4, R2 ;  /* 0x0000000405028825 */ /* 0x002fce00078e0202 */
[----:B------:R-:W1:Y:S01]  /*b8e0*/  @!P5 LDC R23, c[0x0][0x3b8] ;  /* 0x0000ee00ff17db82 */ /* 0x000e620000000800 */
[----:B------:R3:W-:Y:S01]  /*b8f0*/  @!P0 STG.E desc[UR6][R2.64], R127 ;  /* 0x0000007f02008986 */ /* 0x0007e2000c101906 */
[----:B------:R-:W-:-:S06]  /*b900*/  ISETP.GE.OR P0, PT, R22, UR4, P6 ;  /* 0x0000000416007c0c */ /* 0x000fcc000b706670 */
[----:B------:R-:W5:Y:S01]  /*b910*/  @!P1 LDC.64 R4, c[0x0][0x390] ;  /* 0x0000e400ff049b82 */ /* 0x000f620000000a00 */
[----:B------:R-:W-:-:S07]  /*b920*/  ISETP.GE.U32.OR P0, PT, R9, UR10, P0 ;  /* 0x0000000a09007c0c */ /* 0x000fce0008706470 */
[----:B----4-:R-:W4:Y:S01]  /*b930*/  @!P3 LDC.64 R6, c[0x0][0x390] ;  /* 0x0000e400ff06bb82 */ /* 0x010f220000000a00 */
[----:B---3--:R-:W-:-:S04]  /*b940*/  @!P1 IMAD R2, R20, UR11, R21 ;  /* 0x0000000b14029c24 */ /* 0x008fc8000f8e0215 */
[----:B--2---:R-:W-:Y:S02]  /*b950*/  @!P1 IMAD R3, R2, R14, R9 ;  /* 0x0000000e02039224 */ /* 0x004fe400078e0209 */
[----:B------:R-:W-:Y:S01]  /*b960*/  @!P3 IMAD R2, R22, UR11, R21 ;  /* 0x0000000b1602bc24 */ /* 0x000fe2000f8e0215 */
[----:B------:R-:W2:Y:S01]  /*b970*/  @!P5 LDC.64 R10, c[0x0][0x390] ;  /* 0x0000e400ff0adb82 */ /* 0x000ea20000000a00 */
[--C-:B-1----:R-:W-:Y:S02]  /*b980*/  @!P5 IMAD R23, R16, R23, R9.reuse ;  /* 0x000000171017d224 */ /* 0x102fe400078e0209 */
[----:B0-----:R-:W-:-:S05]  /*b990*/  @!P3 IMAD R19, R2, R19, R9 ;  /* 0x000000130213b224 */ /* 0x001fca00078e0209 */
[----:B------:R-:W0:Y:S01]  /*b9a0*/  @!P4 LDC R18, c[0x0][0x3b8] ;  /* 0x0000ee00ff12cb82 */ /* 0x000e220000000800 */
[----:B-----5:R-:W-:-:S05]  /*b9b0*/  @!P1 IMAD.WIDE R2, R3, 0x4, R4 ;  /* 0x0000000403029825 */ /* 0x020fca00078e0204 */
[----:B------:R-:W-:Y:S02]  /*b9c0*/  @!P1 STG.E desc[UR6][R2.64], R142 ;  /* 0x0000008e02009986 */ /* 0x000fe4000c101906 */
[----:B------:R-:W1:Y:S01]  /*b9d0*/  @!P4 LDC.64 R12, c[0x0][0x390] ;  /* 0x0000e400ff0ccb82 */ /* 0x000e620000000a00 */
[----:B----4-:R-:W-:-:S05]  /*b9e0*/  @!P3 IMAD.WIDE R4, R19, 0x4, R6 ;  /* 0x000000041304b825 */ /* 0x010fca00078e0206 */
[----:B------:R3:W-:Y:S01]  /*b9f0*/  @!P3 STG.E desc[UR6][R4.64], R73 ;  /* 0x000000490400b986 */ /* 0x0007e2000c101906 */
[----:B------:R-:W-:Y:S01]  /*ba00*/  ISETP.GE.OR P3, PT, R0, UR4, P6 ;  /* 0x0000000400007c0c */ /* 0x000fe2000b766670 */
[----:B------:R-:W3:Y:S01]  /*ba10*/  @!P0 LDC R26, c[0x0][0x3b8] ;  /* 0x0000ee00ff1a8b82 */ /* 0x000ee20000000800 */
[----:B--2---:R-:W-:Y:S01]  /*ba20*/  @!P5 IMAD.WIDE R6, R23, 0x4, R10 ;  /* 0x000000041706d825 */ /* 0x004fe200078e020a */
[----:B------:R-:W-:Y:S02]  /*ba30*/  IADD3 R23, PT, PT, R21, 0x2, RZ ;  /* 0x0000000215177810 */ /* 0x000fe40007ffe0ff */
[----:B------:R-:W-:Y:S01]  /*ba40*/  ISETP.GE.U32.OR P3, PT, R9, UR10, P3 ;  /* 0x0000000a09007c0c */ /* 0x000fe20009f66470 */
[----:B------:R-:W-:Y:S01]  /*ba50*/  @!P4 IMAD R10, R8, UR11, R25 ;  /* 0x0000000b080acc24 */ /* 0x000fe2000f8e0219 */
[----:B------:R-:W-:Y:S01]  /*ba60*/  ISETP.GE.AND P1, PT, R23, UR11, PT ;  /* 0x0000000b17007c0c */ /* 0x000fe2000bf26270 */
[----:B------:R2:W-:Y:S01]  /*ba70*/  @!P5 STG.E desc[UR6][R6.64], R198 ;  /* 0x000000c60600d986 */ /* 0x0005e2000c101906 */
[----:B------:R-:W4:Y:S01]  /*ba80*/  @!P2 LDC R24, c[0x0][0x3b8] ;  /* 0x0000ee00ff18ab82 */ /* 0x000f220000000800 */
[----:B0-----:R-:W-:Y:S01]  /*ba90*/  @!P4 IMAD R11, R10, R18, R9 ;  /* 0x000000120a0bc224 */ /* 0x001fe200078e0209 */
[C---:B------:R-:W-:Y:S01]  /*baa0*/  ISETP.GE.OR P5, PT, R20.reuse, UR4, P1 ;  /* 0x0000000414007c0c */ /* 0x040fe20008fa6670 */
[----:B------:R-:W-:Y:S01]  /*bab0*/  @!P2 IMAD R18, R20, UR11, R25 ;  /* 0x0000000b1412ac24 */ /* 0x000fe2000f8e0219 */
[----:B------:R-:W-:-:S02]  /*bac0*/  ISETP.GE.OR P6, PT, R22, UR4, P1 ;  /* 0x0000000416007c0c */ /* 0x000fc40008fc6670 */
[----:B------:R-:W-:Y:S02]  /*bad0*/  ISETP.GE.U32.OR P5, PT, R9, UR10, P5 ;  /* 0x0000000a09007c0c */ /* 0x000fe4000afa6470 */
[----:B------:R-:W0:Y:S01]  /*bae0*/  @!P0 LDC.64 R16, c[0x0][0x390] ;  /* 0x0000e400ff108b82 */ /* 0x000e220000000a00 */
[----:B-1----:R-:W-:Y:S01]  /*baf0*/  @!P4 IMAD.WIDE R10, R11, 0x4, R12 ;  /* 0x000000040b0ac825 */ /* 0x002fe200078e020c */
[----:B------:R-:W-:-:S03]  /*bb00*/  ISETP.GE.U32.OR P6, PT, R9, UR10, P6 ;  /* 0x0000000a09007c0c */ /* 0x000fc6000b7c6470 */
[----:B------:R-:W-:Y:S01]  /*bb10*/  @!P0 IMAD R12, R22, UR11, R25 ;  /* 0x0000000b160c8c24 */ /* 0x000fe2000f8e0219 */
[----:B------:R1:W-:Y:S01]  /*bb20*/  @!P4 STG.E desc[UR6][R10.64], R129 ;  /* 0x000000810a00c986 */ /* 0x0003e2000c101906 */
[----:B------:R-:W-:Y:S01]  /*bb30*/  ISETP.GE.OR P4, PT, R8, UR4, P1 ;  /* 0x0000000408007c0c */ /* 0x000fe20008f86670 */
[----:B------:R-:W5:Y:S01]  /*bb40*/  @!P2 LDC.64 R14, c[0x0][0x390] ;  /* 0x0000e400ff0eab82 */ /* 0x000f620000000a00 */
[--C-:B---3--:R-:W-:Y:S01]  /*bb50*/  @!P0 IMAD R5, R12, R26, R9.reuse ;  /* 0x0000001a0c058224 */ /* 0x108fe200078e0209 */
[----:B------:R-:W-:Y:S02]  /*bb60*/  ISETP.GE.OR P1, PT, R0, UR4, P1 ;  /* 0x0000000400007c0c */ /* 0x000fe40008f26670 */
[C---:B------:R-:W-:Y:S02]  /*bb70*/  ISETP.GE.U32.OR P4, PT, R9.reuse, UR10, P4 ;  /* 0x0000000a09007c0c */ /* 0x040fe4000a786470 */
[----:B------:R-:W-:Y:S01]  /*bb80*/  ISETP.GE.U32.OR P1, PT, R9, UR10, P1 ;  /* 0x0000000a09007c0c */ /* 0x000fe20008f26470 */
[----:B----4-:R-:W-:Y:S01]  /*bb90*/  @!P2 IMAD R13, R18, R24, R9 ;  /* 0x00000018120da224 */ /* 0x010fe200078e0209 */
[----:B--2---:R-:W2:Y:S01]  /*bba0*/  @!P3 LDC.64 R6, c[0x0][0x390] ;  /* 0x0000e400ff06bb82 */ /* 0x004ea20000000a00 */
[----:B------:R-:W-:-:S02]  /*bbb0*/  @!P6 IMAD R24, R22, UR11, R23 ;  /* 0x0000000b1618ec24 */ /* 0x000fc4000f8e0217 */
[----:B0-----:R-:W-:-:S05]  /*bbc0*/  @!P0 IMAD.WIDE R4, R5, 0x4, R16 ;  /* 0x0000000405048825 */ /* 0x001fca00078e0210 */
[----:B------:R-:W0:Y:S01]  /*bbd0*/  @!P5 LDC R18, c[0x0][0x3b8] ;  /* 0x0000ee00ff12db82 */ /* 0x000e220000000800 */
[----:B-----5:R-:W-:-:S07]  /*bbe0*/  @!P2 IMAD.WIDE R2, R13, 0x4, R14 ;  /* 0x000000040d02a825 */ /* 0x020fce00078e020e */
[----:B------:R-:W3:Y:S01]  /*bbf0*/  @!P3 LDC R16, c[0x0][0x3b8] ;  /* 0x0000ee00ff10bb82 */ /* 0x000ee20000000800 */
[----:B------:R4:W-:Y:S01]  /*bc00*/  @!P2 STG.E desc[UR6][R2.64], R144 ;  /* 0x000000900200a986 */ /* 0x0009e2000c101906 */
[----:B------:R-:W-:-:S06]  /*bc10*/  ISETP.GE.AND P2, PT, R27, UR11, PT ;  /* 0x0000000b1b007c0c */ /* 0x000fcc000bf46270 */
[----:B------:R-:W5:Y:S01]  /*bc20*/  @!P4 LDC R17, c[0x0][0x3b8] ;  /* 0x0000ee00ff11cb82 */ /* 0x000f620000000800 */
[----:B------:R2:W-:Y:S01]  /*bc30*/  @!P0 STG.E desc[UR6][R4.64], R72 ;  /* 0x0000004804008986 */ /* 0x0005e2000c101906 */
[----:B------:R-:W-:-:S04]  /*bc40*/  ISETP.GE.OR P0, PT, R8, UR4, P2 ;  /* 0x0000000408007c0c */ /* 0x000fc80009706670 */
[----:B------:R-:W-:Y:S02]  /*bc50*/  ISETP.GE.U32.OR P0, PT, R9, UR10, P0 ;  /* 0x0000000a09007c0c */ /* 0x000fe40008706470 */
[----:B-1----:R-:W1:Y:S01]  /*bc60*/  @!P4 LDC.64 R10, c[0x0][0x390] ;  /* 0x0000e400ff0acb82 */ /* 0x002e620000000a00 */
[----:B----4-:R-:W-:Y:S02]  /*bc70*/  @!P3 IMAD R2, R0, UR11, R25 ;  /* 0x0000000b0002bc24 */ /* 0x010fe4000f8e0219 */
[----:B--2---:R-:W-:-:S05]  /*bc80*/  @!P4 IMAD R4, R8, UR11, R23 ;  /* 0x0000000b0804cc24 */ /* 0x004fca000f8e0217 */
[----:B------:R-:W2:Y:S01]  /*bc90*/  @!P6 LDC R26, c[0x0][0x3b8] ;  /* 0x0000ee00ff1aeb82 */ /* 0x000ea20000000800 */
[----:B---3--:R-:W-:-:S04]  /*bca0*/  @!P3 IMAD R3, R2, R16, R9 ;  /* 0x000000100203b224 */ /* 0x008fc800078e0209 */
[----:B------:R-:W-:-:S03]  /*bcb0*/  @!P3 IMAD.WIDE R2, R3, 0x4, R6 ;  /* 0x000000040302b825 */ /* 0x000fc600078e0206 */
[----:B------:R-:W3:Y:S01]  /*bcc0*/  @!P5 LDC.64 R12, c[0x0][0x390] ;  /* 0x0000e400ff0cdb82 */ /* 0x000ee20000000a00 */
[----:B------:R-:W-:Y:S01]  /*bcd0*/  @!P5 IMAD R6, R20, UR11, R23 ;  /* 0x0000000b1406dc24 */ /* 0x000fe2000f8e0217 */
[----:B------:R-:W-:Y:S01]  /*bce0*/  @!P3 STG.E desc[UR6][R2.64], R184 ;  /* 0x000000b80200b986 */ /* 0x000fe2000c101906 */
[--C-:B-----5:R-:W-:Y:S01]  /*bcf0*/  @!P4 IMAD R5, R4, R17, R9.reuse ;  /* 0x000000110405c224 */ /* 0x120fe200078e0209 */
[----:B------:R-:W-:Y:S01]  /*bd00*/  ISETP.GE.OR P3, PT, R20, UR4, P2 ;  /* 0x0000000414007c0c */ /* 0x000fe20009766670 */
[----:B0-----:R-:W-:-:S03]  /*bd10*/  @!P5 IMAD R7, R6, R18, R9 ;  /* 0x000000120607d224 */ /* 0x001fc600078e0209 */
[----:B------:R-:W0:Y:S01]  /*bd20*/  @!P6 LDC.64 R14, c[0x0][0x390] ;  /* 0x0000e400ff0eeb82 */ /* 0x000e220000000a00 */
[----:B-1----:R-:W-:Y:S01]  /*bd30*/  @!P4 IMAD.WIDE R4, R5, 0x4, R10 ;  /* 0x000000040504c825 */ /* 0x002fe200078e020a */
[----:B------:R-:W-:-:S04]  /*bd40*/  ISETP.GE.U32.OR P3, PT, R9, UR10, P3 ;  /* 0x0000000a09007c0c */ /* 0x000fc80009f66470 */
[----:B------:R-:W-:Y:S02]  /*bd50*/  @!P4 STG.E desc[UR6][R4.64], R131 ;  /* 0x000000830400c986 */ /* 0x000fe4000c101906 */
[----:B------:R-:W1:Y:S01]  /*bd60*/  @!P0 LDC R28, c[0x0][0x3b8] ;  /* 0x0000ee00ff1c8b82 */ /* 0x000e620000000800 */
[----:B--2---:R-:W-:-:S07]  /*bd70*/  @!P6 IMAD R11, R24, R26, R9 ;  /* 0x0000001a180be224 */ /* 0x004fce00078e0209 */
[----:B------:R-:W2:Y:S01]  /*bd80*/  @!P1 LDC R25, c[0x0][0x3b8] ;  /* 0x0000ee00ff199b82 */ /* 0x000ea20000000800 */
[----:B---3--:R-:W-:-:S04]  /*bd90*/  @!P5 IMAD.WIDE R6, R7, 0x4, R12 ;  /* 0x000000040706d825 */ /* 0x008fc800078e020c */
[C---:B------:R-:W-:Y:S01]  /*bda0*/  @!P1 IMAD R12, R0.reuse, UR11, R23 ;  /* 0x0000000b000c9c24 */ /* 0x040fe2000f8e0217 */
[----:B------:R3:W-:Y:S01]  /*bdb0*/  @!P5 STG.E desc[UR6][R6.64], R146 ;  /* 0x000000920600d986 */ /* 0x0007e2000c101906 */
[----:B------:R-:W-:Y:S01]  /*bdc0*/  IADD3 R23, PT, PT, R21, 0x4, RZ ;  /* 0x0000000415177810 */ /* 0x000fe20007ffe0ff */
[----:B------:R-:W4:Y:S01]  /*bdd0*/  @!P0 LDC.64 R18, c[0x0][0x390] ;  /* 0x0000e400ff128b82 */ /* 0x000f220000000a00 */
[----:B0-----:R-:W-:Y:S01]  /*bde0*/  @!P6 IMAD.WIDE R10, R11, 0x4, R14 ;  /* 0x000000040b0ae825 */ /* 0x001fe200078e020e */
[----:B------:R-:W-:-:S03]  /*bdf0*/  ISETP.GE.OR P5, PT, R0, UR4, P2 ;  /* 0x0000000400007c0c */ /* 0x000fc600097a6670 */
[----:B------:R-:W-:Y:S01]  /*be00*/  @!P0 IMAD R14, R8, UR11, R27 ;  /* 0x0000000b080e8c24 */ /* 0x000fe2000f8e021b */
[----:B------:R0:W-:Y:S01]  /*be10*/  @!P6 STG.E desc[UR6][R10.64], R75 ;  /* 0x0000004b0a00e986 */ /* 0x0001e2000c101906 */
[----:B------:R-:W-:Y:S01]  /*be20*/  ISETP.GE.OR P6, PT, R22, UR4, P2 ;  /* 0x0000000416007c0c */ /* 0x000fe200097c6670 */
[----:B------:R-:W5:Y:S01]  /*be30*/  @!P1 LDC.64 R16, c[0x0][0x390] ;  /* 0x0000e400ff109b82 */ /* 0x000f620000000a00 */
[----:B------:R-:W-:Y:S01]  /*be40*/  ISETP.GE.AND P2, PT, R23, UR11, PT ;  /* 0x0000000b17007c0c */ /* 0x000fe2000bf46270 */
[--C-:B-1----:R-:W-:Y:S01]  /*be50*/  @!P0 IMAD R15, R14, R28, R9.reuse ;  /* 0x0000001c0e0f8224 */ /* 0x102fe200078e0209 */
[C---:B------:R-:W-:Y:S02]  /*be60*/  ISETP.GE.U32.OR P6, PT, R9.reuse, UR10, P6 ;  /* 0x0000000a09007c0c */ /* 0x040fe4000b7c6470 */
[C---:B------:R-:W-:Y:S02]  /*be70*/  ISETP.GE.U32.OR P5, PT, R9.reuse, UR10, P5 ;  /* 0x0000000a09007c0c */ /* 0x040fe4000afa6470 */
[----:B------:R-:W-:Y:S01]  /*be80*/  ISETP.GE.OR P4, PT, R8, UR4, P2 ;  /* 0x0000000408007c0c */ /* 0x000fe20009786670 */
[----:B--2---:R-:W-:Y:S01]  /*be90*/  @!P1 IMAD R13, R12, R25, R9 ;  /* 0x000000190c0d9224 */ /* 0x004fe200078e0209 */
[----:B---3--:R-:W1:Y:S02]  /*bea0*/  @!P3 LDC.64 R6, c[0x0][0x390] ;  /* 0x0000e400ff06bb82 */ /* 0x008e640000000a00 */
[----:B------:R-:W-:Y:S01]  /*beb0*/  ISETP.GE.U32.OR P4, PT, R9, UR10, P4 ;  /* 0x0000000a09007c0c */ /* 0x000fe2000a786470 */
[----:B----4-:R-:W-:-:S05]  /*bec0*/  @!P0 IMAD.WIDE R4, R15, 0x4, R18 ;  /* 0x000000040f048825 */ /* 0x010fca00078e0212 */
[----:B0-----:R-:W0:Y:S01]  /*bed0*/  @!P6 LDC.64 R10, c[0x0][0x390] ;  /* 0x0000e400ff0aeb82 */ /* 0x001e220000000a00 */
[----:B-----5:R-:W-:-:S07]  /*bee0*/  @!P1 IMAD.WIDE R2, R13, 0x4, R16 ;  /* 0x000000040d029825 */ /* 0x020fce00078e0210 */
[----:B------:R-:W2:Y:S01]  /*bef0*/  @!P3 LDC R18, c[0x0][0x3b8] ;  /* 0x0000ee00ff12bb82 */ /* 0x000ea20000000800 */
[----:B------:R3:W-:Y:S01]  /*bf00*/  @!P1 STG.E desc[UR6][R2.64], R181 ;  /* 0x000000b502009986 */ /* 0x0007e2000c101906 */
[----:B------:R-:W-:-:S06]  /*bf10*/  ISETP.GE.OR P1, PT, R20, UR4, P2 ;  /* 0x0000000414007c0c */ /* 0x000fcc0009726670 */
[----:B------:R-:W4:Y:S01]  /*bf20*/  @!P6 LDC R19, c[0x0][0x3b8] ;  /* 0x0000ee00ff13eb82 */ /* 0x000f220000000800 */
[----:B------:R5:W-:Y:S01]  /*bf30*/  @!P0 STG.E desc[UR6][R4.64], R133 ;  /* 0x0000008504008986 */ /* 0x000be2000c101906 */
[----:B------:R-:W-:Y:S02]  /*bf40*/  ISETP.GE.OR P0, PT, R22, UR4, P2 ;  /* 0x0000000416007c0c */ /* 0x000fe40009706670 */
[C---:B------:R-:W-:Y:S02]  /*bf50*/  ISETP.GE.U32.OR P1, PT, R9.reuse, UR10, P1 ;  /* 0x0000000a09007c0c */ /* 0x040fe40008f26470 */
[----:B------:R-:W-:Y:S02]  /*bf60*/  ISETP.GE.U32.OR P0, PT, R9, UR10, P0 ;  /* 0x0000000a09007c0c */ /* 0x000fe40008706470 */
[----:B------:R-:W0:Y:S01]  /*bf70*/  @!P5 LDC R24, c[0x0][0x3b8] ;  /* 0x0000ee00ff18db82 */ /* 0x000e220000000800 */
[--C-:B---3--:R-:W-:Y:S01]  /*bf80*/  @!P3 IMAD R2, R20, UR11, R27.reuse ;  /* 0x0000000b1402bc24 */ /* 0x108fe2000f8e021b */
[----:B------:R-:W-:Y:S01]  /*bf90*/  ISETP.GE.OR P2, PT, R0, UR4, P2 ;  /* 0x0000000400007c0c */ /* 0x000fe20009746670 */
[----:B-----5:R-:W-:-:S03]  /*bfa0*/  @!P6 IMAD R4, R22, UR11, R27 ;  /* 0x0000000b1604ec24 */ /* 0x020fc6000f8e021b */
[----:B------:R-:W-:Y:S02]  /*bfb0*/  ISETP.GE.U32.OR P2, PT, R9, UR10, P2 ;  /* 0x0000000a09007c0c */ /* 0x000fe40009746470 */
[----:B------:R-:W3:Y:S01]  /*bfc0*/  @!P4 LDC R25, c[0x0][0x3b8] ;  /* 0x0000ee00ff19cb82 */ /* 0x000ee20000000800 */
[----:B--2---:R-:W-:Y:S02]  /*bfd0*/  @!P3 IMAD R3, R2, R18, R9 ;  /* 0x000000120203b224 */ /* 0x004fe400078e0209 */
[----:B------:R-:W-:Y:S01]  /*bfe0*/  @!P5 IMAD R18, R0, UR11, R27 ;  /* 0x0000000b0012dc24 */ /* 0x000fe2000f8e021b */
[----:B------:R-:W-:Y:S01]  /*bff0*/  IADD3 R27, PT, PT, R21, 0x6, RZ ;  /* 0x00000006151b7810 */ /* 0x000fe20007ffe0ff */
[----:B-1----:R-:W-:-:S03]  /*c000*/  @!P3 IMAD.WIDE R2, R3, 0x4, R6 ;  /* 0x000000040302b825 */ /* 0x002fc600078e0206 */
[----:B------:R-:W1:Y:S01]  /*c010*/  @!P5 LDC.64 R12, c[0x0][0x390] ;  /* 0x0000e400ff0cdb82 */ /* 0x000e620000000a00 */
[----:B----4-:R-:W-:Y:S01]  /*c020*/  @!P6 IMAD R5, R4, R19, R9 ;  /* 0x000000130405e224 */ /* 0x010fe200078e0209 */
[----:B------:R2:W-:Y:S03]  /*c030*/  @!P3 STG.E desc[UR6][R2.64], R148 ;  /* 0x000000940200b986 */ /* 0x0005e6000c101906 */
[----:B0-----:R-:W-:-:S03]  /*c040*/  @!P6 IMAD.WIDE R4, R5, 0x4, R10 ;  /* 0x000000040504e825 */ /* 0x001fc600078e020a */
[----:B------:R-:W0:Y:S01]  /*c050*/  @!P4 LDC.64 R14, c[0x0][0x390] ;  /* 0x0000e400ff0ecb82 */ /* 0x000e220000000a00 */
[----:B------:R-:W-:Y:S01]  /*c060*/  @!P5 IMAD R7, R18, R24, R9 ;  /* 0x000000181207d224 */ /* 0x000fe200078e0209 */
[----:B------:R4:W-:Y:S01]  /*c070*/  @!P6 STG.E desc[UR6][R4.64], R74 ;  /* 0x0000004a0400e986 */ /* 0x0009e2000c101906 */
[----:B------:R-:W-:-:S05]  /*c080*/  @!P4 IMAD R24, R8, UR11, R23 ;  /* 0x0000000b0818cc24 */ /* 0x000fca000f8e0217 */
[----:B------:R-:W5:Y:S01]  /*c090*/  @!P1 LDC R26, c[0x0][0x3b8] ;  /* 0x0000ee00ff1a9b82 */ /* 0x000f620000000800 */
[----:B---3--:R-:W-:Y:S01]  /*c0a0*/  @!P4 IMAD R11, R24, R25, R9 ;  /* 0x00000019180bc224 */ /* 0x008fe200078e0209 */
[C---:B------:R-:W-:Y:S02]  /*c0b0*/  IADD3 R25, PT, PT, R21.reuse, 0x5, RZ ;  /* 0x0000000515197810 */ /* 0x040fe40007ffe0ff */
[----:B------:R-:W-:Y:S02]  /*c0c0*/  IADD3 R21, PT, PT, R21, 0x7, RZ ;  /* 0x0000000715157810 */ /* 0x000fe40007ffe0ff */
[----:B------:R-:W-:Y:S02]  /*c0d0*/  ISETP.GE.AND P3, PT, R25, UR11, PT ;  /* 0x0000000b19007c0c */ /* 0x000fe4000bf66270 */
[----:B------:R-:W3:Y:S01]  /*c0e0*/  @!P1 LDC.64 R16, c[0x0][0x390] ;  /* 0x0000e400ff109b82 */ /* 0x000ee20000000a00 */
[----:B-1----:R-:W-:Y:S01]  /*c0f0*/  @!P5 IMAD.WIDE R6, R7, 0x4, R12 ;  /* 0x000000040706d825 */ /* 0x002fe200078e020c */
[----:B------:R-:W-:-:S03]  /*c100*/  ISETP.GE.OR P6, PT, R22, UR4, P3 ;  /* 0x0000000416007c0c */ /* 0x000fc60009fc6670 */
[----:B------:R-:W-:Y:S01]  /*c110*/  @!P1 IMAD R12, R20, UR11, R23 ;  /* 0x0000000b140c9c24 */ /* 0x000fe2000f8e0217 */
[----:B------:R1:W-:Y:S01]  /*c120*/  @!P5 STG.E desc[UR6][R6.64], R186 ;  /* 0x000000ba0600d986 */ /* 0x0003e2000c101906 */
[----:B------:R-:W-:Y:S01]  /*c130*/  ISETP.GE.OR P5, PT, R8, UR4, P3 ;  /* 0x0000000408007c0c */ /* 0x000fe20009fa6670 */
[----:B------:R-:W2:Y:S01]  /*c140*/  @!P0 LDC R28, c[0x0][0x3b8] ;  /* 0x0000ee00ff1c8b82 */ /* 0x000ea20000000800 */
[----:B0-----:R-:W-:Y:S01]  /*c150*/  @!P4 IMAD.WIDE R10, R11, 0x4, R14 ;  /* 0x000000040b0ac825 */ /* 0x001fe200078e020e */
[C---:B------:R-:W-:Y:S02]  /*c160*/  ISETP.GE.U32.OR P6, PT, R9.reuse, UR10, P6 ;  /* 0x0000000a09007c0c */ /* 0x040fe4000b7c6470 */
[----:B------:R-:W-:Y:S01]  /*c170*/  ISETP.GE.U32.OR P5, PT, R9, UR10, P5 ;  /* 0x0000000a09007c0c */ /* 0x000fe2000afa6470 */
[----:B------:R-:W-:Y:S01]  /*c180*/  @!P0 IMAD R14, R22, UR11, R23 ;  /* 0x0000000b160e8c24 */ /* 0x000fe2000f8e0217 */
[----:B------:R-:W-:Y:S01]  /*c190*/  @!P4 STG.E desc[UR6][R10.64], R135 ;  /* 0x000000870a00c986 */ /* 0x000fe2000c101906 */
[----:B------:R-:W-:Y:S01]  /*c1a0*/  ISETP.GE.OR P4, PT, R20, UR4, P3 ;  /* 0x0000000414007c0c */ /* 0x000fe20009f86670 */
[----:B------:R-:W0:Y:S01]  /*c1b0*/  @!P0 LDC.64 R18, c[0x0][0x390] ;  /* 0x0000e400ff128b82 */ /* 0x000e220000000a00 */
[----:B-----5:R-:W-:Y:S01]  /*c1c0*/  @!P1 IMAD R13, R12, R26, R9 ;  /* 0x0000001a0c0d9224 */ /* 0x020fe200078e0209 */
[----:B------:R-:W-:-:S02]  /*c1d0*/  ISETP.GE.OR P3, PT, R0, UR4, P3 ;  /* 0x0000000400007c0c */ /* 0x000fc40009f66670 */
[C---:B------:R-:W-:Y:S02]  /*c1e0*/  ISETP.GE.U32.OR P4, PT, R9.reuse, UR10, P4 ;  /* 0x0000000a09007c0c */ /* 0x040fe4000a786470 */
[----:B------:R-:W-:Y:S01]  /*c1f0*/  ISETP.GE.U32.OR P3, PT, R9, UR10, P3 ;  /* 0x0000000a09007c0c */ /* 0x000fe20009f66470 */
[----:B---3--:R-:W-:Y:S02]  /*c200*/  @!P1 IMAD.WIDE R12, R13, 0x4, R16 ;  /* 0x000000040d0c9825 */ /* 0x008fe400078e0210 */
[----:B------:R-:W3:Y:S03]  /*c210*/  @!P5 LDC R26, c[0x0][0x3b8] ;  /* 0x0000ee00ff1adb82 */ /* 0x000ee60000000800 */
[----:B------:R-:W-:Y:S01]  /*c220*/  @!P1 STG.E desc[UR6][R12.64], R150 ;  /* 0x000000960c009986 */ /* 0x000fe2000c101906 */
[----:B------:R-:W-:Y:S01]  /*c230*/  ISETP.GE.AND P1, PT, R27, UR11, PT ;  /* 0x0000000b1b007c0c */ /* 0x000fe2000bf26270 */
[----:B--2---:R-:W-:-:S03]  /*c240*/  @!P0 IMAD R3, R14, R28, R9 ;  /* 0x0000001c0e038224 */ /* 0x004fc600078e0209 */
[----:B----4-:R-:W2:Y:S01]  /*c250*/  @!P2 LDC.64 R4, c[0x0][0x390] ;  /* 0x0000e400ff04ab82 */ /* 0x010ea20000000a00 */
[----:B------:R-:W-:Y:S02]  /*c260*/  @!P4 IMAD R24, R20, UR11, R25 ;  /* 0x0000000b1418cc24 */ /* 0x000fe4000f8e0219 */
[----:B0-----:R-:W-:-:S05]  /*c270*/  @!P0 IMAD.WIDE R2, R3, 0x4, R18 ;  /* 0x0000000403028825 */ /* 0x001fca00078e0212 */
[----:B------:R-:W0:Y:S01]  /*c280*/  @!P4 LDC R28, c[0x0][0x3b8] ;  /* 0x0000ee00ff1ccb82 */ /* 0x000e220000000800 */
[C---:B------:R-:W-:Y:S01]  /*c290*/  @!P5 IMAD R18, R8.reuse, UR11, R25 ;  /* 0x0000000b0812dc24 */ /* 0x040fe2000f8e0219 */
[----:B------:R4:W-:Y:S01]  /*c2a0*/  @!P0 STG.E desc[UR6][R2.64], R178 ;  /* 0x000000b202008986 */ /* 0x0009e2000c101906 */
[----:B------:R-:W-:-:S05]  /*c2b0*/  ISETP.GE.OR P0, PT, R8, UR4, P1 ;  /* 0x0000000408007c0c */ /* 0x000fca0008f06670 */
[----:B------:R-:W5:Y:S01]  /*c2c0*/  @!P2 LDC R19, c[0x0][0x3b8] ;  /* 0x0000ee00ff13ab82 */ /* 0x000f620000000800 */
[----:B------:R-:W-:-:S07]  /*c2d0*/  ISETP.GE.U32.OR P0, PT, R9, UR10, P0 ;  /* 0x0000000a09007c0c */ /* 0x000fce0008706470 */
[----:B-1----:R-:W1:Y:S01]  /*c2e0*/  @!P5 LDC.64 R6, c[0x0][0x390] ;  /* 0x0000e400ff06db82 */ /* 0x002e620000000a00 */
[----:B----4-:R-:W-:-:S07]  /*c2f0*/  @!P2 IMAD R2, R0, UR11, R23 ;  /* 0x0000000b0002ac24 */ /* 0x010fce000f8e0217 */
[----:B------:R-:W4:Y:S01]  /*c300*/  @!P4 LDC.64 R10, c[0x0][0x390] ;  /* 0x0000e400ff0acb82 */ /* 0x000f220000000a00 */
[----:B0-----:R-:W-:-:S07]  /*c310*/  @!P4 IMAD R23, R24, R28, R9 ;  /* 0x0000001c1817c224 */ /* 0x001fce00078e0209 */
[----:B------:R-:W0:Y:S01]  /*c320*/  @!P6 LDC R29, c[0x0][0x3b8] ;  /* 0x0000ee00ff1deb82 */ /* 0x000e220000000800 */
[--C-:B-----5:R-:W-:Y:S02]  /*c330*/  @!P2 IMAD R3, R2, R19, R9.reuse ;  /* 0x000000130203a224 */ /* 0x120fe400078e0209 */
[----:B---3--:R-:W-:Y:S02]  /*c340*/  @!P5 IMAD R19, R18, R26, R9 ;  /* 0x0000001a1213d224 */ /* 0x008fe400078e0209 */
[----:B------:R-:W-:Y:S02]  /*c350*/  @!P6 IMAD R18, R22, UR11, R25 ;  /* 0x0000000b1612ec24 */ /* 0x000fe4000f8e0219 */
[----:B--2---:R-:W-:Y:S01]  /*c360*/  @!P2 IMAD.WIDE R2, R3, 0x4, R4 ;  /* 0x000000040302a825 */ /* 0x004fe200078e0204 */
[----:B------:R-:W2:Y:S03]  /*c370*/  @!P6 LDC.64 R12, c[0x0][0x390] ;  /* 0x0000e400ff0ceb82 */ /* 0x000ea60000000a00 */
[----:B-1----:R-:W-:Y:S01]  /*c380*/  @!P5 IMAD.WIDE R4, R19, 0x4, R6 ;  /* 0x000000041304d825 */ /* 0x002fe200078e0206 */
[----:B------:R1:W-:Y:S01]  /*c390*/  @!P2 STG.E desc[UR6][R2.64], R188 ;  /* 0x000000bc0200a986 */ /* 0x0003e2000c101906 */
[----:B------:R-:W-:-:S03]  /*c3a0*/  ISETP.GE.OR P2, PT, R20, UR4, P1 ;  /* 0x0000000414007c0c */ /* 0x000fc60008f46670 */
[----:B------:R-:W3:Y:S01]  /*c3b0*/  @!P3 LDC R30, c[0x0][0x3b8] ;  /* 0x0000ee00ff1ebb82 */ /* 0x000ee20000000800 */
[----:B----4-:R-:W-:Y:S01]  /*c3c0*/  @!P4 IMAD.WIDE R6, R23, 0x4, R10 ;  /* 0x000000041706c825 */ /* 0x010fe200078e020a */
[----:B------:R-:W-:Y:S01]  /*c3d0*/  ISETP.GE.U32.OR P2, PT, R9, UR10, P2 ;  /* 0x0000000a09007c0c */ /* 0x000fe20009746470 */
[----:B------:R-:W-:Y:S01]  /*c3e0*/  @!P5 STG.E desc[UR6][R4.64], R126 ;  /* 0x0000007e0400d986 */ /* 0x000fe2000c101906 */
[----:B------:R-:W-:-:S03]  /*c3f0*/  ISETP.GE.OR P5, PT, R22, UR4, P1 ;  /* 0x0000000416007c0c */ /* 0x000fc60008fa6670 */
[----:B------:R4:W-:Y:S01]  /*c400*/  @!P4 STG.E desc[UR6][R6.64], R152 ;  /* 0x000000980600c986 */ /* 0x0009e2000c101906 */
[----:B------:R-:W5:Y:S01]  /*c410*/  @!P0 LDC R31, c[0x0][0x3b8] ;  /* 0x0000ee00ff1f8b82 */ /* 0x000f620000000800 */
[----:B0-----:R-:W-:Y:S01]  /*c420*/  @!P6 IMAD R11, R18, R29, R9 ;  /* 0x0000001d120be224 */ /* 0x001fe200078e0209 */
[----:B------:R-:W-:Y:S01]  /*c430*/  ISETP.GE.AND P4, PT, R21, UR11, PT ;  /* 0x0000000b15007c0c */ /* 0x000fe2000bf86270 */
[----:B------:R-:W-:-:S05]  /*c440*/  @!P0 IMAD R18, R8, UR11, R27 ;  /* 0x0000000b08128c24 */ /* 0x000fca000f8e021b */
[----:B------:R-:W1:Y:S01]  /*c450*/  @!P3 LDC.64 R14, c[0x0][0x390] ;  /* 0x0000e400ff0ebb82 */ /* 0x000e620000000a00 */
[----:B--2---:R-:W-:-:S04]  /*c460*/  @!P6 IMAD.WIDE R10, R11, 0x4, R12 ;  /* 0x000000040b0ae825 */ /* 0x004fc800078e020c */
[C---:B------:R-:W-:Y:S01]  /*c470*/  @!P3 IMAD R12, R0.reuse, UR11, R25 ;  /* 0x0000000b000cbc24 */ /* 0x040fe2000f8e0219 */
[----:B------:R-:W-:Y:S01]  /*c480*/  @!P6 STG.E desc[UR6][R10.64], R180 ;  /* 0x000000b40a00e986 */ /* 0x000fe2000c101906 */
[----:B------:R-:W-:Y:S01]  /*c490*/  ISETP.GE.OR P6, PT, R0, UR4, P1 ;  /* 0x0000000400007c0c */ /* 0x000fe20008fc6670 */
[----:B------:R-:W0:Y:S01]  /*c4a0*/  @!P0 LDC.64 R16, c[0x0][0x390] ;  /* 0x0000e400ff108b82 */ /* 0x000e220000000a00 */
[--C-:B---3--:R-:W-:Y:S01]  /*c4b0*/  @!P3 IMAD R13, R12, R30, R9.reuse ;  /* 0x0000001e0c0db224 */ /* 0x108fe200078e0209 */
[----:B------:R-:W-:Y:S02]  /*c4c0*/  ISETP.GE.U32.OR P1, PT, R9, UR10, P5 ;  /* 0x0000000a09007c0c */ /* 0x000fe4000af26470 */
[----:B------:R-:W-:Y:S01]  /*c4d0*/  ISETP.GE.OR P5, PT, R8, UR4, P4 ;  /* 0x0000000408007c0c */ /* 0x000fe2000a7a6670 */
[----:B-----5:R-:W-:-:S03]  /*c4e0*/  @!P0 IMAD R19, R18, R31, R9 ;  /* 0x0000001f12138224 */ /* 0x020fc600078e0209 */
[----:B------:R-:W-:Y:S01]  /*c4f0*/  ISETP.GE.U32.OR P5, PT, R9, UR10, P5 ;  /* 0x0000000a09007c0c */ /* 0x000fe2000afa6470 */
[----:B------:R-:W2:Y:S01]  /*c500*/  @!P2 LDC R18, c[0x0][0x3b8] ;  /* 0x0000ee00ff12ab82 */ /* 0x000ea20000000800 */
[----:B-1----:R-:W-:-:S07]  /*c510*/  @!P3 IMAD.WIDE R2, R13, 0x4, R14 ;  /* 0x000000040d02b825 */ /* 0x002fce00078e020e */
[----:B----4-:R-:W1:Y:S01]  /*c520*/  @!P2 LDC.64 R6, c[0x0][0x390] ;  /* 0x0000e400ff06ab82 */ /* 0x010e620000000a00 */
[----:B------:R3:W-:Y:S01]  /*c530*/  @!P3 STG.E desc[UR6][R2.64], R190 ;  /* 0x000000be0200b986 */ /* 0x0007e2000c101906 */
[----:B------:R-:W-:Y:S02]  /*c540*/  ISETP.GE.OR P3, PT, R22, UR4, P4 ;  /* 0x0000000416007c0c */ /* 0x000fe4000a766670 */
[----:B------:R-:W-:Y:S02]  /*c550*/  @!P5 IMAD R8, R8, UR11, R21 ;  /* 0x0000000b0808dc24 */ /* 0x000fe4000f8e0215 */
[----:B0-----:R-:W-:Y:S01]  /*c560*/  @!P0 IMAD.WIDE R4, R19, 0x4, R16 ;  /* 0x0000000413048825 */ /* 0x001fe200078e0210 */
[C---:B------:R-:W-:Y:S01]  /*c570*/  ISETP.GE.U32.OR P3, PT, R9.reuse, UR10, P3 ;  /* 0x0000000a09007c0c */ /* 0x040fe20009f66470 */
[----:B------:R-:W0:Y:S03]  /*c580*/  @!P1 LDC R19, c[0x0][0x3b8] ;  /* 0x0000ee00ff139b82 */ /* 0x000e260000000800 */
[----:B------:R4:W-:Y:S01]  /*c590*/  @!P0 STG.E desc[UR6][R4.64], R137 ;  /* 0x0000008904008986 */ /* 0x0009e2000c101906 */
[----:B------:R-:W-:-:S02]  /*c5a0*/  ISETP.GE.U32.OR P0, PT, R9, UR10, P6 ;  /* 0x0000000a09007c0c */ /* 0x000fc4000b706470 */
[C---:B------:R-:W-:Y:S01]  /*c5b0*/  ISETP.GE.OR P6, PT, R20.reuse, UR4, P4 ;  /* 0x0000000414007c0c */ /* 0x040fe2000a7c6670 */
[----:B---3--:R-:W-:Y:S01]  /*c5c0*/  @!P2 IMAD R2, R20, UR11, R27 ;  /* 0x0000000b1402ac24 */ /* 0x008fe2000f8e021b */
[----:B------:R-:W3:Y:S01]  /*c5d0*/  @!P5 LDC R24, c[0x0][0x3b8] ;  /* 0x0000ee00ff18db82 */ /* 0x000ee20000000800 */
[----:B------:R-:W-:Y:S02]  /*c5e0*/  ISETP.GE.OR P4, PT, R0, UR4, P4 ;  /* 0x0000000400007c0c */ /* 0x000fe4000a786670 */
[C---:B------:R-:W-:Y:S01]  /*c5f0*/  ISETP.GE.U32.OR P6, PT, R9.reuse, UR10, P6 ;  /* 0x0000000a09007c0c */ /* 0x040fe2000b7c6470 */
[----:B--2---:R-:W-:Y:S01]  /*c600*/  @!P2 IMAD R3, R2, R18, R9 ;  /* 0x000000120203a224 */ /* 0x004fe200078e0209 */
[----:B------:R-:W-:Y:S01]  /*c610*/  ISETP.GE.U32.OR P4, PT, R9, UR10, P4 ;  /* 0x0000000a09007c0c */ /* 0x000fe2000a786470 */
[----:B------:R-:W-:Y:S02]  /*c620*/  @!P1 IMAD R18, R22, UR11, R27 ;  /* 0x0000000b16129c24 */ /* 0x000fe4000f8e021b */
[----:B----4-:R-:W2:Y:S01]  /*c630*/  @!P1 LDC.64 R4, c[0x0][0x390] ;  /* 0x0000e400ff049b82 */ /* 0x010ea20000000a00 */
[----:B-1----:R-:W-:-:S04]  /*c640*/  @!P2 IMAD.WIDE R2, R3, 0x4, R6 ;  /* 0x000000040302a825 */ /* 0x002fc800078e0206 */
[----:B------:R-:W-:Y:S01]  /*c650*/  @!P0 IMAD R6, R0, UR11, R27 ;  /* 0x0000000b00068c24 */ /* 0x000fe2000f8e021b */
[----:B------:R1:W-:Y:S01]  /*c660*/  @!P2 STG.E desc[UR6][R2.64], R141 ;  /* 0x0000008d0200a986 */ /* 0x0003e2000c101906 */
[----:B------:R-:W-:Y:S01]  /*c670*/  @!P3 IMAD R22, R22, UR11, R21 ;  /* 0x0000000b1616bc24 */ /* 0x000fe2000f8e0215 */
[----:B------:R-:W4:Y:S01]  /*c680*/  @!P0 LDC R23, c[0x0][0x3b8] ;  /* 0x0000ee00ff178b82 */ /* 0x000f220000000800 */
[----:B0-----:R-:W-:Y:S02]  /*c690*/  @!P1 IMAD R7, R18, R19, R9 ;  /* 0x0000001312079224 */ /* 0x001fe400078e0209 */
[----:B------:R-:W-:-:S05]  /*c6a0*/  @!P6 IMAD R20, R20, UR11, R21 ;  /* 0x0000000b1414ec24 */ /* 0x000fca000f8e0215 */
[----:B------:R-:W0:Y:S08]  /*c6b0*/  @!P0 LDC.64 R10, c[0x0][0x390] ;  /* 0x0000e400ff0a8b82 */ /* 0x000e300000000a00 */
[----:B------:R-:W5:Y:S01]  /*c6c0*/  @!P6 LDC R25, c[0x0][0x3b8] ;  /* 0x0000ee00ff19eb82 */ /* 0x000f620000000800 */
[----:B--2---:R-:W-:-:S05]  /*c6d0*/  @!P1 IMAD.WIDE R4, R7, 0x4, R4 ;  /* 0x0000000407049825 */ /* 0x004fca00078e0204 */
[----:B------:R2:W-:Y:S02]  /*c6e0*/  @!P1 STG.E desc[UR6][R4.64], R179 ;  /* 0x000000b304009986 */ /* 0x0005e4000c101906 */
[----:B------:R-:W1:Y:S01]  /*c6f0*/  @!P3 LDC R26, c[0x0][0x3b8] ;  /* 0x0000ee00ff1abb82 */ /* 0x000e620000000800 */
[----:B----4-:R-:W-:-:S07]  /*c700*/  @!P0 IMAD R19, R6, R23, R9 ;  /* 0x0000001706138224 */ /* 0x010fce00078e0209 */
[----:B------:R-:W4:Y:S01]  /*c710*/  @!P5 LDC.64 R12, c[0x0][0x390] ;  /* 0x0000e400ff0cdb82 */ /* 0x000f220000000a00 */
[----:B0-----:R-:W-:-:S04]  /*c720*/  @!P0 IMAD.WIDE R6, R19, 0x4, R10 ;  /* 0x0000000413068825 */ /* 0x001fc800078e020a */
[--C-:B---3--:R-:W-:Y:S01]  /*c730*/  @!P5 IMAD R11, R8, R24, R9.reuse ;  /* 0x00000018080bd224 */ /* 0x108fe200078e0209 */
[----:B------:R2:W-:Y:S02]  /*c740*/  @!P0 STG.E desc[UR6][R6.64], R183 ;  /* 0x000000b706008986 */ /* 0x0005e4000c101906 */
[----:B------:R-:W0:Y:S01]  /*c750*/  @!P6 LDC.64 R14, c[0x0][0x390] ;  /* 0x0000e400ff0eeb82 */ /* 0x000e220000000a00 */
[----:B-----5:R-:W-:-:S07]  /*c760*/  @!P6 IMAD R19, R20, R25, R9 ;  /* 0x000000191413e224 */ /* 0x020fce00078e0209 */
[----:B------:R-:W3:Y:S01]  /*c770*/  @!P3 LDC.64 R16, c[0x0][0x390] ;  /* 0x0000e400ff10bb82 */ /* 0x000ee20000000a00 */
[----:B-1----:R-:W-:Y:S02]  /*c780*/  @!P3 IMAD R23, R22, R26, R9 ;  /* 0x0000001a1617b224 */ /* 0x002fe400078e0209 */
[----:B----4-:R-:W-:-:S05]  /*c790*/  @!P5 IMAD.WIDE R2, R11, 0x4, R12 ;  /* 0x000000040b02d825 */ /* 0x010fca00078e020c */
[----:B------:R2:W-:Y:S01]  /*c7a0*/  @!P5 STG.E desc[UR6][R2.64], R156 ;  /* 0x0000009c0200d986 */ /* 0x0005e2000c101906 */
[----:B0-----:R-:W-:-:S05]  /*c7b0*/  @!P6 IMAD.WIDE R10, R19, 0x4, R14 ;  /* 0x00000004130ae825 */ /* 0x001fca00078e020e */
[----:B------:R2:W-:Y:S01]  /*c7c0*/  @!P6 STG.E desc[UR6][R10.64], R154 ;  /* 0x0000009a0a00e986 */ /* 0x0005e2000c101906 */
[----:B---3--:R-:W-:-:S05]  /*c7d0*/  @!P3 IMAD.WIDE R12, R23, 0x4, R16 ;  /* 0x00000004170cb825 */ /* 0x008fca00078e0210 */
[----:B------:R2:W-:Y:S01]  /*c7e0*/  @!P3 STG.E desc[UR6][R12.64], R182 ;  /* 0x000000b60c00b986 */ /* 0x0005e2000c101906 */
[----:B------:R-:W-:Y:S05]  /*c7f0*/  @P4 EXIT ;  /* 0x000000000000494d */ /* 0x000fea0003800000 */
[----:B--2---:R-:W0:Y:S01]  /*c800*/  LDC.64 R2, c[0x0][0x390] ;  /* 0x0000e400ff027b82 */ /* 0x004e220000000a00 */
[----:B------:R-:W1:Y:S01]  /*c810*/  LDCU UR4, c[0x0][0x3b8] ;  /* 0x00007700ff0477ac */ /* 0x000e620008000800 */
[----:B------:R-:W-:-:S04]  /*c820*/  IMAD R0, R0, UR11, R21 ;  /* 0x0000000b00007c24 */ /* 0x000fc8000f8e0215 */
[----:B-1----:R-:W-:-:S04]  /*c830*/  IMAD R9, R0, UR4, R9 ;  /* 0x0000000400097c24 */ /* 0x002fc8000f8e0209 */
[----:B0-----:R-:W-:-:S05]  /*c840*/  IMAD.WIDE R2, R9, 0x4, R2 ;  /* 0x0000000409027825 */ /* 0x001fca00078e0202 */
[----:B------:R-:W-:Y:S01]  /*c850*/  STG.E desc[UR6][R2.64], R196 ;  /* 0x000000c402007986 */ /* 0x000fe2000c101906 */
[----:B------:R-:W-:Y:S05]  /*c860*/  EXIT ;  /* 0x000000000000794d */ /* 0x000fea0003800000 */
.L_x_40:
        /* <DEDUP_REMOVED lines=9> */
.L_x_71:


//--------------------- .text._Z22convolution_validationIfLi3ELi32ELi2ELi2ELi2EEvPT_S1_S1_iiiiiiiii --------------------------
	.section	.text._Z22convolution_validationIfLi3ELi32ELi2ELi2ELi2EEvPT_S1_S1_iiiiiiiii,"ax",@progbits
	.align	128
        .global         _Z22convolution_validationIfLi3ELi32ELi2ELi2ELi2EEvPT_S1_S1_iiiiiiiii
        .type           _Z22convolution_validationIfLi3ELi32ELi2ELi2ELi2EEvPT_S1_S1_iiiiiiiii,@function
        .size           _Z22convolution_validationIfLi3ELi32ELi2ELi2ELi2EEvPT_S1_S1_iiiiiiiii,(.L_x_72 - _Z22convolution_validationIfLi3ELi32ELi2ELi2ELi2EEvPT_S1_S1_iiiiiiiii)
        .other          _Z22convolution_validationIfLi3ELi32ELi2ELi2ELi2EEvPT_S1_S1_iiiiiiiii,@"STO_CUDA_ENTRY STV_DEFAULT"
_Z22convolution_validationIfLi3ELi32ELi2ELi2ELi2EEvPT_S1_S1_iiiiiiiii:
.text._Z22convolution_validationIfLi3ELi32ELi2ELi2ELi2EEvPT_S1_S1_iiiiiiiii:
        /* <DEDUP_REMOVED lines=22> */
[----:B------:R-:W0:Y:S01]  /*0160*/  LDCU.64 UR4, c[0x0][0x388] ;  /* 0x00007100ff0477ac */ /* 0x000e220008000a00 */
[----:B------:R-:W-:Y:S02]  /*0170*/  SHF.R.U32.HI R4, RZ, 0x2, R15 ;  /* 0x00000002ff047819 */ /* 0x000fe4000001160f */
[----:B------:R-:W-:Y:S01]  /*0180*/  LOP3.LUT R14, R15, 0x3, RZ, 0xc0, !PT ;  /* 0x000000030f0e7812 */ /* 0x000fe200078ec0ff */
[----:B------:R-:W2:Y:S01]  /*0190*/  LDCU UR10, c[0x0][0x3a8] ;  /* 0x00007500ff0a77ac */ /* 0x000ea20008000800 */
[----:B------:R-:W-:Y:S01]  /*01a0*/  MOV R16, RZ ;  /* 0x000000ff00107202 */ /* 0x000fe20000000f00 */
[----:B0-----:R-:W-:-:S04]  /*01b0*/  UIADD3 UR4, UP0, UPT, UR4, 0x1c, URZ ;  /* 0x0000001c04047890 */ /* 0x001fc8000ff1e0ff */
[----:B------:R-:W-:Y:S01]  /*01c0*/  UIADD3.X UR5, UPT, UPT, URZ, UR5, URZ, UP0, !UPT ;  /* 0x00000005ff057290 */ /* 0x000fe200087fe4ff */
[----:B--2---:R-:W-:Y:S01]  /*01d0*/  IMAD R5, R4, UR10, RZ ;  /* 0x0000000a04057c24 */ /* 0x004fe2000f8e02ff */
[----:B------:R-:W-:Y:S01]  /*01e0*/  MOV R4, UR4 ;  /* 0x0000000400047c02 */ /* 0x000fe20008000f00 */
[----:B------:R-:W-:Y:S02]  /*01f0*/  UMOV UR4, URZ ;  /* 0x000000ff00047c82 */ /* 0x000fe40008000000 */
[----:B------:R-:W-:Y:S01]  /*0200*/  IMAD R14, R14, 0x31, R5 ;  /* 0x000000310e0e7824 */ /* 0x000fe200078e0205 */
[----:B------:R-:W-:-:S07]  /*0210*/  MOV R5, UR5 ;  /* 0x0000000500057c02 */ /* 0x000fce0008000f00 */
.L_x_42:
[----:B------:R-:W0:Y:S08]  /*0220*/  LDC R21, c[0x0][0x39c] ;  /* 0x0000e700ff157b82 */ /* 0x000e300000000800 */
[----:B------:R-:W2:Y:S08]  /*0230*/  LDC.64 R12, c[0x0][0x3a0] ;  /* 0x0000e800ff0c7b82 */ /* 0x000eb00000000a00 */
[----:B------:R-:W3:Y:S01]  /*0240*/  LDC.64 R10, c[0x0][0x380] ;  /* 0x0000e000ff0a7b82 */ /* 0x000ee20000000a00 */
[----:B0-----:R-:W-:-:S02]  /*0250*/  IMAD R21, R21, UR4, R0 ;  /* 0x0000000415157c24 */ /* 0x001fc4000f8e0200 */
[----:B--2---:R-:W-:Y:S02]  /*0260*/  IMAD R13, R13, UR4, R14 ;  /* 0x000000040d0d7c24 */ /* 0x004fe4000f8e020e */
[----:B------:R-:W-:Y:S02]  /*0270*/  IMAD R21, R21, R12, R17 ;  /* 0x0000000c15157224 */ /* 0x000fe400078e0211 */
[----:B------:R-:W-:-:S04]  /*0280*/  IMAD.WIDE R6, R13, 0x4, R4 ;  /* 0x000000040d067825 */ /* 0x000fc800078e0204 */
[----:B---3--:R-:W-:Y:S01]  /*0290*/  IMAD.WIDE R8, R21, 0x4, R10 ;  /* 0x0000000415087825 */ /* 0x008fe200078e020a */
        /* <DEDUP_REMOVED lines=8> */
[----:B------:R-:W5:Y:S01]  /*0320*/  LDG.E.CONSTANT R27, desc[UR6][R8.64+0x10] ;  /* 0x00001006081b7981 */ /* 0x000f62000c1e9900 */
[----:B--2---:R-:W-:-:S03]  /*0330*/  FFMA R25, R25, R22, R16 ;  /* 0x0000001619197223 */ /* 0x004fc60000000010 */
[----:B------:R-:W2:Y:S04]  /*0340*/  LDG.E.CONSTANT R22, desc[UR6][R6.64+-0xc] ;  /* 0xfffff40606167981 */ /* 0x000ea8000c1e9900 */
[----:B------:R-:W2:Y:S01]  /*0350*/  LDG.E.CONSTANT R16, desc[UR6][R6.64+-0x8] ;  /* 0xfffff80606107981 */ /* 0x000ea2000c1e9900 */
[----:B---3--:R-:W-:-:S04]  /*0360*/  FFMA R25, R24, R26, R25 ;  /* 0x0000001a18197223 */ /* 0x008fc80000000019 */
[----:B----4-:R-:W-:Y:S02]  /*0370*/  FFMA R24, R20, R23, R25 ;  /* 0x0000001714187223 */ /* 0x010fe40000000019 */
[----:B------:R-:W3:Y:S04]  /*0380*/  LDG.E.CONSTANT R23, desc[UR6][R8.64+0x14] ;  /* 0x0000140608177981 */ /* 0x000ee8000c1e9900 */
[----:B------:R-:W4:Y:S04]  /*0390*/  LDG.E.CONSTANT R20, desc[UR6][R6.64+-0x4] ;  /* 0xfffffc0606147981 */ /* 0x000f28000c1e9900 */
[----:B------:R-:W4:Y:S01]  /*03a0*/  LDG.E.CONSTANT R25, desc[UR6][R8.64+0x18] ;  /* 0x0000180608197981 */ /* 0x000f22000c1e9900 */
[----:B-----5:R-:W-:Y:S01]  /*03b0*/  FFMA R26, R19, R18, R24 ;  /* 0x00000012131a7223 */ /* 0x020fe20000000018 */
[----:B------:R-:W-:-:S02]  /*03c0*/  IMAD.WIDE R18, R12, 0x4, R8 ;  /* 0x000000040c127825 */ /* 0x000fc400078e0208 */
        /* <DEDUP_REMOVED lines=11> */
[----:B------:R-:W3:Y:S04]  /*0480*/  LDG.E.CONSTANT R20, desc[UR6][R6.64+0x8] ;  /* 0x0000080606147981 */ /* 0x000ee8000c1e9900 */
[----:B------:R-:W4:Y:S01]  /*0490*/  LDG.E.CONSTANT R25, desc[UR6][R18.64+0x14] ;  /* 0x0000140612197981 */ /* 0x000f22000c1e9900 */
[----:B-----5:R-:W-:-:S03]  /*04a0*/  FFMA R24, R29, R24, R16 ;  /* 0x000000181d187223 */ /* 0x020fc60000000010 */
[----:B------:R-:W5:Y:S01]  /*04b0*/  LDG.E.CONSTANT R16, desc[UR6][R6.64+0x10] ;  /* 0x0000100606107981 */ /* 0x000f62000c1e9900 */
[----:B------:R-:W-:Y:S01]  /*04c0*/  IADD3 R29, PT, PT, R13, 0xe, RZ ;  /* 0x0000000e0d1d7810 */ /* 0x000fe20007ffe0ff */
[----:B--2---:R-:W-:Y:S02]  /*04d0*/  FFMA R27, R27, R22, R24 ;  /* 0x000000161b1b7223 */ /* 0x004fe40000000018 */
[----:B------:R-:W4:Y:S04]  /*04e0*/  LDG.E.CONSTANT R22, desc[UR6][R6.64+0x14] ;  /* 0x0000140606167981 */ /* 0x000f28000c1e9900 */
[----:B------:R-:W2:Y:S01]  /*04f0*/  LDG.E.CONSTANT R24, desc[UR6][R18.64+0x18] ;  /* 0x0000180612187981 */ /* 0x000ea2000c1e9900 */
[----:B---3--:R-:W-:Y:S01]  /*0500*/  FFMA R20, R26, R20, R27 ;  /* 0x000000141a147223 */ /* 0x008fe2000000001b */
[----:B------:R-:W-:-:S03]  /*0510*/  LEA R27, R12, R21, 0x1 ;  /* 0x000000150c1b7211 */ /* 0x000fc600078e08ff */
[----:B------:R-:W-:Y:S01]  /*0520*/  FFMA R26, R9, R8, R20 ;  /* 0x00000008091a7223 */ /* 0x000fe20000000014 */
[----:B------:R-:W-:Y:S02]  /*0530*/  IMAD.WIDE R8, R29, 0x4, R4 ;  /* 0x000000041d087825 */ /* 0x000fe400078e0204 */
[----:B------:R-:W2:Y:S02]  /*0540*/  LDG.E.CONSTANT R29, desc[UR6][R6.64+0x18] ;  /* 0x00001806061d7981 */ /* 0x000ea4000c1e9900 */
[----:B------:R-:W-:-:S04]  /*0550*/  IMAD.WIDE R20, R27, 0x4, R10 ;  /* 0x000000041b147825 */ /* 0x000fc800078e020a */
[----:B-----5:R-:W-:Y:S01]  /*0560*/  FFMA R16, R23, R16, R26 ;  /* 0x0000001017107223 */ /* 0x020fe2000000001a */
[----:B------:R-:W3:Y:S04]  /*0570*/  LDG.E.CONSTANT R18, desc[UR6][R8.64+-0x10] ;  /* 0xfffff00608127981 */ /* 0x000ee8000c1e9900 */
[----:B------:R-:W5:Y:S04]  /*0580*/  LDG.E.CONSTANT R28, desc[UR6][R20.64] ;  /* 0x00000006141c7981 */ /* 0x000f68000c1e9900 */
[----:B------:R-:W5:Y:S04]  /*0590*/  LDG.E.CONSTANT R7, desc[UR6][R8.64+-0x1c] ;  /* 0xffffe40608077981 */ /* 0x000f68000c1e9900 */
[----:B------:R-:W3:Y:S04]  /*05a0*/  LDG.E.CONSTANT R23, desc[UR6][R8.64+-0x18] ;  /* 0xffffe80608177981 */ /* 0x000ee8000c1e9900 */
[----:B------:R-:W3:Y:S04]  /*05b0*/  LDG.E.CONSTANT R26, desc[UR6][R20.64+0x4] ;  /* 0x00000406141a7981 */ /* 0x000ee8000c1e9900 */
[----:B------:R-:W3:Y:S04]  /*05c0*/  LDG.E.CONSTANT R19, desc[UR6][R20.64+0x8] ;  /* 0x0000080614137981 */ /* 0x000ee8000c1e9900 */
[----:B------:R-:W3:Y:S01]  /*05d0*/  LDG.E.CONSTANT R6, desc[UR6][R20.64+0x14] ;  /* 0x0000140614067981 */ /* 0x000ee2000c1e9900 */
[----:B----4-:R-:W-:-:S03]  /*05e0*/  FFMA R25, R25, R22, R16 ;  /* 0x0000001619197223 */ /* 0x010fc60000000010 */
[----:B------:R-:W4:Y:S04]  /*05f0*/  LDG.E.CONSTANT R16, desc[UR6][R8.64+-0x14] ;  /* 0xffffec0608107981 */ /* 0x000f28000c1e9900 */
[----:B------:R-:W4:Y:S01]  /*0600*/  LDG.E.CONSTANT R22, desc[UR6][R8.64+-0xc] ;  /* 0xfffff40608167981 */ /* 0x000f22000c1e9900 */
[----:B--2---:R-:W-:-:S03]  /*0610*/  FFMA R25, R24, R29, R25 ;  /* 0x0000001d18197223 */ /* 0x004fc60000000019 */
[----:B------:R-:W2:Y:S01]  /*0620*/  LDG.E.CONSTANT R24, desc[UR6][R8.64+0x8] ;  /* 0x0000080608187981 */ /* 0x000ea2000c1e9900 */
[----:B-----5:R-:W-:-:S03]  /*0630*/  FFMA R29, R28, R7, R25 ;  /* 0x000000071c1d7223 */ /* 0x020fc60000000019 */
[----:B------:R-:W5:Y:S04]  /*0640*/  LDG.E.CONSTANT R25, desc[UR6][R20.64+0xc] ;  /* 0x00000c0614197981 */ /* 0x000f68000c1e9900 */
[----:B------:R-:W2:Y:S01]  /*0650*/  LDG.E.CONSTANT R7, desc[UR6][R8.64+-0x8] ;  /* 0xfffff80608077981 */ /* 0x000ea2000c1e9900 */
[----:B---3--:R-:W-:-:S03]  /*0660*/  FFMA R26, R26, R23, R29 ;  /* 0x000000171a1a7223 */ /* 0x008fc6000000001d */
[----:B------:R-:W3:Y:S04]  /*0670*/  LDG.E.CONSTANT R29, desc[UR6][R20.64+0x10] ;  /* 0x00001006141d7981 */ /* 0x000ee8000c1e9900 */
[----:B------:R-:W2:Y:S04]  /*0680*/  LDG.E.CONSTANT R23, desc[UR6][R8.64+-0x4] ;  /* 0xfffffc0608177981 */ /* 0x000ea8000c1e9900 */
[----:B------:R-:W2:Y:S01]  /*0690*/  LDG.E.CONSTANT R28, desc[UR6][R8.64+0x4] ;  /* 0x00000406081c7981 */ /* 0x000ea2000c1e9900 */
[----:B----4-:R-:W-:-:S03]  /*06a0*/  FFMA R26, R19, R16, R26 ;  /* 0x00000010131a7223 */ /* 0x010fc6000000001a */
[----:B------:R-:W4:Y:S01]  /*06b0*/  LDG.E.CONSTANT R16, desc[UR6][R20.64+0x18] ;  /* 0x0000180614107981 */ /* 0x000f22000c1e9900 */
[----:B-----5:R-:W-:Y:S01]  /*06c0*/  FFMA R26, R25, R18, R26 ;  /* 0x00000012191a7223 */ /* 0x020fe2000000001a */
[----:B------:R-:W-:-:S05]  /*06d0*/  IMAD.WIDE R18, R12, 0x4, R20 ;  /* 0x000000040c127825 */ /* 0x000fca00078e0214 */
[----:B------:R-:W5:Y:S01]  /*06e0*/  LDG.E.CONSTANT R25, desc[UR6][R18.64] ;  /* 0x0000000612197981 */ /* 0x000f62000c1e9900 */
[----:B---3--:R-:W-:-:S03]  /*06f0*/  FFMA R29, R29, R22, R26 ;  /* 0x000000161d1d7223 */ /* 0x008fc6000000001a */
[----:B------:R-:W5:Y:S04]  /*0700*/  LDG.E.CONSTANT R22, desc[UR6][R8.64] ;  /* 0x0000000608167981 */ /* 0x000f68000c1e9900 */
[----:B------:R-:W3:Y:S01]  /*0710*/  LDG.E.CONSTANT R26, desc[UR6][R18.64+0x4] ;  /* 0x00000406121a7981 */ /* 0x000ee2000c1e9900 */
[----:B--2---:R-:W-:-:S03]  /*0720*/  FFMA R7, R6, R7, R29 ;  /* 0x0000000706077223 */ /* 0x004fc6000000001d */
[----:B------:R-:W2:Y:S04]  /*0730*/  LDG.E.CONSTANT R29, desc[UR6][R18.64+0x8] ;  /* 0x00000806121d7981 */ /* 0x000ea8000c1e9900 */
[----:B------:R-:W2:Y:S01]  /*0740*/  LDG.E.CONSTANT R6, desc[UR6][R8.64+0xc] ;  /* 0x00000c0608067981 */ /* 0x000ea2000c1e9900 */
[----:B----4-:R-:W-:-:S03]  /*0750*/  FFMA R16, R16, R23, R7 ;  /* 0x0000001710107223 */ /* 0x010fc60000000007 */
[----:B------:R-:W4:Y:S04]  /*0760*/  LDG.E.CONSTANT R7, desc[UR6][R18.64+0xc] ;  /* 0x00000c0612077981 */ /* 0x000f28000c1e9900 */
[----:B------:R-:W4:Y:S01]  /*0770*/  LDG.E.CONSTANT R23, desc[UR6][R8.64+0x14] ;  /* 0x0000140608177981 */ /* 0x000f22000c1e9900 */
[----:B-----5:R-:W-:-:S03]  /*0780*/  FFMA R25, R25, R22, R16 ;  /* 0x0000001619197223 */ /* 0x020fc60000000010 */
[----:B------:R-:W5:Y:S01]  /*0790*/  LDG.E.CONSTANT R22, desc[UR6][R18.64+0x10] ;  /* 0x0000100612167981 */ /* 0x000f62000c1e9900 */
[----:B---3--:R-:W-:-:S03]  /*07a0*/  FFMA R26, R26, R28, R25 ;  /* 0x0000001c1a1a7223 */ /* 0x008fc60000000019 */
[----:B------:R-:W5:Y:S04]  /*07b0*/  LDG.E.CONSTANT R25, desc[UR6][R8.64+0x10] ;  /* 0x0000100608197981 */ /* 0x000f68000c1e9900 */
[----:B------:R-:W3:Y:S01]  /*07c0*/  LDG.E.CONSTANT R16, desc[UR6][R18.64+0x14] ;  /* 0x0000140612107981 */ /* 0x000ee2000c1e9900 */
[----:B--2---:R-:W-:-:S03]  /*07d0*/  FFMA R26, R29, R24, R26 ;  /* 0x000000181d1a7223 */ /* 0x004fc6000000001a */
[----:B------:R4:W2:Y:S04]  /*07e0*/  LDG.E.CONSTANT R24, desc[UR6][R8.64+0x18] ;  /* 0x0000180608187981 */ /* 0x0008a8000c1e9900 */
[----:B------:R-:W2:Y:S01]  /*07f0*/  LDG.E.CONSTANT R28, desc[UR6][R18.64+0x18] ;  /* 0x00001806121c7981 */ /* 0x000ea2000c1e9900 */
[----:B------:R-:W-:Y:S02]  /*0800*/  IADD3 R21, PT, PT, R13, 0x1c, RZ ;  /* 0x0000001c0d157810 */ /* 0x000fe40007ffe0ff */
[----:B------:R-:W-:Y:S01]  /*0810*/  LEA R27, R12, R27, 0x1 ;  /* 0x0000001b0c1b7211 */ /* 0x000fe200078e08ff */
[----:B----4-:R-:W-:Y:S02]  /*0820*/  FFMA R9, R7, R6, R26 ;  /* 0x0000000607097223 */ /* 0x010fe4000000001a */
[----:B------:R-:W-:-:S04]  /*0830*/  IMAD.WIDE R6, R21, 0x4, R4 ;  /* 0x0000000415067825 */ /* 0x000fc800078e0204 */
[----:B------:R-:W-:Y:S01]  /*0840*/  IMAD.WIDE R20, R27, 0x4, R10 ;  /* 0x000000041b147825 */ /* 0x000fe200078e020a */
[----:B------:R-:W4:Y:S04]  /*0850*/  LDG.E.CONSTANT R26, desc[UR6][R6.64+-0x1c] ;  /* 0xffffe406061a7981 */ /* 0x000f28000c1e9900 */
[----:B------:R-:W4:Y:S04]  /*0860*/  LDG.E.CONSTANT R29, desc[UR6][R20.64] ;  /* 0x00000006141d7981 */ /* 0x000f28000c1e9900 */
[----:B------:R-:W4:Y:S04]  /*0870*/  LDG.E.CONSTANT R8, desc[UR6][R6.64+-0x18] ;  /* 0xffffe80606087981 */ /* 0x000f28000c1e9900 */
[----:B------:R-:W4:Y:S04]  /*0880*/  LDG.E.CONSTANT R18, desc[UR6][R20.64+0x8] ;  /* 0x0000080614127981 */ /* 0x000f28000c1e9900 */
[----:B------:R-:W4:Y:S01]  /*0890*/  LDG.E.CONSTANT R19, desc[UR6][R20.64+0x10] ;  /* 0x0000100614137981 */ /* 0x000f22000c1e9900 */
[----:B-----5:R-:W-:-:S03]  /*08a0*/  FFMA R25, R22, R25, R9 ;  /* 0x0000001916197223 */ /* 0x020fc60000000009 */
[----:B------:R-:W5:Y:S01]  /*08b0*/  LDG.E.CONSTANT R9, desc[UR6][R20.64+0x4] ;  /* 0x0000040614097981 */ /* 0x000f62000c1e9900 */
[----:B---3--:R-:W-:-:S03]  /*08c0*/  FFMA R23, R16, R23, R25 ;  /* 0x0000001710177223 */ /* 0x008fc60000000019 */
[----:B------:R-:W3:Y:S04]  /*08d0*/  LDG.E.CONSTANT R22, desc[UR6][R6.64+-0x10] ;  /* 0xfffff00606167981 */ /* 0x000ee8000c1e9900 */
[----:B------:R-:W3:Y:S01]  /*08e0*/  LDG.E.CONSTANT R25, desc[UR6][R20.64+0xc] ;  /* 0x00000c0614197981 */ /* 0x000ee2000c1e9900 */
[----:B--2---:R-:W-:-:S03]  /*08f0*/  FFMA R24, R28, R24, R23 ;  /* 0x000000181c187223 */ /* 0x004fc60000000017 */
[----:B------:R-:W2:Y:S04]  /*0900*/  LDG.E.CONSTANT R23, desc[UR6][R6.64+-0x14] ;  /* 0xffffec0606177981 */ /* 0x000ea8000c1e9900 */
[----:B------:R-:W3:Y:S01]  /*0910*/  LDG.E.CONSTANT R16, desc[UR6][R6.64+-0xc] ;  /* 0xfffff40606107981 */ /* 0x000ee2000c1e9900 */
[----:B----4-:R-:W-:-:S03]  /*0920*/  FFMA R24, R29, R26, R24 ;  /* 0x0000001a1d187223 */ /* 0x010fc60000000018 */
[----:B------:R-:W4:Y:S04]  /*0930*/  LDG.E.CONSTANT R29, desc[UR6][R6.64+-0x4] ;  /* 0xfffffc06061d7981 */ /* 0x000f28000c1e9900 */
[----:B------:R-:W4:Y:S01]  /*0940*/  LDG.E.CONSTANT R26, desc[UR6][R6.64] ;  /* 0x00000006061a7981 */ /* 0x000f22000c1e9900 */
[----:B-----5:R-:W-:-:S03]  /*0950*/  FFMA R9, R9, R8, R24 ;  /* 0x0000000809097223 */ /* 0x020fc60000000018 */
[----:B------:R-:W4:Y:S01]  /*0960*/  LDG.E.CONSTANT R24, desc[UR6][R20.64+0x18] ;  /* 0x0000180614187981 */ /* 0x000f22000c1e9900 */
[----:B--2---:R-:W-:-:S03]  /*0970*/  FFMA R8, R18, R23, R9 ;  /* 0x0000001712087223 */ /* 0x004fc60000000009 */
[----:B------:R-:W2:Y:S04]  /*0980*/  LDG.E.CONSTANT R23, desc[UR6][R6.64+-0x8] ;  /* 0xfffff80606177981 */ /* 0x000ea8000c1e9900 */
[----:B------:R-:W2:Y:S01]  /*0990*/  LDG.E.CONSTANT R18, desc[UR6][R20.64+0x14] ;  /* 0x0000140614127981 */ /* 0x000ea2000c1e9900 */
[----:B---3--:R-:W-:Y:S01]  /*09a0*/  FFMA R22, R25, R22, R8 ;  /* 0x0000001619167223 */ /* 0x008fe20000000008 */
[----:B------:R-:W-:-:S05]  /*09b0*/  IMAD.WIDE R8, R12, 0x4, R20 ;  /* 0x000000040c087825 */ /* 0x000fca00078e0214 */
[----:B------:R-:W3:Y:S01]  /*09c0*/  LDG.E.CONSTANT R28, desc[UR6][R8.64] ;  /* 0x00000006081c7981 */ /* 0x000ee2000c1e9900 */
[----:B------:R-:W-:-:S03]  /*09d0*/  FFMA R19, R19, R16, R22 ;  /* 0x0000001013137223 */ /* 0x000fc60000000016 */
[----:B------:R-:W5:Y:S04]  /*09e0*/  LDG.E.CONSTANT R22, desc[UR6][R6.64+0x4] ;  /* 0x0000040606167981 */ /* 0x000f68000c1e9900 */
[----:B------:R-:W5:Y:S04]  /*09f0*/  LDG.E.CONSTANT R25, desc[UR6][R8.64+0x4] ;  /* 0x0000040608197981 */ /* 0x000f68000c1e9900 */
[----:B------:R-:W5:Y:S04]  /*0a00*/  LDG.E.CONSTANT R16, desc[UR6][R6.64+0x8] ;  /* 0x0000080606107981 */ /* 0x000f68000c1e9900 */
[----:B------:R-:W5:Y:S01]  /*0a10*/  LDG.E.CONSTANT R21, desc[UR6][R8.64+0xc] ;  /* 0x00000c0608157981 */ /* 0x000f62000c1e9900 */
[----:B--2---:R-:W-:-:S03]  /*0a20*/  FFMA R19, R18, R23, R19 ;  /* 0x0000001712137223 */ /* 0x004fc60000000013 */
[----:B------:R-:W2:Y:S01]  /*0a30*/  LDG.E.CONSTANT R18, desc[UR6][R6.64+0xc] ;  /* 0x00000c0606127981 */ /* 0x000ea2000c1e9900 */
[----:B----4-:R-:W-:-:S03]  /*0a40*/  FFMA R29, R24, R29, R19 ;  /* 0x0000001d181d7223 */ /* 0x010fc60000000013 */
[----:B------:R-:W4:Y:S01]  /*0a50*/  LDG.E.CONSTANT R19, desc[UR6][R8.64+0x8] ;  /* 0x0000080608137981 */ /* 0x000f22000c1e9900 */
[----:B---3--:R-:W-:-:S03]  /*0a60*/  FFMA R20, R28, R26, R29 ;  /* 0x0000001a1c147223 */ /* 0x008fc6000000001d */
[----:B------:R-:W3:Y:S04]  /*0a70*/  LDG.E.CONSTANT R23, desc[UR6][R8.64+0x10] ;  /* 0x0000100608177981 */ /* 0x000ee8000c1e9900 */
[----:B------:R-:W3:Y:S01]  /*0a80*/  LDG.E.CONSTANT R24, desc[UR6][R6.64+0x14] ;  /* 0x0000140606187981 */ /* 0x000ee2000c1e9900 */
[----:B-----5:R-:W-:-:S03]  /*0a90*/  FFMA R20, R25, R22, R20 ;  /* 0x0000001619147223 */ /* 0x020fc60000000014 */
[----:B------:R-:W3:Y:S04]  /*0aa0*/  LDG.E.CONSTANT R22, desc[UR6][R6.64+0x10] ;  /* 0x0000100606167981 */ /* 0x000ee8000c1e9900 */
[----:B------:R-:W5:Y:S01]  /*0ab0*/  LDG.E.CONSTANT R25, desc[UR6][R8.64+0x14] ;  /* 0x0000140608197981 */ /* 0x000f62000c1e9900 */
[----:B------:R-:W-:Y:S02]  /*0ac0*/  LEA R27, R12, R27, 0x1 ;  /* 0x0000001b0c1b7211 */ /* 0x000fe400078e08ff */
[----:B------:R-:W-:Y:S01]  /*0ad0*/  IADD3 R13, PT, PT, R13, 0x2a, RZ ;  /* 0x0000002a0d0d7810 */ /* 0x000fe20007ffe0ff */
[----:B------:R-:W5:Y:S02]  /*0ae0*/  LDG.E.CONSTANT R26, desc[UR6][R6.64+0x18] ;  /* 0x00001806061a7981 */ /* 0x000f64000c1e9900 */
[----:B------:R-:W-:-:S02]  /*0af0*/  IMAD.WIDE R10, R27, 0x4, R10 ;  /* 0x000000041b0a7825 */ /* 0x000fc400078e020a */
[----:B------:R-:W5:Y:S02]  /*0b00*/  LDG.E.CONSTANT R27, desc[UR6][R8.64+0x18] ;  /* 0x00001806081b7981 */ /* 0x000f64000c1e9900 */
[----:B------:R-:W-:Y:S02]  /*0b10*/  IMAD.WIDE R12, R13, 0x4, R4 ;  /* 0x000000040d0c7825 */ /* 0x000fe400078e0204 */
[----:B------:R-:W5:Y:S04]  /*0b20*/  LDG.E.CONSTANT R29, desc[UR6][R10.64+0x18] ;  /* 0x000018060a1d7981 */ /* 0x000f68000c1e9900 */
[----:B------:R-:W5:Y:S04]  /*0b30*/  LDG.E.CONSTANT R7, desc[UR6][R12.64+-0xc] ;  /* 0xfffff4060c077981 */ /* 0x000f68000c1e9900 */
[----:B------:R-:W5:Y:S04]  /*0b40*/  LDG.E.CONSTANT R9, desc[UR6][R12.64+-0x10] ;  /* 0xfffff0060c097981 */ /* 0x000f68000c1e9900 */
[----:B------:R-:W5:Y:S04]  /*0b50*/  LDG.E.CONSTANT R8, desc[UR6][R10.64+0xc] ;  /* 0x00000c060a087981 */ /* 0x000f68000c1e9900 */
[----:B------:R-:W5:Y:S01]  /*0b60*/  LDG.E.CONSTANT R6, desc[UR6][R12.64+-0x8] ;  /* 0xfffff8060c067981 */ /* 0x000f62000c1e9900 */
[----:B----4-:R-:W-:-:S03]  /*0b70*/  FFMA R20, R19, R16, R20 ;  /* 0x0000001013147223 */ /* 0x010fc60000000014 */
[----:B------:R-:W4:Y:S01]  /*0b80*/  LDG.E.CONSTANT R16, desc[UR6][R12.64+-0x1c] ;  /* 0xffffe4060c107981 */ /* 0x000f22000c1e9900 */
[----:B--2---:R-:W-:-:S03]  /*0b90*/  FFMA R20, R21, R18, R20 ;  /* 0x0000001215147223 */ /* 0x004fc60000000014 */
[----:B------:R-:W4:Y:S04]  /*0ba0*/  LDG.E.CONSTANT R19, desc[UR6][R10.64] ;  /* 0x000000060a137981 */ /* 0x000f28000c1e9900 */
[----:B------:R-:W2:Y:S04]  /*0bb0*/  LDG.E.CONSTANT R21, desc[UR6][R12.64+-0x18] ;  /* 0xffffe8060c157981 */ /* 0x000ea8000c1e9900 */
[----:B------:R-:W2:Y:S01]  /*0bc0*/  LDG.E.CONSTANT R18, desc[UR6][R10.64+0x4] ;  /* 0x000004060a127981 */ /* 0x000ea2000c1e9900 */
[----:B---3--:R-:W-:-:S03]  /*0bd0*/  FFMA R22, R23, R22, R20 ;  /* 0x0000001617167223 */ /* 0x008fc60000000014 */
[----:B------:R-:W3:Y:S04]  /*0be0*/  LDG.E.CONSTANT R23, desc[UR6][R12.64+-0x14] ;  /* 0xffffec060c177981 */ /* 0x000ee8000c1e9900 */
[----:B------:R-:W3:Y:S01]  /*0bf0*/  LDG.E.CONSTANT R20, desc[UR6][R10.64+0x8] ;  /* 0x000008060a147981 */ /* 0x000ee2000c1e9900 */
[----:B-----5:R-:W-:-:S03]  /*0c00*/  FFMA R28, R25, R24, R22 ;  /* 0x00000018191c7223 */ /* 0x020fc60000000016 */
[----:B------:R-:W5:Y:S04]  /*0c10*/  LDG.E.CONSTANT R24, desc[UR6][R10.64+0x10] ;  /* 0x000010060a187981 */ /* 0x000f68000c1e9900 */
[----:B------:R-:W5:Y:S04]  /*0c20*/  LDG.E.CONSTANT R25, desc[UR6][R10.64+0x14] ;  /* 0x000014060a197981 */ /* 0x000f68000c1e9900 */
[----:B------:R-:W5:Y:S01]  /*0c30*/  LDG.E.CONSTANT R22, desc[UR6][R12.64+-0x4] ;  /* 0xfffffc060c167981 */ /* 0x000f62000c1e9900 */
[----:B------:R-:W-:Y:S01]  /*0c40*/  FFMA R26, R27, R26, R28 ;  /* 0x0000001a1b1a7223 */ /* 0x000fe2000000001c */
[----:B------:R-:W-:-:S04]  /*0c50*/  UIADD3 UR4, UPT, UPT, UR4, 0x1, URZ ;  /* 0x0000000104047890 */ /* 0x000fc8000fffe0ff */
[----:B------:R-:W-:Y:S01]  /*0c60*/  UISETP.NE.AND UP0, UPT, UR4, UR8, UPT ;  /* 0x000000080400728c */ /* 0x000fe2000bf05270 */
[----:B----4-:R-:W-:-:S04]  /*0c70*/  FFMA R19, R19, R16, R26 ;  /* 0x0000001013137223 */ /* 0x010fc8000000001a */
[----:B--2---:R-:W-:-:S04]  /*0c80*/  FFMA R19, R18, R21, R19 ;  /* 0x0000001512137223 */ /* 0x004fc80000000013 */
[----:B---3--:R-:W-:-:S04]  /*0c90*/  FFMA R19, R20, R23, R19 ;  /* 0x0000001714137223 */ /* 0x008fc80000000013 */
[----:B------:R-:W-:-:S04]  /*0ca0*/  FFMA R9, R8, R9, R19 ;  /* 0x0000000908097223 */ /* 0x000fc80000000013 */
[----:B-----5:R-:W-:-:S04]  /*0cb0*/  FFMA R24, R24, R7, R9 ;  /* 0x0000000718187223 */ /* 0x020fc80000000009 */
[----:B------:R-:W-:-:S04]  /*0cc0*/  FFMA R6, R25, R6, R24 ;  /* 0x0000000619067223 */ /* 0x000fc80000000018 */
[----:B------:R-:W-:Y:S01]  /*0cd0*/  FFMA R16, R29, R22, R6 ;  /* 0x000000161d107223 */ /* 0x000fe20000000006 */
[----:B------:R-:W-:Y:S06]  /*0ce0*/  BRA.U UP0, `(.L_x_42) ;  /* 0xfffffff5004c7547 */ /* 0x000fec000b83ffff */
.L_x_41:
[----:B------:R-:W0:Y:S01]  /*0cf0*/  LDCU UR4, c[0x0][0x3b8] ;  /* 0x00007700ff0477ac */ /* 0x000e220008000800 */
[----:B------:R-:W-:-:S04]  /*0d00*/  IMAD R0, R15, UR9, R0 ;  /* 0x000000090f007c24 */ /* 0x000fc8000f8e0200 */
[----:B0-----:R-:W-:-:S04]  /*0d10*/  IMAD R17, R0, UR4, R17 ;  /* 0x0000000400117c24 */ /* 0x001fc8000f8e0211 */
[----:B-1----:R-:W-:-:S05]  /*0d20*/  IMAD.WIDE R2, R17, 0x4, R2 ;  /* 0x0000000411027825 */ /* 0x002fca00078e0202 */
[----:B------:R-:W-:Y:S01]  /*0d30*/  STG.E desc[UR6][R2.64], R16 ;  /* 0x0000001002007986 */ /* 0x000fe2000c101906 */
[----:B------:R-:W-:Y:S05]  /*0d40*/  EXIT ;  /* 0x000000000000794d */ /* 0x000fea0003800000 */
.L_x_43:
        /* <DEDUP_REMOVED lines=11> */
.L_x_72:


//--------------------- .text._Z33convolution_shared_with_reductionIf6float4Li3ELi32ELi2ELi2ELi2ELi16EEvPT_S2_S2_iiiiiiiii --------------------------
	.section	.text._Z33convolution_shared_with_reductionIf6float4Li3ELi32ELi2ELi2ELi2ELi16EEvPT_S2_S2_iiiiiiiii,"ax",@progbits
	.align	128
        .global         _Z33convolution_shared_with_reductionIf6float4Li3ELi32ELi2ELi2ELi2ELi16EEvPT_S2_S2_iiiiiiiii
        .type           _Z33convolution_shared_with_reductionIf6float4Li3ELi32ELi2ELi2ELi2ELi16EEvPT_S2_S2_iiiiiiiii,@function
        .size           _Z33convolution_shared_with_reductionIf6float4Li3ELi32ELi2ELi2ELi2ELi16EEvPT_S2_S2_iiiiiiiii,(.L_x_73 - _Z33convolution_shared_with_reductionIf6float4Li3ELi32ELi2ELi2ELi2ELi16EEvPT_S2_S2_iiiiiiiii)
        .other          _Z33convolution_shared_with_reductionIf6float4Li3ELi32ELi2ELi2ELi2ELi16EEvPT_S2_S2_iiiiiiiii,@"STO_CUDA_ENTRY STV_DEFAULT"
_Z33convolution_shared_with_reductionIf6float4Li3ELi32ELi2ELi2ELi2ELi16EEvPT_S2_S2_iiiiiiiii:
.text._Z33convolution_shared_with_reductionIf6float4Li3ELi32ELi2ELi2ELi2ELi16EEvPT_S2_S2_iiiiiiiii:
[----:B------:R-:W-:Y:S01]  /*0000*/  LDC R1, c[0x0][0x37c] ;  /* 0x0000df00ff017b82 */ /* 0x000fe20000000800 */
[----:B------:R-:W0:Y:S01]  /*0010*/  LDCU UR4, c[0x0][0x398] ;  /* 0x00007300ff0477ac */ /* 0x000e220008000800 */
[----:B------:R-:W1:Y:S01]  /*0020*/  S2R R100, SR_CTAID.X ;  /* 0x0000000000647919 */ /* 0x000e620000002500 */
[----:B------:R-:W-:Y:S01]  /*0030*/  HFMA2 R127, -RZ, RZ, 0, 0 ;  /* 0x00000000ff7f7431 */ /* 0x000fe200000001ff */
[----:B------:R-:W-:Y:S01]  /*0040*/  CS2R R128, SRZ ;  /* 0x0000000000807805 */ /* 0x000fe2000001ff00 */
[----:B------:R-:W-:Y:S01]  /*0050*/  HFMA2 R0, -RZ, RZ, 0, 0 ;  /* 0x00000000ff007431 */ /* 0x000fe200000001ff */
[----:B------:R-:W2:Y:S01]  /*0060*/  S2R R102, SR_CTAID.Y ;  /* 0x0000000000667919 */ /* 0x000ea20000002600 */
[----:B------:R-:W-:Y:S02]  /*0070*/  CS2R R130, SRZ ;  /* 0x0000000000827805 */ /* 0x000fe4000001ff00 */
[----:B------:R-:W-:Y:S02]  /*0080*/  CS2R R138, SRZ ;  /* 0x00000000008a7805 */ /* 0x000fe4000001ff00 */
[----:B------:R-:W-:Y:S01]  /*0090*/  CS2R R136, SRZ ;  /* 0x0000000000887805 */ /* 0x000fe2000001ff00 */
[----:B------:R-:W3:Y:S01]  /*00a0*/  S2R R103, SR_CTAID.Z ;  /* 0x0000000000677919 */ /* 0x000ee20000002700 */
[----:B------:R-:W-:-:S02]  /*00b0*/  MOV R142, RZ ;  /* 0x000000ff008e7202 */ /* 0x000fc40000000f00 */
[----:B------:R-:W-:Y:S02]  /*00c0*/  CS2R R134, SRZ ;  /* 0x0000000000867805 */ /* 0x000fe4000001ff00 */
[----:B------:R-:W-:Y:S01]  /*00d0*/  CS2R R132, SRZ ;  /* 0x0000000000847805 */ /* 0x000fe2000001ff00 */
[----:B------:R-:W4:Y:S01]  /*00e0*/  S2R R122, SR_TID.X ;  /* 0x00000000007a7919 */ /* 0x000f220000002100 */
[----:B------:R-:W-:Y:S02]  /*00f0*/  CS2R R140, SRZ ;  /* 0x00000000008c7805 */ /* 0x000fe4000001ff00 */
[----:B------:R-:W-:Y:S02]  /*0100*/  MOV R101, RZ ;  /* 0x000000ff00657202 */ /* 0x000fe40000000f00 */
[----:B------:R-:W-:Y:S01]  /*0110*/  CS2R R108, SRZ ;  /* 0x00000000006c7805 */ /* 0x000fe2000001ff00 */
[----:B------:R-:W1:Y:S01]  /*0120*/  S2R R105, SR_TID.Y ;  /* 0x0000000000697919 */ /* 0x000e620000002200 */
[----:B0-----:R-:W-:Y:S01]  /*0130*/  UISETP.GE.AND UP0, UPT, UR4, 0x1, UPT ;  /* 0x000000010400788c */ /* 0x001fe2000bf06270 */
[----:B------:R-:W-:-:S02]  /*0140*/  CS2R R110, SRZ ;  /* 0x00000000006e7805 */ /* 0x000fc4000001ff00 */
[----:B------:R-:W-:Y:S01]  /*0150*/  CS2R R112, SRZ ;  /* 0x0000000000707805 */ /* 0x000fe2000001ff00 */
[----:B------:R-:W0:Y:S01]  /*0160*/  S2R R104, SR_TID.Z ;  /* 0x0000000000687919 */ /* 0x000e220000002300 */
[----:B------:R-:W-:Y:S02]  /*0170*/  CS2R R114, SRZ ;  /* 0x0000000000727805 */ /* 0x000fe4000001ff00 */
[----:B------:R-:W-:Y:S02]  /*0180*/  CS2R R116, SRZ ;  /* 0x0000000000747805 */ /* 0x000fe4000001ff00 */
[----:B------:R-:W-:Y:S01]  /*0190*/  CS2R R118, SRZ ;  /* 0x0000000000767805 */ /* 0x000fe2000001ff00 */
[----:B------:R-:W0:Y:S01]  /*01a0*/  S2R R107, SR_TID.X ;  /* 0x00000000006b7919 */ /* 0x000e220000002100 */
[----:B------:R-:W-:Y:S01]  /*01b0*/  CS2R R120, SRZ ;  /* 0x0000000000787805 */ /* 0x000fe2000001ff00 */
[----:B------:R-:W0:Y:S01]  /*01c0*/  LDCU.64 UR6, c[0x0][0x358] ;  /* 0x00006b00ff0677ac */ /* 0x000e220008000a00 */
[----:B--2---:R-:W-:Y:S05]  /*01d0*/  BRA.U !UP0, `(.L_x_44) ;  /* 0x0000007108f47547 */ /* 0x004fea000b800000 */
[----:B-1--4-:R-:W-:Y:S01]  /*01e0*/  LEA R122, R105, R122, 0x5 ;  /* 0x0000007a697a7211 */ /* 0x012fe200078e28ff */
[----:B------:R-:W1:Y:S01]  /*01f0*/  LDCU UR8, c[0x0][0x3a0] ;  /* 0x00007400ff0877ac */ /* 0x000e620008000800 */
[----:B------:R-:W-:Y:S02]  /*0200*/  MOV R128, RZ ;  /* 0x000000ff00807202 */ /* 0x000fe40000000f00 */
[----:B0-----:R-:W-:Y:S01]  /*0210*/  LEA R123, R104, R122, 0x6 ;  /* 0x0000007a687b7211 */ /* 0x001fe200078e30ff */
[----:B------:R-:W3:Y:S03]  /*0220*/  LDCU UR5, c[0x0][0x3a8] ;  /* 0x00007500ff0577ac */ /* 0x000ee60008000800 */
[C---:B------:R-:W-:Y:S01]  /*0230*/  IADD3 R4, PT, PT, R123.reuse, 0x80, RZ ;  /* 0x000000807b047810 */ /* 0x040fe20007ffe0ff */
[----:B------:R-:W0:Y:S01]  /*0240*/  LDCU UR9, c[0x0][0x3a4] ;  /* 0x00007480ff0977ac */ /* 0x000e220008000800 */
[----:B------:R-:W-:-:S02]  /*0250*/  IADD3 R6, PT, PT, R123, 0x100, RZ ;  /* 0x000001007b067810 */ /* 0x000fc40007ffe0ff */
[C---:B------:R-:W-:Y:S01]  /*0260*/  LOP3.LUT R2, R123.reuse, 0xffff, RZ, 0xc0, !PT ;  /* 0x0000ffff7b027812 */ /* 0x040fe200078ec0ff */
[----:B------:R-:W-:Y:S01]  /*0270*/  UIADD3 UR4, UPT, UPT, -UR4, URZ, URZ ;  /* 0x000000ff04047290 */ /* 0x000fe2000fffe1ff */
[----:B------:R-:W-:Y:S02]  /*0280*/  LOP3.LUT R3, R4, 0xffff, RZ, 0xc0, !PT ;  /* 0x0000ffff04037812 */ /* 0x000fe400078ec0ff */
[----:B------:R-:W-:Y:S01]  /*0290*/  LOP3.LUT R7, R6, 0xffff, RZ, 0xc0, !PT ;  /* 0x0000ffff06077812 */ /* 0x000fe200078ec0ff */
[----:B------:R-:W-:Y:S01]  /*02a0*/  IMAD R2, R2, 0xcccd, RZ ;  /* 0x0000cccd02027824 */ /* 0x000fe200078e02ff */
[----:B------:R-:W-:Y:S01]  /*02b0*/  SHF.L.U32 R124, R123, 0x2, RZ ;  /* 0x000000027b7c7819 */ /* 0x000fe200000006ff */
[----:B------:R-:W-:Y:S02]  /*02c0*/  IMAD R5, R3, 0xcccd, RZ ;  /* 0x0000cccd03057824 */ /* 0x000fe400078e02ff */
[----:B------:R-:W-:Y:S01]  /*02d0*/  IMAD R7, R7, 0xcccd, RZ ;  /* 0x0000cccd07077824 */ /* 0x000fe200078e02ff */
[----:B------:R-:W-:Y:S01]  /*02e0*/  SHF.R.U32.HI R3, RZ, 0x13, R2 ;  /* 0x00000013ff037819 */ /* 0x000fe20000011602 */
[----:B---3--:R-:W-:Y:S01]  /*02f0*/  IMAD R124, R103, UR5, R124 ;  /* 0x00000005677c7c24 */ /* 0x008fe2000f8e027c */
[----:B------:R-:W-:-:S02]  /*0300*/  SHF.R.U32.HI R5, RZ, 0x13, R5 ;  /* 0x00000013ff057819 */ /* 0x000fc40000011605 */
[----:B------:R-:W-:Y:S02]  /*0310*/  SHF.R.U32.HI R7, RZ, 0x13, R7 ;  /* 0x00000013ff077819 */ /* 0x000fe40000011607 */
[----:B------:R-:W-:Y:S02]  /*0320*/  PRMT R8, R3, 0x9910, RZ ;  /* 0x0000991003087816 */ /* 0x000fe400000000ff */
[----:B------:R-:W-:Y:S02]  /*0330*/  PRMT R10, R5, 0x9910, RZ ;  /* 0x00009910050a7816 */ /* 0x000fe400000000ff */
[----:B------:R-:W-:Y:S02]  /*0340*/  PRMT R12, R7, 0x9910, RZ ;  /* 0x00009910070c7816 */ /* 0x000fe400000000ff */
[----:B------:R-:W-:Y:S01]  /*0350*/  LEA R11, R102, R3, 0x5 ;  /* 0x00000003660b7211 */ /* 0x000fe200078e28ff */
[----:B------:R-:W-:Y:S01]  /*0360*/  IMAD R3, R8, 0xa, RZ ;  /* 0x0000000a08037824 */ /* 0x000fe200078e02ff */
[----:B------:R-:W-:Y:S01]  /*0370*/  LEA R9, R102, R5, 0x5 ;  /* 0x0000000566097211 */ /* 0x000fe200078e28ff */
[----:B------:R-:W-:Y:S01]  /*0380*/  IMAD R5, R10, 0xa, RZ ;  /* 0x0000000a0a057824 */ /* 0x000fe200078e02ff */
[----:B------:R-:W-:Y:S01]  /*0390*/  SHF.L.U32 R2, R100, 0x5, RZ ;  /* 0x0000000564027819 */ /* 0x000fe200000006ff */
[----:B------:R-:W-:Y:S01]  /*03a0*/  IMAD R8, R12, 0xa, RZ ;  /* 0x0000000a0c087824 */ /* 0x000fe200078e02ff */
[----:B------:R-:W-:-:S02]  /*03b0*/  IADD3 R3, PT, PT, RZ, -R3, RZ ;  /* 0x80000003ff037210 */ /* 0x000fc40007ffe0ff */
[----:B------:R-:W-:Y:S01]  /*03c0*/  IADD3 R5, PT, PT, RZ, -R5, RZ ;  /* 0x80000005ff057210 */ /* 0x000fe20007ffe0ff */
[--C-:B-1----:R-:W-:Y:S01]  /*03d0*/  IMAD R11, R11, UR8, R2.reuse ;  /* 0x000000080b0b7c24 */ /* 0x102fe2000f8e0202 */
[----:B------:R-:W-:Y:S01]  /*03e0*/  IADD3 R10, PT, PT, RZ, -R8, RZ ;  /* 0x80000008ff0a7210 */ /* 0x000fe20007ffe0ff */
[--C-:B------:R-:W-:Y:S01]  /*03f0*/  IMAD R9, R9, UR8, R2.reuse ;  /* 0x0000000809097c24 */ /* 0x100fe2000f8e0202 */
[----:B------:R-:W-:Y:S02]  /*0400*/  LEA R7, R102, R7, 0x5 ;  /* 0x0000000766077211 */ /* 0x000fe400078e28ff */
[----:B------:R-:W-:Y:S02]  /*0410*/  PRMT R8, R3, 0x7710, RZ ;  /* 0x0000771003087816 */ /* 0x000fe400000000ff */
[----:B------:R-:W-:Y:S01]  /*0420*/  PRMT R3, R5, 0x7710, RZ ;  /* 0x0000771005037816 */ /* 0x000fe200000000ff */
[----:B------:R-:W-:Y:S01]  /*0430*/  IMAD R7, R7, UR8, R2 ;  /* 0x0000000807077c24 */ /* 0x000fe2000f8e0202 */
[----:B------:R-:W-:-:S02]  /*0440*/  PRMT R5, R10, 0x7710, RZ ;  /* 0x000077100a057816 */ /* 0x000fc400000000ff */
[----:B------:R-:W-:Y:S02]  /*0450*/  IADD3 R2, PT, PT, R123, R8, RZ ;  /* 0x000000087b027210 */ /* 0x000fe40007ffe0ff */
[----:B------:R-:W-:Y:S02]  /*0460*/  IADD3 R4, PT, PT, R4, R3, RZ ;  /* 0x0000000304047210 */ /* 0x000fe40007ffe0ff */
[----:B------:R-:W-:Y:S02]  /*0470*/  IADD3 R6, PT, PT, R6, R5, RZ ;  /* 0x0000000506067210 */ /* 0x000fe40007ffe0ff */
[----:B------:R-:W-:Y:S02]  /*0480*/  SHF.L.U32 R2, R2, 0x2, RZ ;  /* 0x0000000202027819 */ /* 0x000fe400000006ff */
[----:B------:R-:W-:Y:S02]  /*0490*/  SHF.L.U32 R4, R4, 0x2, RZ ;  /* 0x0000000204047819 */ /* 0x000fe400000006ff */
[----:B------:R-:W-:-:S02]  /*04a0*/  SHF.L.U32 R6, R6, 0x2, RZ ;  /* 0x0000000206067819 */ /* 0x000fc400000006ff */
[----:B------:R-:W-:Y:S02]  /*04b0*/  LOP3.LUT R2, R2, 0xffff, RZ, 0xc0, !PT ;  /* 0x0000ffff02027812 */ /* 0x000fe400078ec0ff */
[----:B------:R-:W-:Y:S02]  /*04c0*/  LOP3.LUT R4, R4, 0xffff, RZ, 0xc0, !PT ;  /* 0x0000ffff04047812 */ /* 0x000fe400078ec0ff */
[----:B------:R-:W-:Y:S02]  /*04d0*/  LOP3.LUT R6, R6, 0xffff, RZ, 0xc0, !PT ;  /* 0x0000ffff06067812 */ /* 0x000fe400078ec0ff */
[----:B------:R-:W-:Y:S02]  /*04e0*/  IADD3 R125, PT, PT, R2, R11, RZ ;  /* 0x0000000b027d7210 */ /* 0x000fe40007ffe0ff */
[----:B------:R-:W-:Y:S02]  /*04f0*/  IADD3 R126, PT, PT, R4, R9, RZ ;  /* 0x00000009047e7210 */ /* 0x000fe40007ffe0ff */
[----:B0-----:R-:W-:-:S07]  /*0500*/  IADD3 R106, PT, PT, R6, R7, RZ ;  /* 0x00000007066a7210 */ /* 0x001fce0007ffe0ff */
.L_x_45:
[----:B------:R-:W0:Y:S08]  /*0510*/  LDC.64 R16, c[0x0][0x380] ;  /* 0x0000e000ff107b82 */ /* 0x000e300000000a00 */
[----:B------:R-:W1:Y:S01]  /*0520*/  LDC.64 R20, c[0x0][0x388] ;  /* 0x0000e200ff147b82 */ /* 0x000e620000000a00 */
[----:B0-----:R-:W-:-:S04]  /*0530*/  IMAD.WIDE R8, R125, 0x4, R16 ;  /* 0x000000047d087825 */ /* 0x001fc800078e0210 */
[--C-:B------:R-:W-:Y:S02]  /*0540*/  IMAD.WIDE R12, R126, 0x4, R16.reuse ;  /* 0x000000047e0c7825 */ /* 0x100fe400078e0210 */
[----:B------:R-:W2:Y:S02]  /*0550*/  LDG.E.128.CONSTANT R8, desc[UR6][R8.64] ;  /* 0x0000000608087981 */ /* 0x000ea4000c1e9d00 */
[----:B------:R-:W-:Y:S02]  /*0560*/  IMAD.WIDE R16, R106, 0x4, R16 ;  /* 0x000000046a107825 */ /* 0x000fe400078e0210 */
[----:B------:R-:W3:Y:S02]  /*0570*/  LDG.E.128.CONSTANT R12, desc[UR6][R12.64] ;  /* 0x000000060c0c7981 */ /* 0x000ee4000c1e9d00 */
[----:B-1----:R-:W-:Y:S02]  /*0580*/  IMAD.WIDE R20, R124, 0x4, R20 ;  /* 0x000000047c147825 */ /* 0x002fe400078e0214 */
[----:B------:R-:W4:Y:S04]  /*0590*/  LDG.E.128.CONSTANT R16, desc[UR6][R16.64] ;  /* 0x0000000610107981 */ /* 0x000f28000c1e9d00 */
[----:B------:R-:W5:Y:S01]  /*05a0*/  LDG.E.128.CONSTANT R20, desc[UR6][R20.64] ;  /* 0x0000000614147981 */ /* 0x000f62000c1e9d00 */
[----:B------:R-:W0:Y:S01]  /*05b0*/  S2R R3, SR_CgaCtaId ;  /* 0x0000000000037919 */ /* 0x000e220000008800 */
[----:B------:R-:W-:Y:S01]  /*05c0*/  MOV R2, 0x400 ;  /* 0x0000040000027802 */ /* 0x000fe20000000f00 */
[----:B------:R-:W-:-:S03]  /*05d0*/  IMAD R143, R105, 0x260, R122 ;  /* 0x00000260698f7824 */ /* 0x000fc600078e027a */
[----:B0-----:R-:W-:-:S04]  /*05e0*/  LEA R2, R3, R2, 0x18 ;  /* 0x0000000203027211 */ /* 0x001fc800078ec0ff */
[-C--:B------:R-:W-:Y:S01]  /*05f0*/  LEA R26, R123, R2.reuse, 0x4 ;  /* 0x000000027b1a7211 */ /* 0x080fe200078e20ff */
[----:B------:R-:W-:Y:S01]  /*0600*/  IMAD R98, R104, 0x188, R2 ;  /* 0x0000018868627824 */ /* 0x000fe200078e0202 */
[----:B------:R-:W-:-:S03]  /*0610*/  LEA R143, R143, R2, 0x2 ;  /* 0x000000028f8f7211 */ /* 0x000fc600078e10ff */
        /* <DEDUP_REMOVED lines=20> */
[----:B------:R-:W5:Y:S04]  /*0760*/  LDS R35, [R143+0xa0] ;  /* 0x0000a0008f237984 */ /* 0x000f680000000800 */
[----:B------:R-:W5:Y:S01]  /*0770*/  LDS.64 R18, [R98+0x18e0] ;  /* 0x0018e00062127984 */ /* 0x000f620000000a00 */
[C---:B0-----:R-:W-:Y:S01]  /*0780*/  FFMA R33, R24.reuse, R5, R120 ;  /* 0x0000000518217223 */ /* 0x041fe20000000078 */
[----:B-1----:R-:W-:-:S02]  /*0790*/  FFMA R26, R24, R2, R121 ;  /* 0x00000002181a7223 */ /* 0x002fc40000000079 */
[----:B------:R-:W0:Y:S01]  /*07a0*/  LDS R34, [R143+0xa4] ;  /* 0x0000a4008f227984 */ /* 0x000e220000000800 */
[----:B--2---:R-:W-:-:S03]  /*07b0*/  FFMA R33, R25, R6, R33 ;  /* 0x0000000619217223 */ /* 0x004fc60000000021 */
[----:B------:R-:W1:Y:S01]  /*07c0*/  LDS.64 R20, [R98+0x1820] ;  /* 0x0018200062147984 */ /* 0x000e620000000a00 */
[----:B------:R-:W-:-:S03]  /*07d0*/  FFMA R27, R25, R3, R26 ;  /* 0x00000003191b7223 */ /* 0x000fc6000000001a */
[----:B------:R-:W2:Y:S04]  /*07e0*/  LDS R39, [R143+0xa8] ;  /* 0x0000a8008f277984 */ /* 0x000ea80000000800 */
[----:B------:R-:W2:Y:S01]  /*07f0*/  LDS.64 R22, [R98+0x18e8] ;  /* 0x0018e80062167984 */ /* 0x000ea20000000a00 */
[C---:B---3--:R-:W-:Y:S01]  /*0800*/  FFMA R36, R28.reuse, R7, R33 ;  /* 0x000000071c247223 */ /* 0x048fe20000000021 */
[----:B----4-:R-:W-:Y:S02]  /*0810*/  FFMA R28, R28, R8, R27 ;  /* 0x000000081c1c7223 */ /* 0x010fe4000000001b */
[----:B------:R-:W3:Y:S01]  /*0820*/  LDS R38, [R143+0xac] ;  /* 0x0000ac008f267984 */ /* 0x000ee20000000800 */
[----:B-----5:R-:W-:-:S03]  /*0830*/  FFMA R33, R29, R10, R36 ;  /* 0x0000000a1d217223 */ /* 0x020fc60000000024 */
[----:B------:R-:W4:Y:S01]  /*0840*/  LDS.64 R24, [R98+0x1828] ;  /* 0x0018280062187984 */ /* 0x000f220000000a00 */
[----:B------:R-:W-:-:S03]  /*0850*/  FFMA R29, R29, R9, R28 ;  /* 0x000000091d1d7223 */ /* 0x000fc6000000001c */
[----:B------:R-:W5:Y:S01]  /*0860*/  LDS R43, [R143+0xb0] ;  /* 0x0000b0008f2b7984 */ /* 0x000f620000000800 */
[----:B------:R-:W-:-:S03]  /*0870*/  FFMA R36, R30, R11, R33 ;  /* 0x0000000b1e247223 */ /* 0x000fc60000000021 */
[----:B------:R-:W5:Y:S01]  /*0880*/  LDS.64 R26, [R98+0x18f0] ;  /* 0x0018f000621a7984 */ /* 0x000f620000000a00 */
[----:B------:R-:W-:-:S03]  /*0890*/  FFMA R30, R30, R12, R29 ;  /* 0x0000000c1e1e7223 */ /* 0x000fc6000000001d */
[----:B------:R-:W5:Y:S04]  /*08a0*/  LDS R40, [R143+0xb4] ;  /* 0x0000b4008f287984 */ /* 0x000f680000000800 */
[----:B------:R-:W5:Y:S01]  /*08b0*/  LDS.64 R28, [R98+0x1830] ;  /* 0x00183000621c7984 */ /* 0x000f620000000a00 */
[C---:B------:R-:W-:Y:S01]  /*08c0*/  FFMA R37, R31.reuse, R14, R36 ;  /* 0x0000000e1f257223 */ /* 0x040fe20000000024 */
[----:B------:R-:W-:Y:S02]  /*08d0*/  FFMA R33, R31, R13, R30 ;  /* 0x0000000d1f217223 */ /* 0x000fe4000000001e */
[----:B------:R-:W5:Y:S04]  /*08e0*/  LDS R45, [R143+0xb8] ;  /* 0x0000b8008f2d7984 */ /* 0x000f680000000800 */
[----:B------:R-:W5:Y:S04]  /*08f0*/  LDS.64 R30, [R98+0x18f8] ;  /* 0x0018f800621e7984 */ /* 0x000f680000000a00 */
[----:B------:R-:W5:Y:S01]  /*0900*/  LDS R49, [R143+0x140] ;  /* 0x000140008f317984 */ /* 0x000f620000000800 */
[----:B------:R-:W-:-:S03]  /*0910*/  FFMA R41, R32, R15, R37 ;  /* 0x0000000f20297223 */ /* 0x000fc60000000025 */
[----:B------:R-:W5:Y:S01]  /*0920*/  LDS R51, [R143+0x144] ;  /* 0x000144008f337984 */ /* 0x000f620000000800 */
[----:B------:R-:W-:Y:S01]  /*0930*/  FFMA R32, R32, R16, R33 ;  /* 0x0000001020207223 */ /* 0x000fe20000000021 */
[C---:B------:R-:W-:Y:S01]  /*0940*/  FFMA R47, R35.reuse, R5, R118 ;  /* 0x00000005232f7223 */ /* 0x040fe20000000076 */
[----:B------:R-:W-:Y:S01]  /*0950*/  FFMA R119, R2, R35, R119 ;  /* 0x0000002302777223 */ /* 0x000fe20000000077 */
[C---:B------:R-:W-:Y:S01]  /*0960*/  FFMA R36, R35.reuse, R18, R41 ;  /* 0x0000001223247223 */ /* 0x040fe20000000029 */
[----:B------:R-:W-:Y:S01]  /*0970*/  FFMA R37, R35, R17, R32 ;  /* 0x0000001123257223 */ /* 0x000fe20000000020 */
[C---:B0-----:R-:W-:Y:S01]  /*0980*/  FFMA R42, R34.reuse, R6, R47 ;  /* 0x00000006222a7223 */ /* 0x041fe2000000002f */
[----:B------:R-:W0:Y:S01]  /*0990*/  LDS.64 R32, [R98+0x1838] ;  /* 0x0018380062207984 */ /* 0x000e220000000a00 */
[C---:B------:R-:W-:Y:S01]  /*09a0*/  FFMA R119, R34.reuse, R3, R119 ;  /* 0x0000000322777223 */ /* 0x040fe20000000077 */
[C---:B------:R-:W-:Y:S01]  /*09b0*/  FFMA R47, R34.reuse, R19, R36 ;  /* 0x00000013222f7223 */ /* 0x040fe20000000024 */
[----:B-1----:R-:W-:Y:S01]  /*09c0*/  FFMA R36, R34, R20, R37 ;  /* 0x0000001422247223 */ /* 0x002fe20000000025 */
[C---:B--2---:R-:W-:Y:S01]  /*09d0*/  FFMA R53, R39.reuse, R7, R42 ;  /* 0x0000000727357223 */ /* 0x044fe2000000002a */
[----:B------:R-:W-:Y:S01]  /*09e0*/  FFMA R119, R8, R39, R119 ;  /* 0x0000002708777223 */ /* 0x000fe20000000077 */
[C---:B------:R-:W-:Y:S01]  /*09f0*/  FFMA R42, R39.reuse, R22, R47 ;  /* 0x00000016272a7223 */ /* 0x040fe2000000002f */
[----:B------:R-:W1:Y:S01]  /*0a00*/  LDS.64 R34, [R98+0x1900] ;  /* 0x0019000062227984 */ /* 0x000e620000000a00 */
[----:B------:R-:W-:Y:S01]  /*0a10*/  FFMA R41, R39, R21, R36 ;  /* 0x0000001527297223 */ /* 0x000fe20000000024 */
[C---:B---3--:R-:W-:Y:S01]  /*0a20*/  FFMA R119, R38.reuse, R9, R119 ;  /* 0x0000000926777223 */ /* 0x048fe20000000077 */
[C---:B------:R-:W-:Y:S01]  /*0a30*/  FFMA R44, R38.reuse, R10, R53 ;  /* 0x0000000a262c7223 */ /* 0x040fe20000000035 */
[----:B------:R-:W2:Y:S01]  /*0a40*/  LDS R48, [R143+0x148] ;  /* 0x000148008f307984 */ /* 0x000ea20000000800 */
[C---:B------:R-:W-:Y:S01]  /*0a50*/  FFMA R39, R38.reuse, R23, R42 ;  /* 0x0000001726277223 */ /* 0x040fe2000000002a */
[----:B----4-:R-:W-:-:S02]  /*0a60*/  FFMA R38, R38, R24, R41 ;  /* 0x0000001826267223 */ /* 0x010fc40000000029 */
[----:B------:R-:W3:Y:S01]  /*0a70*/  LDS.64 R36, [R98+0x1840] ;  /* 0x0018400062247984 */ /* 0x000ee20000000a00 */
[----:B-----5:R-:W-:Y:S01]  /*0a80*/  FFMA R119, R12, R43, R119 ;  /* 0x0000002b0c777223 */ /* 0x020fe20000000077 */
[C---:B------:R-:W-:Y:S02]  /*0a90*/  FFMA R41, R43.reuse, R25, R38 ;  /* 0x000000192b297223 */ /* 0x040fe40000000026 */
[----:B------:R-:W4:Y:S01]  /*0aa0*/  LDS R53, [R143+0x14c] ;  /* 0x00014c008f357984 */ /* 0x000f220000000800 */
[C---:B------:R-:W-:Y:S01]  /*0ab0*/  FFMA R42, R43.reuse, R26, R39 ;  /* 0x0000001a2b2a7223 */ /* 0x040fe20000000027 */
[----:B------:R-:W-:Y:S02]  /*0ac0*/  FFMA R47, R43, R11, R44 ;  /* 0x0000000b2b2f7223 */ /* 0x000fe4000000002c */
[----:B------:R-:W5:Y:S01]  /*0ad0*/  LDS.64 R38, [R98+0x1908] ;  /* 0x0019080062267984 */ /* 0x000f620000000a00 */
[C---:B------:R-:W-:Y:S01]  /*0ae0*/  FFMA R119, R40.reuse, R13, R119 ;  /* 0x0000000d28777223 */ /* 0x040fe20000000077 */
[----:B------:R-:W-:-:S02]  /*0af0*/  FFMA R43, R40, R27, R42 ;  /* 0x0000001b282b7223 */ /* 0x000fc4000000002a */
[----:B------:R-:W5:Y:S01]  /*0b00*/  LDS R50, [R143+0x150] ;  /* 0x000150008f327984 */ /* 0x000f620000000800 */
[C---:B------:R-:W-:Y:S01]  /*0b10*/  FFMA R44, R40.reuse, R14, R47 ;  /* 0x0000000e282c7223 */ /* 0x040fe2000000002f */
[----:B------:R-:W-:Y:S01]  /*0b20*/  FFMA R42, R40, R28, R41 ;  /* 0x0000001c282a7223 */ /* 0x000fe20000000029 */
[----:B------:R-:W-:Y:S01]  /*0b30*/  FFMA R46, R16, R45, R119 ;  /* 0x0000002d102e7223 */ /* 0x000fe20000000077 */
[----:B------:R-:W5:Y:S01]  /*0b40*/  LDS.64 R40, [R98+0x1848] ;  /* 0x0018480062287984 */ /* 0x000f620000000a00 */
[----:B------:R-:W-:-:S03]  /*0b50*/  FFMA R57, R45, R15, R44 ;  /* 0x0000000f2d397223 */ /* 0x000fc6000000002c */
        /* <DEDUP_REMOVED lines=12> */
[----:B------:R-:W5:Y:S04]  /*0c20*/  LDS R59, [R143+0x1e0] ;  /* 0x0001e0008f3b7984 */ /* 0x000f680000000800 */
[----:B------:R-:W5:Y:S01]  /*0c30*/  LDS R58, [R143+0x1e4] ;  /* 0x0001e4008f3a7984 */ /* 0x000f620000000800 */
[C---:B0-----:R-:W-:Y:S01]  /*0c40*/  FFMA R46, R49.reuse, R32, R47 ;  /* 0x00000020312e7223 */ /* 0x041fe2000000002f */
[----:B------:R-:W-:Y:S01]  /*0c50*/  FFMA R63, R49, R5, R116 ;  /* 0x00000005313f7223 */ /* 0x000fe20000000074 */
[C---:B------:R-:W-:Y:S01]  /*0c60*/  FFMA R49, R51.reuse, R19, R56 ;  /* 0x0000001333317223 */ /* 0x040fe20000000038 */
[----:B------:R-:W-:Y:S01]  /*0c70*/  LDS R62, [R143+0x1ec] ;  /* 0x0001ec008f3e7984 */ /* 0x000fe20000000800 */
[C---:B------:R-:W-:Y:S01]  /*0c80*/  FFMA R47, R51.reuse, R33, R46 ;  /* 0x00000021332f7223 */ /* 0x040fe2000000002e */
[C---:B------:R-:W-:Y:S01]  /*0c90*/  FFMA R63, R51.reuse, R6, R63 ;  /* 0x00000006333f7223 */ /* 0x040fe2000000003f */
[----:B-1----:R-:W-:Y:S01]  /*0ca0*/  FFMA R46, R51, R34, R57 ;  /* 0x00000022332e7223 */ /* 0x002fe20000000039 */
[----:B--2---:R-:W-:Y:S01]  /*0cb0*/  FFMA R51, R48, R21, R52 ;  /* 0x0000001530337223 */ /* 0x004fe20000000034 */
[----:B------:R-:W-:Y:S01]  /*0cc0*/  FFMA R56, R8, R48, R61 ;  /* 0x0000003008387223 */ /* 0x000fe2000000003d */
[C---:B------:R-:W-:Y:S01]  /*0cd0*/  FFMA R52, R48.reuse, R22, R49 ;  /* 0x0000001630347223 */ /* 0x040fe20000000031 */
[C---:B------:R-:W-:Y:S01]  /*0ce0*/  FFMA R63, R48.reuse, R7, R63 ;  /* 0x00000007303f7223 */ /* 0x040fe2000000003f */
[C---:B------:R-:W-:Y:S01]  /*0cf0*/  FFMA R49, R48.reuse, R35, R46 ;  /* 0x0000002330317223 */ /* 0x040fe2000000002e */
[----:B---3--:R-:W-:Y:S01]  /*0d00*/  FFMA R48, R48, R36, R47 ;  /* 0x0000002430307223 */ /* 0x008fe2000000002f */
[C---:B----4-:R-:W-:Y:S01]  /*0d10*/  FFMA R57, R53.reuse, R9, R56 ;  /* 0x0000000935397223 */ /* 0x050fe20000000038 */
[----:B------:R-:W0:Y:S01]  /*0d20*/  LDS.64 R46, [R98+0x1918] ;  /* 0x00191800622e7984 */ /* 0x000e220000000a00 */
[C---:B------:R-:W-:Y:S01]  /*0d30*/  FFMA R65, R53.reuse, R10, R63 ;  /* 0x0000000a35417223 */ /* 0x040fe2000000003f */
[----:B------:R-:W-:Y:S01]  /*0d40*/  FFMA R56, R24, R53, R51 ;  /* 0x0000003518387223 */ /* 0x000fe20000000033 */
[C---:B------:R-:W-:Y:S01]  /*0d50*/  FFMA R61, R53.reuse, R23, R52 ;  /* 0x00000017353d7223 */ /* 0x040fe20000000034 */
[C---:B------:R-:W-:Y:S01]  /*0d60*/  FFMA R51, R53.reuse, R37, R48 ;  /* 0x0000002535337223 */ /* 0x040fe20000000030 */
[----:B-----5:R-:W-:Y:S01]  /*0d70*/  FFMA R52, R53, R38, R49 ;  /* 0x0000002635347223 */ /* 0x020fe20000000031 */
[----:B------:R-:W-:Y:S01]  /*0d80*/  FFMA R60, R12, R50, R57 ;  /* 0x000000320c3c7223 */ /* 0x000fe20000000039 */
[----:B------:R-:W1:Y:S01]  /*0d90*/  LDS.64 R48, [R98+0x1858] ;  /* 0x0018580062307984 */ /* 0x000e620000000a00 */
[C---:B------:R-:W-:Y:S01]  /*0da0*/  FFMA R65, R50.reuse, R11, R65 ;  /* 0x0000000b32417223 */ /* 0x040fe20000000041 */
[C---:B------:R-:W-:Y:S01]  /*0db0*/  FFMA R57, R50.reuse, R25, R56 ;  /* 0x0000001932397223 */ /* 0x040fe20000000038 */
[C---:B------:R-:W-:Y:S01]  /*0dc0*/  FFMA R56, R50.reuse, R26, R61 ;  /* 0x0000001a32387223 */ /* 0x040fe2000000003d */
[C---:B------:R-:W-:Y:S01]  /*0dd0*/  FFMA R53, R50.reuse, R39, R52 ;  /* 0x0000002732357223 */ /* 0x040fe20000000034 */
[----:B------:R-:W2:Y:S01]  /*0de0*/  LDS R63, [R143+0x1e8] ;  /* 0x0001e8008f3f7984 */ /* 0x000ea20000000800 */
[----:B------:R-:W-:Y:S01]  /*0df0*/  FFMA R52, R50, R40, R51 ;  /* 0x0000002832347223 */ /* 0x000fe20000000033 */
[C---:B------:R-:W-:Y:S01]  /*0e00*/  FFMA R61, R55.reuse, R13, R60 ;  /* 0x0000000d373d7223 */ /* 0x040fe2000000003c */
[C---:B------:R-:W-:Y:S01]  /*0e10*/  FFMA R67, R55.reuse, R14, R65 ;  /* 0x0000000e37437223 */ /* 0x040fe20000000041 */
[----:B------:R-:W3:Y:S01]  /*0e20*/  LDS.64 R50, [R98+0x1920] ;  /* 0x0019200062327984 */ /* 0x000ee20000000a00 */
[----:B------:R-:W-:Y:S01]  /*0e30*/  FFMA R60, R28, R55, R57 ;  /* 0x000000371c3c7223 */ /* 0x000fe20000000039 */
[C---:B------:R-:W-:Y:S01]  /*0e40*/  FFMA R65, R55.reuse, R27, R56 ;  /* 0x0000001b37417223 */ /* 0x040fe20000000038 */
[C---:B------:R-:W-:Y:S01]  /*0e50*/  FFMA R57, R55.reuse, R41, R52 ;  /* 0x0000002937397223 */ /* 0x040fe20000000034 */
[----:B------:R-:W-:Y:S01]  /*0e60*/  FFMA R56, R55, R42, R53 ;  /* 0x0000002a37387223 */ /* 0x000fe20000000035 */
[----:B------:R-:W-:Y:S01]  /*0e70*/  FFMA R64, R16, R54, R61 ;  /* 0x0000003610407223 */ /* 0x000fe2000000003d */
[----:B------:R-:W4:Y:S01]  /*0e80*/  LDS.64 R52, [R98+0x1860] ;  /* 0x0018600062347984 */ /* 0x000f220000000a00 */
[C---:B------:R-:W-:Y:S01]  /*0e90*/  FFMA R61, R54.reuse, R29, R60 ;  /* 0x0000001d363d7223 */ /* 0x040fe2000000003c */
[C---:B------:R-:W-:Y:S01]  /*0ea0*/  FFMA R60, R54.reuse, R30, R65 ;  /* 0x0000001e363c7223 */ /* 0x040fe20000000041 */
[C---:B------:R-:W-:Y:S01]  /*0eb0*/  FFMA R69, R54.reuse, R15, R67 ;  /* 0x0000000f36457223 */ /* 0x040fe20000000043 */
[----:B------:R-:W5:Y:S01]  /*0ec0*/  LDS R65, [R143+0x1f0] ;  /* 0x0001f0008f417984 */ /* 0x000f620000000800 */
[C---:B------:R-:W-:Y:S01]  /*0ed0*/  FFMA R67, R54.reuse, R43, R56 ;  /* 0x0000002b36437223 */ /* 0x040fe20000000038 */
[----:B------:R-:W-:Y:S01]  /*0ee0*/  FFMA R56, R54, R44, R57 ;  /* 0x0000002c36387223 */ /* 0x000fe20000000039 */
[C---:B------:R-:W-:Y:S01]  /*0ef0*/  FFMA R71, R59.reuse, R17, R64 ;  /* 0x000000113b477223 */ /* 0x040fe20000000040 */
[----:B------:R-:W5:Y:S01]  /*0f00*/  LDS.64 R54, [R98+0x1928] ;  /* 0x0019280062367984 */ /* 0x000f620000000a00 */
[C---:B------:R-:W-:Y:S01]  /*0f10*/  FFMA R73, R59.reuse, R5, R114 ;  /* 0x000000053b497223 */ /* 0x040fe20000000072 */
[C---:B------:R-:W-:Y:S01]  /*0f20*/  FFMA R68, R59.reuse, R18, R69 ;  /* 0x000000123b447223 */ /* 0x040fe20000000045 */
[C---:B------:R-:W-:Y:S01]  /*0f30*/  FFMA R69, R59.reuse, R31, R60 ;  /* 0x0000001f3b457223 */ /* 0x040fe2000000003c */
[----:B------:R-:W5:Y:S01]  /*0f40*/  LDS R64, [R143+0x1f4] ;  /* 0x0001f4008f407984 */ /* 0x000f620000000800 */
[----:B------:R-:W-:Y:S01]  /*0f50*/  FFMA R66, R32, R59, R61 ;  /* 0x0000003b20427223 */ /* 0x000fe2000000003d */
[----:B------:R-:W-:Y:S01]  /*0f60*/  FFMA R61, R59, R45, R56 ;  /* 0x0000002d3b3d7223 */ /* 0x000fe20000000038 */
[C---:B------:R-:W-:Y:S01]  /*0f70*/  FFMA R72, R58.reuse, R6, R73 ;  /* 0x000000063a487223 */ /* 0x040fe20000000049 */
[----:B------:R-:W5:Y:S01]  /*0f80*/  LDS.64 R56, [R98+0x1868] ;  /* 0x0018680062387984 */ /* 0x000f620000000a00 */
[C---:B------:R-:W-:Y:S01]  /*0f90*/  FFMA R73, R58.reuse, R19, R68 ;  /* 0x000000133a497223 */ /* 0x040fe20000000044 */
[----:B------:R-:W-:-:S02]  /*0fa0*/  FFMA R68, R58, R34, R69 ;  /* 0x000000223a447223 */ /* 0x000fc40000000045 */
[----:B------:R-:W5:Y:S01]  /*0fb0*/  LDS R69, [R143+0x1f8] ;  /* 0x0001f8008f457984 */ /* 0x000f620000000800 */
[----:B0-----:R-:W-:Y:S01]  /*0fc0*/  FFMA R60, R59, R46, R67 ;  /* 0x0000002e3b3c7223 */ /* 0x001fe20000000043 */
[----:B------:R-:W-:Y:S01]  /*0fd0*/  FFMA R115, R2, R59, R115 ;  /* 0x0000003b02737223 */ /* 0x000fe20000000073 */
[----:B------:R-:W-:Y:S01]  /*0fe0*/  FFMA R70, R20, R58, R71 ;  /* 0x0000003a14467223 */ /* 0x000fe20000000047 */
[C---:B------:R-:W-:Y:S01]  /*0ff0*/  FFMA R71, R58.reuse, R33, R66 ;  /* 0x000000213a477223 */ /* 0x040fe20000000042 */
[C---:B------:R-:W-:Y:S01]  /*1000*/  FFMA R67, R58.reuse, R47, R60 ;  /* 0x0000002f3a437223 */ /* 0x040fe2000000003c */
[C---:B-1----:R-:W-:Y:S01]  /*1010*/  FFMA R60, R58.reuse, R48, R61 ;  /* 0x000000303a3c7223 */ /* 0x042fe2000000003d */
[----:B------:R-:W-:Y:S02]  /*1020*/  FFMA R115, R58, R3, R115 ;  /* 0x000000033a737223 */ /* 0x000fe40000000073 */
[----:B------:R-:W0:Y:S01]  /*1030*/  LDS.64 R58, [R98+0x1930] ;  /* 0x00193000623a7984 */ /* 0x000e220000000a00 */
[C---:B--2---:R-:W-:Y:S01]  /*1040*/  FFMA R75, R63.reuse, R21, R70 ;  /* 0x000000153f4b7223 */ /* 0x044fe20000000046 */
[----:B------:R-:W-:Y:S01]  /*1050*/  FFMA R66, R36, R63, R71 ;  /* 0x0000003f24427223 */ /* 0x000fe20000000047 */
[C---:B------:R-:W-:Y:S01]  /*1060*/  FFMA R61, R63.reuse, R49, R60 ;  /* 0x000000313f3d7223 */ /* 0x040fe2000000003c */
[----:B------:R-:W-:Y:S01]  /*1070*/  FFMA R115, R8, R63, R115 ;  /* 0x0000003f08737223 */ /* 0x000fe20000000073 */
[C---:B------:R-:W-:Y:S01]  /*1080*/  FFMA R77, R63.reuse, R7, R72 ;  /* 0x000000073f4d7223 */ /* 0x040fe20000000048 */
[C---:B------:R-:W-:Y:S01]  /*1090*/  FFMA R70, R63.reuse, R22, R73 ;  /* 0x000000163f467223 */ /* 0x040fe20000000049 */
[C---:B------:R-:W-:Y:S01]  /*10a0*/  FFMA R71, R63.reuse, R35, R68 ;  /* 0x000000233f477223 */ /* 0x040fe20000000044 */
[----:B---3--:R-:W-:Y:S01]  /*10b0*/  FFMA R60, R63, R50, R67 ;  /* 0x000000323f3c7223 */ /* 0x008fe20000000043 */
[----:B------:R-:W-:Y:S01]  /*10c0*/  FFMA R68, R24, R62, R75 ;  /* 0x0000003e18447223 */ /* 0x000fe2000000004b */
[C---:B------:R-:W-:Y:S01]  /*10d0*/  FFMA R67, R62.reuse, R37, R66 ;  /* 0x000000253e437223 */ /* 0x040fe20000000042 */
[----:B------:R-:W1:Y:S01]  /*10e0*/  LDS R73, [R143+0x280] ;  /* 0x000280008f497984 */ /* 0x000e620000000800 */
[C---:B------:R-:W-:Y:S01]  /*10f0*/  FFMA R115, R62.reuse, R9, R115 ;  /* 0x000000093e737223 */ /* 0x040fe20000000073 */
[C---:B------:R-:W-:Y:S01]  /*1100*/  FFMA R72, R62.reuse, R10, R77 ;  /* 0x0000000a3e487223 */ /* 0x040fe2000000004d */
[C---:B------:R-:W-:Y:S01]  /*1110*/  FFMA R75, R62.reuse, R23, R70 ;  /* 0x000000173e4b7223 */ /* 0x040fe20000000046 */
[C---:B------:R-:W-:Y:S01]  /*1120*/  FFMA R66, R62.reuse, R38, R71 ;  /* 0x000000263e427223 */ /* 0x040fe20000000047 */
[C---:B------:R-:W-:Y:S01]  /*1130*/  FFMA R63, R62.reuse, R51, R60 ;  /* 0x000000333e3f7223 */ /* 0x040fe2000000003c */
[----:B----4-:R-:W-:Y:S01]  /*1140*/  FFMA R62, R62, R52, R61 ;  /* 0x000000343e3e7223 */ /* 0x010fe2000000003d */
[C---:B-----5:R-:W-:Y:S01]  /*1150*/  FFMA R71, R65.reuse, R25, R68 ;  /* 0x0000001941477223 */ /* 0x060fe20000000044 */
[----:B------:R-:W2:Y:S01]  /*1160*/  LDS.64 R60, [R98+0x1870] ;  /* 0x00187000623c7984 */ /* 0x000ea20000000a00 */
[C---:B------:R-:W-:Y:S01]  /*1170*/  FFMA R74, R65.reuse, R26, R75 ;  /* 0x0000001a414a7223 */ /* 0x040fe2000000004b */
[----:B------:R-:W-:Y:S01]  /*1180*/  FFMA R68, R40, R65, R67 ;  /* 0x0000004128447223 */ /* 0x000fe20000000043 */
[C---:B------:R-:W-:Y:S01]  /*1190*/  FFMA R75, R65.reuse, R39, R66 ;  /* 0x00000027414b7223 */ /* 0x040fe20000000042 */
[----:B------:R-:W3:Y:S01]  /*11a0*/  LDS R70, [R143+0x284] ;  /* 0x000284008f467984 */ /* 0x000ee20000000800 */
[C---:B------:R-:W-:Y:S01]  /*11b0*/  FFMA R77, R65.reuse, R11, R72 ;  /* 0x0000000b414d7223 */ /* 0x040fe20000000048 */
[C---:B------:R-:W-:Y:S01]  /*11c0*/  FFMA R67, R65.reuse, R53, R62 ;  /* 0x0000003541437223 */ /* 0x040fe2000000003e */
[----:B------:R-:W-:Y:S01]  /*11d0*/  FFMA R66, R65, R54, R63 ;  /* 0x0000003641427223 */ /* 0x000fe2000000003f */
[----:B------:R-:W-:Y:S01]  /*11e0*/  FFMA R115, R12, R65, R115 ;  /* 0x000000410c737223 */ /* 0x000fe20000000073 */
[----:B------:R-:W4:Y:S01]  /*11f0*/  LDS.64 R62, [R98+0x1938] ;  /* 0x00193800623e7984 */ /* 0x000f220000000a00 */
[----:B------:R-:W-:Y:S01]  /*1200*/  FFMA R76, R28, R64, R71 ;  /* 0x000000401c4c7223 */ /* 0x000fe20000000047 */
[C---:B------:R-:W-:Y:S01]  /*1210*/  FFMA R71, R64.reuse, R41, R68 ;  /* 0x0000002940477223 */ /* 0x040fe20000000044 */
[C---:B------:R-:W-:Y:S01]  /*1220*/  FFMA R68, R64.reuse, R42, R75 ;  /* 0x0000002a40447223 */ /* 0x040fe2000000004b */
[----:B------:R-:W5:Y:S01]  /*1230*/  LDS R72, [R143+0x288] ;  /* 0x000288008f487984 */ /* 0x000f620000000800 */
[C---:B------:R-:W-:Y:S01]  /*1240*/  FFMA R78, R64.reuse, R14, R77 ;  /* 0x0000000e404e7223 */ /* 0x040fe2000000004d */
[C---:B------:R-:W-:Y:S01]  /*1250*/  FFMA R75, R64.reuse, R55, R66 ;  /* 0x00000037404b7223 */ /* 0x040fe20000000042 */
[C---:B------:R-:W-:Y:S01]  /*1260*/  FFMA R115, R64.reuse, R13, R115 ;  /* 0x0000000d40737223 */ /* 0x040fe20000000073 */
[C---:B------:R-:W-:Y:S01]  /*1270*/  FFMA R79, R64.reuse, R27, R74 ;  /* 0x0000001b404f7223 */ /* 0x040fe2000000004a */
[----:B------:R-:W-:Y:S01]  /*1280*/  FFMA R66, R64, R56, R67 ;  /* 0x0000003840427223 */ /* 0x000fe20000000043 */
[----:B------:R-:W-:Y:S01]  /*1290*/  LDS R74, [R143+0x28c] ;  /* 0x00028c008f4a7984 */ /* 0x000fe20000000800 */
[----:B------:R-:W-:-:S03]  /*12a0*/  FFMA R81, R69, R15, R78 ;  /* 0x0000000f45517223 */ /* 0x000fc6000000004e */
[----:B------:R-:W5:Y:S01]  /*12b0*/  LDS.64 R64, [R98+0x1878] ;  /* 0x0018780062407984 */ /* 0x000f620000000a00 */
[----:B------:R-:W-:Y:S01]  /*12c0*/  FFMA R78, R44, R69, R71 ;  /* 0x000000452c4e7223 */ /* 0x000fe20000000047 */
[C---:B------:R-:W-:Y:S02]  /*12d0*/  FFMA R71, R69.reuse, R57, R66 ;  /* 0x0000003945477223 */ /* 0x040fe40000000042 */
[----:B------:R-:W5:Y:S01]  /*12e0*/  LDS.64 R66, [R98+0x1940] ;  /* 0x0019400062427984 */ /* 0x000f620000000a00 */
[C---:B------:R-:W-:Y:S01]  /*12f0*/  FFMA R80, R69.reuse, R30, R79 ;  /* 0x0000001e45507223 */ /* 0x040fe2000000004f */
[C---:B------:R-:W-:Y:S01]  /*1300*/  FFMA R79, R69.reuse, R43, R68 ;  /* 0x0000002b454f7223 */ /* 0x040fe20000000044 */
[----:B------:R-:W-:Y:S01]  /*1310*/  FFMA R82, R16, R69, R115 ;  /* 0x0000004510527223 */ /* 0x000fe20000000073 */
[C---:B------:R-:W-:Y:S01]  /*1320*/  FFMA R77, R69.reuse, R29, R76 ;  /* 0x0000001d454d7223 */ /* 0x040fe2000000004c */
[----:B0-----:R-:W-:Y:S01]  /*1330*/  FFMA R68, R69, R58, R75 ;  /* 0x0000003a45447223 */ /* 0x001fe2000000004b */
[----:B------:R-:W0:Y:S01]  /*1340*/  LDS R76, [R143+0x290] ;  /* 0x000290008f4c7984 */ /* 0x000e220000000800 */
[C---:B-1----:R-:W-:Y:S01]  /*1350*/  FFMA R85, R73.reuse, R5, R112 ;  /* 0x0000000549557223 */ /* 0x042fe20000000070 */
[C---:B------:R-:W-:Y:S01]  /*1360*/  FFMA R86, R73.reuse, R18, R81 ;  /* 0x0000001249567223 */ /* 0x040fe20000000051 */
[C---:B------:R-:W-:Y:S01]  /*1370*/  FFMA R83, R73.reuse, R17, R82 ;  /* 0x0000001149537223 */ /* 0x040fe20000000052 */
[C---:B------:R-:W-:Y:S01]  /*1380*/  FFMA R81, R73.reuse, R31, R80 ;  /* 0x0000001f49517223 */ /* 0x040fe20000000050 */
[----:B------:R-:W-:Y:S01]  /*1390*/  FFMA R82, R32, R73, R77 ;  /* 0x0000004920527223 */ /* 0x000fe2000000004d */
[C---:B------:R-:W-:Y:S01]  /*13a0*/  FFMA R75, R73.reuse, R59, R68 ;  /* 0x0000003b494b7223 */ /* 0x040fe20000000044 */
[C---:B--2---:R-:W-:Y:S01]  /*13b0*/  FFMA R80, R73.reuse, R60, R71 ;  /* 0x0000003c49507223 */ /* 0x044fe20000000047 */
[----:B------:R-:W-:Y:S01]  /*13c0*/  FFMA R113, R2, R73, R113 ;  /* 0x0000004902717223 */ /* 0x000fe20000000071 */
[C---:B------:R-:W-:Y:S01]  /*13d0*/  FFMA R77, R73.reuse, R45, R78 ;  /* 0x0000002d494d7223 */ /* 0x040fe2000000004e */
[----:B------:R-:W-:Y:S01]  /*13e0*/  FFMA R84, R73, R46, R79 ;  /* 0x0000002e49547223 */ /* 0x000fe2000000004f */
[----:B------:R-:W1:Y:S01]  /*13f0*/  LDS.64 R68, [R98+0x1880] ;  /* 0x0018800062447984 */ /* 0x000e620000000a00 */
[----:B---3--:R-:W-:Y:S01]  /*1400*/  FFMA R87, R70, R6, R85 ;  /* 0x0000000646577223 */ /* 0x008fe20000000055 */
[----:B------:R-:W-:Y:S01]  /*1410*/  FFMA R88, R20, R70, R83 ;  /* 0x0000004614587223 */ /* 0x000fe20000000053 */
[C---:B------:R-:W-:Y:S01]  /*1420*/  FFMA R85, R70.reuse, R19, R86 ;  /* 0x0000001346557223 */ /* 0x040fe20000000056 */
[----:B------:R-:W2:Y:S01]  /*1430*/  LDS R78, [R143+0x294] ;  /* 0x000294008f4e7984 */ /* 0x000ea20000000800 */
[C---:B------:R-:W-:Y:S01]  /*1440*/  FFMA R83, R70.reuse, R33, R82 ;  /* 0x0000002146537223 */ /* 0x040fe20000000052 */
[C---:B------:R-:W-:Y:S01]  /*1450*/  FFMA R86, R70.reuse, R34, R81 ;  /* 0x0000002246567223 */ /* 0x040fe20000000051 */
[C---:B------:R-:W-:Y:S01]  /*1460*/  FFMA R73, R70.reuse, R61, R80 ;  /* 0x0000003d46497223 */ /* 0x040fe20000000050 */
[----:B------:R-:W-:Y:S01]  /*1470*/  FFMA R113, R70, R3, R113 ;  /* 0x0000000346717223 */ /* 0x000fe20000000071 */
[----:B------:R-:W-:Y:S01]  /*1480*/  FFMA R82, R48, R70, R77 ;  /* 0x0000004630527223 */ /* 0x000fe2000000004d */
[C---:B------:R-:W-:Y:S01]  /*1490*/  FFMA R81, R70.reuse, R47, R84 ;  /* 0x0000002f46517223 */ /* 0x040fe20000000054 */
[----:B----4-:R-:W-:Y:S01]  /*14a0*/  FFMA R80, R70, R62, R75 ;  /* 0x0000003e46507223 */ /* 0x010fe2000000004b */
[C---:B-----5:R-:W-:Y:S01]  /*14b0*/  FFMA R89, R72.reuse, R7, R87 ;  /* 0x0000000748597223 */ /* 0x060fe20000000057 */
[----:B------:R-:W3:Y:S01]  /*14c0*/  LDS.64 R70, [R98+0x1948] ;  /* 0x0019480062467984 */ /* 0x000ee20000000a00 */
[----:B------:R-:W-:Y:S01]  /*14d0*/  FFMA R87, R72, R21, R88 ;  /* 0x0000001548577223 */ /* 0x000fe20000000058 */
[----:B------:R-:W-:Y:S01]  /*14e0*/  FFMA R84, R36, R72, R83 ;  /* 0x0000004824547223 */ /* 0x000fe20000000053 */
[C---:B------:R-:W-:Y:S01]  /*14f0*/  FFMA R88, R72.reuse, R22, R85 ;  /* 0x0000001648587223 */ /* 0x040fe20000000055 */
[----:B------:R-:W4:Y:S01]  /*1500*/  LDS R79, [R143+0x298] ;  /* 0x000298008f4f7984 */ /* 0x000f220000000800 */
[C---:B------:R-:W-:Y:S01]  /*1510*/  FFMA R77, R72.reuse, R49, R82 ;  /* 0x00000031484d7223 */ /* 0x040fe20000000052 */
[----:B------:R-:W-:Y:S01]  /*1520*/  FFMA R75, R72, R63, R80 ;  /* 0x0000003f484b7223 */ /* 0x000fe20000000050 */
[----:B------:R-:W-:Y:S01]  /*1530*/  FFMA R113, R8, R72, R113 ;  /* 0x0000004808717223 */ /* 0x000fe20000000071 */
[C---:B------:R-:W-:Y:S01]  /*1540*/  FFMA R85, R72.reuse, R35, R86 ;  /* 0x0000002348557223 */ /* 0x040fe20000000056 */
[C---:B------:R-:W-:Y:S01]  /*1550*/  FFMA R82, R72.reuse, R50, R81 ;  /* 0x0000003248527223 */ /* 0x040fe20000000051 */
[----:B------:R-:W-:Y:S01]  /*1560*/  FFMA R80, R72, R64, R73 ;  /* 0x0000004048507223 */ /* 0x000fe20000000049 */
[C---:B------:R-:W-:Y:S01]  /*1570*/  FFMA R91, R74.reuse, R10, R89 ;  /* 0x0000000a4a5b7223 */ /* 0x040fe20000000059 */
[----:B------:R-:W5:Y:S01]  /*1580*/  LDS.64 R72, [R98+0x1888] ;  /* 0x0018880062487984 */ /* 0x000f620000000a00 */
[C---:B------:R-:W-:Y:S01]  /*1590*/  FFMA R83, R74.reuse, R37, R84 ;  /* 0x000000254a537223 */ /* 0x040fe20000000054 */
[----:B------:R-:W-:Y:S01]  /*15a0*/  FFMA R89, R74, R23, R88 ;  /* 0x000000174a597223 */ /* 0x000fe20000000058 */
[----:B------:R-:W-:Y:S01]  /*15b0*/  FFMA R84, R52, R74, R77 ;  /* 0x0000004a34547223 */ /* 0x000fe2000000004d */
[----:B------:R-:W5:Y:S01]  /*15c0*/  LDS R81, [R143+0x320] ;  /* 0x000320008f517984 */ /* 0x000f620000000800 */
[C---:B------:R-:W-:Y:S01]  /*15d0*/  FFMA R88, R74.reuse, R38, R85 ;  /* 0x000000264a587223 */ /* 0x040fe20000000055 */
[C---:B------:R-:W-:Y:S01]  /*15e0*/  FFMA R77, R74.reuse, R65, R80 ;  /* 0x000000414a4d7223 */ /* 0x040fe20000000050 */
[----:B------:R-:W-:Y:S01]  /*15f0*/  FFMA R113, R74, R9, R113 ;  /* 0x000000094a717223 */ /* 0x000fe20000000071 */
[----:B------:R-:W-:Y:S01]  /*1600*/  FFMA R86, R24, R74, R87 ;  /* 0x0000004a18567223 */ /* 0x000fe20000000057 */
[C---:B------:R-:W-:Y:S01]  /*1610*/  FFMA R85, R74.reuse, R51, R82 ;  /* 0x000000334a557223 */ /* 0x040fe20000000052 */
[----:B------:R-:W-:Y:S01]  /*1620*/  FFMA R80, R74, R66, R75 ;  /* 0x000000424a507223 */ /* 0x000fe2000000004b */
[C---:B0-----:R-:W-:Y:S01]  /*1630*/  FFMA R92, R76.reuse, R26, R89 ;  /* 0x0000001a4c5c7223 */ /* 0x041fe20000000059 */
[----:B------:R-:W0:Y:S01]  /*1640*/  LDS.64 R74, [R98+0x1950] ;  /* 0x00195000624a7984 */ /* 0x000e220000000a00 */
[----:B------:R-:W-:Y:S01]  /*1650*/  FFMA R87, R76, R25, R86 ;  /* 0x000000194c577223 */ /* 0x000fe20000000056 */
[----:B------:R-:W-:Y:S01]  /*1660*/  FFMA R86, R40, R76, R83 ;  /* 0x0000004c28567223 */ /* 0x000fe20000000053 */
[C---:B------:R-:W-:Y:S01]  /*1670*/  FFMA R83, R76.reuse, R53, R84 ;  /* 0x000000354c537223 */ /* 0x040fe20000000054 */
[C---:B------:R-:W-:Y:S01]  /*1680*/  FFMA R84, R76.reuse, R54, R85 ;  /* 0x000000364c547223 */ /* 0x040fe20000000055 */
[C---:B------:R-:W-:Y:S01]  /*1690*/  FFMA R89, R76.reuse, R39, R88 ;  /* 0x000000274c597223 */ /* 0x040fe20000000058 */
[----:B------:R-:W-:Y:S01]  /*16a0*/  FFMA R85, R76, R67, R80 ;  /* 0x000000434c557223 */ /* 0x000fe20000000050 */
[----:B------:R-:W-:Y:S01]  /*16b0*/  FFMA R113, R12, R76, R113 ;  /* 0x0000004c0c717223 */ /* 0x000fe20000000071 */
[C---:B------:R-:W-:Y:S01]  /*16c0*/  FFMA R91, R76.reuse, R11, R91 ;  /* 0x0000000b4c5b7223 */ /* 0x040fe2000000005b */
[----:B-1----:R-:W-:Y:S01]  /*16d0*/  FFMA R80, R76, R68, R77 ;  /* 0x000000444c507223 */ /* 0x002fe2000000004d */
[----:B--2---:R-:W-:Y:S01]  /*16e0*/  FFMA R90, R28, R78, R87 ;  /* 0x0000004e1c5a7223 */ /* 0x004fe20000000057 */
[----:B------:R-:W1:Y:S01]  /*16f0*/  LDS R82, [R143+0x324] ;  /* 0x000324008f527984 */ /* 0x000e620000000800 */
        /* <DEDUP_REMOVED lines=8> */
[----:B---3--:R-:W-:Y:S01]  /*1780*/  FFMA R78, R78, R70, R85 ;  /* 0x000000464e4e7223 */ /* 0x008fe20000000055 */
[----:B------:R-:W2:Y:S01]  /*1790*/  LDS.64 R76, [R98+0x1890] ;  /* 0x00189000624c7984 */ /* 0x000ea20000000a00 */
[C---:B----4-:R-:W-:Y:S01]  /*17a0*/  FFMA R91, R79.reuse, R29, R90 ;  /* 0x0000001d4f5b7223 */ /* 0x050fe2000000005a */
[----:B------:R-:W-:-:S02]  /*17b0*/  FFMA R92, R79, R30, R93 ;  /* 0x0000001e4f5c7223 */ /* 0x000fc4000000005d */
[----:B------:R-:W3:Y:S01]  /*17c0*/  LDS R84, [R143+0x328] ;  /* 0x000328008f547984 */ /* 0x000ee20000000800 */
[----:B------:R-:W-:Y:S01]  /*17d0*/  FFMA R90, R44, R79, R87 ;  /* 0x0000004f2c5a7223 */ /* 0x000fe20000000057 */
[C---:B------:R-:W-:Y:S01]  /*17e0*/  FFMA R97, R79.reuse, R15, R96 ;  /* 0x0000000f4f617223 */ /* 0x040fe20000000060 */
[C---:B------:R-:W-:Y:S01]  /*17f0*/  FFMA R93, R79.reuse, R43, R88 ;  /* 0x0000002b4f5d7223 */ /* 0x040fe20000000058 */
[C---:B------:R-:W-:Y:S01]  /*1800*/  FFMA R87, R79.reuse, R57, R86 ;  /* 0x000000394f577223 */ /* 0x040fe20000000056 */
[----:B------:R-:W-:Y:S01]  /*1810*/  FFMA R94, R16, R79, R113 ;  /* 0x0000004f105e7223 */ /* 0x000fe20000000071 */
[C---:B------:R-:W-:Y:S01]  /*1820*/  FFMA R88, R79.reuse, R58, R89 ;  /* 0x0000003a4f587223 */ /* 0x040fe20000000059 */
[C---:B------:R-:W-:Y:S01]  /*1830*/  FFMA R85, R79.reuse, R71, R78 ;  /* 0x000000474f557223 */ /* 0x040fe2000000004e */
[----:B-----5:R-:W-:Y:S01]  /*1840*/  FFMA R80, R79, R72, R83 ;  /* 0x000000484f507223 */ /* 0x020fe20000000053 */
[----:B------:R-:W4:Y:S01]  /*1850*/  LDS R86, [R143+0x32c] ;  /* 0x00032c008f567984 */ /* 0x000f220000000800 */
[----:B------:R-:W-:Y:S01]  /*1860*/  FFMA R112, R81, R18, R97 ;  /* 0x0000001251707223 */ /* 0x000fe20000000061 */
[----:B------:R-:W-:-:S02]  /*1870*/  FFMA R96, R32, R81, R91 ;  /* 0x0000005120607223 */ /* 0x000fc4000000005b */
[----:B------:R-:W5:Y:S01]  /*1880*/  LDS.64 R78, [R98+0x1958] ;  /* 0x00195800624e7984 */ /* 0x000f620000000a00 */
        /* <DEDUP_REMOVED lines=9> */
[----:B0-----:R-:W-:Y:S01]  /*1920*/  FFMA R90, R81, R74, R85 ;  /* 0x0000004a515a7223 */ /* 0x001fe20000000055 */
[----:B------:R-:W-:Y:S04]  /*1930*/  LDS R88, [R143+0x330] ;  /* 0x000330008f587984 */ /* 0x000fe80000000800 */
[----:B------:R-:W0:Y:S01]  /*1940*/  LDS.64 R80, [R98+0x1898] ;  /* 0x0018980062507984 */ /* 0x000e220000000a00 */
[----:B-1----:R-:W-:Y:S01]  /*1950*/  FFMA R110, R20, R82, R95 ;  /* 0x00000052146e7223 */ /* 0x002fe2000000005f */
        /* <DEDUP_REMOVED lines=11> */
[----:B------:R-:W1:Y:S01]  /*1a10*/  LDS R90, [R143+0x334] ;  /* 0x000334008f5a7984 */ /* 0x000e620000000800 */
[----:B---3--:R-:W-:Y:S01]  /*1a20*/  FFMA R97, R84, R21, R110 ;  /* 0x0000001554617223 */ /* 0x008fe2000000006e */
[-C--:B------:R-:W-:Y:S01]  /*1a30*/  FFMA R110, R36, R84.reuse, R95 ;  /* 0x00000054246e7223 */ /* 0x080fe2000000005f */
[----:B------:R-:W-:Y:S01]  /*1a40*/  FFMA R91, R84, R49, R96 ;  /* 0x00000031545b7223 */ /* 0x000fe20000000060 */
[----:B------:R-:W2:Y:S01]  /*1a50*/  LDS.64 R82, [R98+0x1960] ;  /* 0x0019600062527984 */ /* 0x000ea20000000a00 */
[----:B------:R-:W-:Y:S01]  /*1a60*/  FFMA R96, R64, R84, R87 ;  /* 0x0000005440607223 */ /* 0x000fe20000000057 */
[C---:B------:R-:W-:Y:S01]  /*1a70*/  FFMA R95, R84.reuse, R35, R112 ;  /* 0x00000023545f7223 */ /* 0x040fe20000000070 */
[----:B------:R-:W-:Y:S01]  /*1a80*/  FFMA R89, R84, R63, R94 ;  /* 0x0000003f54597223 */ /* 0x000fe2000000005e */
[----:B----4-:R-:W-:Y:S01]  /*1a90*/  FFMA R116, R24, R86, R97 ;  /* 0x0000005618747223 */ /* 0x010fe20000000061 */
[----:B------:R-:W-:Y:S01]  /*1aa0*/  FFMA R111, R8, R84, R111 ;  /* 0x00000054086f7223 */ /* 0x000fe2000000006f */
[C---:B------:R-:W-:Y:S01]  /*1ab0*/  FFMA R113, R84.reuse, R7, R113 ;  /* 0x0000000754717223 */ /* 0x040fe20000000071 */
[C---:B------:R-:W-:Y:S01]  /*1ac0*/  FFMA R114, R84.reuse, R22, R99 ;  /* 0x0000001654727223 */ /* 0x040fe20000000063 */
[C---:B------:R-:W-:Y:S01]  /*1ad0*/  FFMA R112, R84.reuse, R50, R93 ;  /* 0x0000003254707223 */ /* 0x040fe2000000005d */
[C---:B------:R-:W-:Y:S01]  /*1ae0*/  FFMA R87, R84.reuse, R77, R92 ;  /* 0x0000004d54577223 */ /* 0x040fe2000000005c */
[----:B-----5:R-:W-:Y:S01]  /*1af0*/  FFMA R94, R84, R78, R85 ;  /* 0x0000004e545e7223 */ /* 0x020fe20000000055 */
[----:B------:R-:W-:Y:S01]  /*1b00*/  FFMA R97, R86, R37, R110 ;  /* 0x0000002556617223 */ /* 0x000fe2000000006e */
[----:B------:R-:W3:Y:S01]  /*1b10*/  LDS.64 R84, [R98+0x18a0] ;  /* 0x0018a00062547984 */ /* 0x000ee20000000a00 */
[----:B------:R-:W-:Y:S01]  /*1b20*/  FFMA R110, R52, R86, R91 ;  /* 0x00000056346e7223 */ /* 0x000fe2000000005b */
[C---:B------:R-:W-:Y:S01]  /*1b30*/  FFMA R91, R86.reuse, R65, R96 ;  /* 0x00000041565b7223 */ /* 0x040fe20000000060 */
[C---:B------:R-:W-:Y:S01]  /*1b40*/  FFMA R96, R86.reuse, R66, R89 ;  /* 0x0000004256607223 */ /* 0x040fe20000000059 */
[----:B------:R-:W4:Y:S01]  /*1b50*/  LDS R92, [R143+0x338] ;  /* 0x000338008f5c7984 */ /* 0x000f220000000800 */
[C---:B------:R-:W-:Y:S01]  /*1b60*/  FFMA R99, R86.reuse, R23, R114 ;  /* 0x0000001756637223 */ /* 0x040fe20000000072 */
[C---:B------:R-:W-:Y:S01]  /*1b70*/  FFMA R89, R86.reuse, R79, R94 ;  /* 0x0000004f56597223 */ /* 0x040fe2000000005e */
[C---:B------:R-:W-:Y:S01]  /*1b80*/  FFMA R111, R86.reuse, R9, R111 ;  /* 0x00000009566f7223 */ /* 0x040fe2000000006f */
[C---:B------:R-:W-:Y:S01]  /*1b90*/  FFMA R115, R86.reuse, R10, R113 ;  /* 0x0000000a56737223 */ /* 0x040fe20000000071 */
[C---:B------:R-:W-:Y:S01]  /*1ba0*/  FFMA R114, R86.reuse, R38, R95 ;  /* 0x0000002656727223 */ /* 0x040fe2000000005f */
[C---:B------:R-:W-:Y:S01]  /*1bb0*/  FFMA R93, R86.reuse, R51, R112 ;  /* 0x00000033565d7223 */ /* 0x040fe20000000070 */
[----:B0-----:R-:W-:Y:S01]  /*1bc0*/  FFMA R94, R86, R80, R87 ;  /* 0x00000050565e7223 */ /* 0x001fe20000000057 */
[----:B------:R-:W-:Y:S01]  /*1bd0*/  FFMA R113, R12, R88, R111 ;  /* 0x000000580c717223 */ /* 0x000fe2000000006f */
        /* <DEDUP_REMOVED lines=8> */
[----:B------:R-:W-:Y:S01]  /*1c60*/  FFMA R114, R88, R54, R93 ;  /* 0x0000003658727223 */ /* 0x000fe2000000005d */
[----:B------:R-:W-:Y:S01]  /*1c70*/  FFMA R110, R68, R88, R91 ;  /* 0x00000058446e7223 */ /* 0x000fe2000000005b */
[C---:B------:R-:W-:Y:S01]  /*1c80*/  FFMA R93, R88.reuse, R67, R96 ;  /* 0x00000043585d7223 */ /* 0x040fe20000000060 */
[----:B------:R-:W-:Y:S01]  /*1c90*/  FFMA R91, R88, R81, R94 ;  /* 0x00000051585b7223 */ /* 0x000fe2000000005e */
[----:B-1----:R-:W-:Y:S01]  /*1ca0*/  FFMA R118, R28, R90, R111 ;  /* 0x0000005a1c767223 */ /* 0x002fe2000000006f */
[----:B------:R-:W1:Y:S01]  /*1cb0*/  LDS R96, [R143+0x3c4] ;  /* 0x0003c4008f607984 */ /* 0x000e620000000800 */
[----:B------:R-:W-:Y:S01]  /*1cc0*/  FFMA R111, R90, R41, R112 ;  /* 0x000000295a6f7223 */ /* 0x000fe20000000070 */
[----:B--2---:R-:W-:Y:S01]  /*1cd0*/  FFMA R94, R88, R82, R89 ;  /* 0x00000052585e7223 */ /* 0x004fe20000000059 */
[----:B------:R-:W-:Y:S01]  /*1ce0*/  FFMA R112, R56, R90, R97 ;  /* 0x0000005a38707223 */ /* 0x000fe20000000061 */
[----:B------:R-:W2:Y:S01]  /*1cf0*/  LDS.64 R88, [R98+0x18a8] ;  /* 0x0018a80062587984 */ /* 0x000ea20000000a00 */
[C---:B------:R-:W-:Y:S01]  /*1d00*/  FFMA R119, R90.reuse, R14, R115 ;  /* 0x0000000e5a777223 */ /* 0x040fe20000000073 */
[C---:B------:R-:W-:Y:S01]  /*1d10*/  FFMA R97, R90.reuse, R69, R110 ;  /* 0x000000455a617223 */ /* 0x040fe2000000006e */
[C---:B------:R-:W-:Y:S01]  /*1d20*/  FFMA R115, R90.reuse, R27, R116 ;  /* 0x0000001b5a737223 */ /* 0x040fe20000000074 */
[C---:B------:R-:W-:Y:S01]  /*1d30*/  FFMA R110, R90.reuse, R70, R93 ;  /* 0x000000465a6e7223 */ /* 0x040fe2000000005d */
[C---:B------:R-:W-:Y:S01]  /*1d40*/  FFMA R117, R90.reuse, R13, R113 ;  /* 0x0000000d5a757223 */ /* 0x040fe20000000071 */
[C---:B------:R-:W-:Y:S01]  /*1d50*/  FFMA R116, R90.reuse, R42, R99 ;  /* 0x0000002a5a747223 */ /* 0x040fe20000000063 */
[C---:B------:R-:W-:Y:S01]  /*1d60*/  FFMA R93, R90.reuse, R83, R94 ;  /* 0x000000535a5d7223 */ /* 0x040fe2000000005e */
[C---:B------:R-:W-:Y:S01]  /*1d70*/  FFMA R113, R90.reuse, R55, R114 ;  /* 0x000000375a717223 */ /* 0x040fe20000000072 */
[----:B------:R-:W-:Y:S01]  /*1d80*/  LDS R99, [R143+0x3c8] ;  /* 0x0003c8008f637984 */ /* 0x000fe20000000800 */
[----:B---3--:R-:W-:-:S03]  /*1d90*/  FFMA R94, R90, R84, R91 ;  /* 0x000000545a5e7223 */ /* 0x008fc6000000005b */
[----:B------:R-:W3:Y:S01]  /*1da0*/  LDS.64 R90, [R98+0x1970] ;  /* 0x00197000625a7984 */ /* 0x000ee20000000a00 */
[----:B----4-:R-:W-:Y:S01]  /*1db0*/  FFMA R114, R44, R92, R111 ;  /* 0x0000005c2c727223 */ /* 0x010fe2000000006f */
[C---:B------:R-:W-:Y:S01]  /*1dc0*/  FFMA R120, R92.reuse, R30, R115 ;  /* 0x0000001e5c787223 */ /* 0x040fe20000000073 */
[C---:B------:R-:W-:Y:S01]  /*1dd0*/  FFMA R111, R92.reuse, R57, R112 ;  /* 0x000000395c6f7223 */ /* 0x040fe20000000070 */
        /* <DEDUP_REMOVED lines=8> */
[----:B0-----:R-:W-:Y:S01]  /*1e60*/  FFMA R94, R92, R86, R93 ;  /* 0x000000565c5e7223 */ /* 0x001fe2000000005d */
[----:B------:R-:W-:Y:S04]  /*1e70*/  LDS R110, [R143+0x3cc] ;  /* 0x0003cc008f6e7984 */ /* 0x000fe80000000800 */
[----:B------:R-:W0:Y:S01]  /*1e80*/  LDS.64 R92, [R98+0x18b0] ;  /* 0x0018b000625c7984 */ /* 0x000e220000000a00 */
[C---:B-----5:R-:W-:Y:S01]  /*1e90*/  FFMA R147, R95.reuse, R5, R108 ;  /* 0x000000055f937223 */ /* 0x060fe2000000006c */
[C---:B------:R-:W-:Y:S01]  /*1ea0*/  FFMA R146, R95.reuse, R18, R119 ;  /* 0x000000125f927223 */ /* 0x040fe20000000077 */
[-C--:B------:R-:W-:Y:S01]  /*1eb0*/  FFMA R118, R32, R95.reuse, R117 ;  /* 0x0000005f20767223 */ /* 0x080fe20000000075 */
[----:B------:R-:W-:Y:S01]  /*1ec0*/  FFMA R145, R2, R95, R109 ;  /* 0x0000005f02917223 */ /* 0x000fe2000000006d */
[C---:B------:R-:W-:Y:S01]  /*1ed0*/  FFMA R119, R95.reuse, R31, R120 ;  /* 0x0000001f5f777223 */ /* 0x040fe20000000078 */
[C---:B------:R-:W-:Y:S01]  /*1ee0*/  FFMA R117, R95.reuse, R45, R114 ;  /* 0x0000002d5f757223 */ /* 0x040fe20000000072 */
[C---:B------:R-:W-:Y:S01]  /*1ef0*/  FFMA R121, R95.reuse, R17, R144 ;  /* 0x000000115f797223 */ /* 0x040fe20000000090 */
[C---:B------:R-:W-:Y:S01]  /*1f00*/  FFMA R120, R95.reuse, R46, R115 ;  /* 0x0000002e5f787223 */ /* 0x040fe20000000073 */
[----:B------:R-:W-:Y:S01]  /*1f10*/  FFMA R114, R60, R95, R111 ;  /* 0x0000005f3c727223 */ /* 0x000fe2000000006f */
[C---:B------:R-:W-:Y:S01]  /*1f20*/  FFMA R115, R95.reuse, R59, R116 ;  /* 0x0000003b5f737223 */ /* 0x040fe20000000074 */
[C---:B------:R-:W-:Y:S01]  /*1f30*/  FFMA R111, R95.reuse, R73, R112 ;  /* 0x000000495f6f7223 */ /* 0x040fe20000000070 */
[C---:B-1----:R-:W-:Y:S01]  /*1f40*/  FFMA R148, R96.reuse, R6, R147 ;  /* 0x0000000660947223 */ /* 0x042fe20000000093 */
[C---:B------:R-:W-:Y:S01]  /*1f50*/  FFMA R116, R95.reuse, R74, R113 ;  /* 0x0000004a5f747223 */ /* 0x040fe20000000071 */
[C---:B------:R-:W-:Y:S01]  /*1f60*/  FFMA R109, R95.reuse, R87, R94 ;  /* 0x000000575f6d7223 */ /* 0x040fe2000000005e */
[----:B--2---:R-:W-:Y:S01]  /*1f70*/  FFMA R112, R95, R88, R97 ;  /* 0x000000585f707223 */ /* 0x004fe20000000061 */
[C---:B------:R-:W-:Y:S01]  /*1f80*/  FFMA R147, R96.reuse, R19, R146 ;  /* 0x0000001360937223 */ /* 0x040fe20000000092 */
[----:B------:R-:W1:Y:S01]  /*1f90*/  LDS.64 R94, [R98+0x1978] ;  /* 0x00197800625e7984 */ /* 0x000e620000000a00 */
[C---:B------:R-:W-:Y:S01]  /*1fa0*/  FFMA R145, R96.reuse, R3, R145 ;  /* 0x0000000360917223 */ /* 0x040fe20000000091 */
[----:B------:R-:W-:Y:S01]  /*1fb0*/  FFMA R146, R96, R34, R119 ;  /* 0x0000002260927223 */ /* 0x000fe20000000077 */
[----:B------:R-:W-:Y:S01]  /*1fc0*/  FFMA R144, R20, R96, R121 ;  /* 0x0000006014907223 */ /* 0x000fe20000000079 */
        /* <DEDUP_REMOVED lines=10> */
[----:B------:R-:W-:Y:S01]  /*2070*/  FFMA R149, R8, R99, R145 ;  /* 0x0000006308957223 */ /* 0x000fe20000000091 */
[----:B------:R-:W3:Y:S01]  /*2080*/  LDS.64 R96, [R98+0x18b8] ;  /* 0x0018b80062607984 */ /* 0x000ee20000000a00 */
[C---:B------:R-:W-:Y:S01]  /*2090*/  FFMA R145, R99.reuse, R21, R144 ;  /* 0x0000001563917223 */ /* 0x040fe20000000090 */
[----:B------:R-:W-:Y:S01]  /*20a0*/  FFMA R144, R36, R99, R121 ;  /* 0x0000006324907223 */ /* 0x000fe20000000079 */
[C---:B------:R-:W-:Y:S01]  /*20b0*/  FFMA R121, R99.reuse, R35, R146 ;  /* 0x0000002363797223 */ /* 0x040fe20000000092 */
[----:B------:R-:W4:Y:S01]  /*20c0*/  LDS R109, [R143+0x3d4] ;  /* 0x0003d4008f6d7984 */ /* 0x000f220000000800 */
[C---:B------:R-:W-:Y:S01]  /*20d0*/  FFMA R117, R99.reuse, R49, R118 ;  /* 0x0000003163757223 */ /* 0x040fe20000000076 */
        /* <DEDUP_REMOVED lines=8> */
[----:B0-----:R-:W-:Y:S01]  /*2160*/  FFMA R112, R99, R92, R111 ;  /* 0x0000005c63707223 */ /* 0x001fe2000000006f */
[-C--:B------:R-:W-:Y:S01]  /*2170*/  FFMA R150, R24, R110.reuse, R145 ;  /* 0x0000006e18967223 */ /* 0x080fe20000000091 */
        /* <DEDUP_REMOVED lines=14> */
[----:B-1----:R-:W-:Y:S01]  /*2260*/  FFMA R110, R110, R94, R115 ;  /* 0x0000005e6e6e7223 */ /* 0x002fe20000000073 */
[----:B------:R-:W1:Y:S01]  /*2270*/  LDS R111, [R143+0x460] ;  /* 0x000460008f6f7984 */ /* 0x000e620000000800 */
[-C--:B--2---:R-:W-:Y:S01]  /*2280*/  FFMA R116, R40, R108.reuse, R145 ;  /* 0x0000006c28747223 */ /* 0x084fe20000000091 */
        /* <DEDUP_REMOVED lines=12> */
[----:B---3--:R-:W-:Y:S01]  /*2350*/  FFMA R110, R108, R96, R113 ;  /* 0x000000606c6e7223 */ /* 0x008fe20000000071 */
[C---:B----4-:R-:W-:Y:S01]  /*2360*/  FFMA R153, R109.reuse, R13, R146 ;  /* 0x0000000d6d997223 */ /* 0x050fe20000000092 */
[----:B------:R-:W2:Y:S01]  /*2370*/  LDS R108, [R143+0x464] ;  /* 0x000464008f6c7984 */ /* 0x000ea20000000800 */
        /* <DEDUP_REMOVED lines=12> */
[----:B0-----:R-:W-:-:S02]  /*2440*/  FFMA R110, R109, R98, R115 ;  /* 0x000000626d6e7223 */ /* 0x001fc40000000073 */
[----:B------:R-:W0:Y:S01]  /*2450*/  LDS R109, [R143+0x468] ;  /* 0x000468008f6d7984 */ /* 0x000e220000000800 */
[C---:B-----5:R-:W-:Y:S01]  /*2460*/  FFMA R145, R120.reuse, R29, R146 ;  /* 0x0000001d78917223 */ /* 0x060fe20000000092 */
[----:B------:R-:W-:Y:S01]  /*2470*/  FFMA R115, R120, R57, R116 ;  /* 0x0000003978737223 */ /* 0x000fe20000000074 */
[----:B------:R-:W-:Y:S01]  /*2480*/  FFMA R146, R44, R120, R147 ;  /* 0x000000782c927223 */ /* 0x000fe20000000093 */
        /* <DEDUP_REMOVED lines=10> */
[----:B------:R-:W-:-:S02]  /*2530*/  FFMA R120, R120, R99, R110 ;  /* 0x0000006378787223 */ /* 0x000fc4000000006e */
[----:B------:R-:W3:Y:S01]  /*2540*/  LDS R110, [R143+0x46c] ;  /* 0x00046c008f6e7984 */ /* 0x000ee20000000800 */
[-C--:B-1----:R-:W-:Y:S01]  /*2550*/  FFMA R153, R2, R111.reuse, R101 ;  /* 0x0000006f02997223 */ /* 0x082fe20000000065 */
[----:B------:R-:W-:Y:S01]  /*2560*/  FFMA R148, R32, R111, R145 ;  /* 0x0000006f20947223 */ /* 0x000fe20000000091 */
[C---:B------:R-:W-:Y:S01]  /*2570*/  FFMA R145, R111.reuse, R45, R146 ;  /* 0x0000002d6f917223 */ /* 0x040fe20000000092 */
[-C--:B------:R-:W-:Y:S01]  /*2580*/  FFMA R118, R60, R111.reuse, R115 ;  /* 0x0000006f3c767223 */ /* 0x080fe20000000073 */
[----:B------:R-:W-:Y:S01]  /*2590*/  FFMA R112, R88, R111, R113 ;  /* 0x0000006f58707223 */ /* 0x000fe20000000071 */
[C---:B------:R-:W-:Y:S01]  /*25a0*/  FFMA R101, R111.reuse, R87, R114 ;  /* 0x000000576f657223 */ /* 0x040fe20000000072 */
[C---:B------:R-:W-:Y:S01]  /*25b0*/  FFMA R157, R111.reuse, R5, R0 ;  /* 0x000000056f9d7223 */ /* 0x040fe20000000000 */
[----:B------:R-:W-:Y:S01]  /*25c0*/  FFMA R146, R46, R111, R147 ;  /* 0x0000006f2e927223 */ /* 0x000fe20000000093 */
[C---:B------:R-:W-:Y:S01]  /*25d0*/  FFMA R117, R111.reuse, R59, R144 ;  /* 0x0000003b6f757223 */ /* 0x040fe20000000090 */
[C---:B------:R-:W-:Y:S01]  /*25e0*/  FFMA R115, R111.reuse, R73, R116 ;  /* 0x000000496f737223 */ /* 0x040fe20000000074 */
[----:B------:R-:W1:Y:S01]  /*25f0*/  LDS R0, [R143+0x470] ;  /* 0x000470008f007984 */ /* 0x000e620000000800 */
[C---:B------:R-:W-:Y:S01]  /*2600*/  FFMA R151, R111.reuse, R17, R152 ;  /* 0x000000116f977223 */ /* 0x040fe20000000098 */
[----:B------:R-:W-:Y:S01]  /*2610*/  FFMA R154, R18, R111, R155 ;  /* 0x0000006f129a7223 */ /* 0x000fe2000000009b */
[----:B------:R-:W-:Y:S01]  /*2620*/  FFMA R149, R111, R31, R150 ;  /* 0x0000001f6f957223 */ /* 0x000fe20000000096 */
[----:B------:R-:W-:Y:S01]  /*2630*/  FFMA R116, R74, R111, R119 ;  /* 0x0000006f4a747223 */ /* 0x000fe20000000077 */
[C---:B--2---:R-:W-:Y:S01]  /*2640*/  FFMA R113, R108.reuse, R61, R118 ;  /* 0x0000003d6c717223 */ /* 0x044fe20000000076 */
[C---:B------:R-:W-:Y:S01]  /*2650*/  FFMA R111, R108.reuse, R89, R112 ;  /* 0x000000596c6f7223 */ /* 0x040fe20000000070 */
[----:B------:R-:W-:Y:S01]  /*2660*/  FFMA R119, R108, R47, R146 ;  /* 0x0000002f6c777223 */ /* 0x000fe20000000092 */
[-C--:B------:R-:W-:Y:S01]  /*2670*/  FFMA R118, R62, R108.reuse, R117 ;  /* 0x0000006c3e767223 */ /* 0x080fe20000000075 */
[----:B------:R-:W-:-:S02]  /*2680*/  FFMA R112, R90, R108, R101 ;  /* 0x0000006c5a707223 */ /* 0x000fc40000000065 */
[----:B------:R-:W2:Y:S01]  /*2690*/  LDS R101, [R143+0x474] ;  /* 0x000474008f657984 */ /* 0x000ea20000000800 */
[----:B0-----:R-:W-:Y:S01]  /*26a0*/  FFMA R146, R50, R109, R119 ;  /* 0x0000006d32927223 */ /* 0x001fe20000000077 */
[C---:B------:R-:W-:Y:S02]  /*26b0*/  FFMA R119, R109.reuse, R63, R118 ;  /* 0x0000003f6d777223 */ /* 0x040fe40000000076 */
[----:B------:R-:W0:Y:S01]  /*26c0*/  LDS R118, [R143+0x478] ;  /* 0x000478008f767984 */ /* 0x000e220000000800 */
[-C--:B------:R-:W-:Y:S01]  /*26d0*/  FFMA R152, R20, R108.reuse, R151 ;  /* 0x0000006c14987223 */ /* 0x080fe20000000097 */
[-C--:B------:R-:W-:Y:S01]  /*26e0*/  FFMA R144, R48, R108.reuse, R145 ;  /* 0x0000006c30907223 */ /* 0x080fe20000000091 */
[-C--:B------:R-:W-:Y:S01]  /*26f0*/  FFMA R114, R76, R108.reuse, R115 ;  /* 0x0000006c4c727223 */ /* 0x080fe20000000073 */
        /* <DEDUP_REMOVED lines=9> */
[----:B------:R-:W-:Y:S01]  /*2790*/  FFMA R153, R8, R109, R153 ;  /* 0x0000006d08997223 */ /* 0x000fe20000000099 */
[C---:B------:R-:W-:Y:S01]  /*27a0*/  FFMA R155, R109.reuse, R7, R156 ;  /* 0x000000076d9b7223 */ /* 0x040fe2000000009c */
[C---:B------:R-:W-:Y:S01]  /*27b0*/  FFMA R149, R109.reuse, R21, R152 ;  /* 0x000000156d957223 */ /* 0x040fe20000000098 */
[-C--:B------:R-:W-:Y:S01]  /*27c0*/  FFMA R154, R22, R109.reuse, R151 ;  /* 0x0000006d169a7223 */ /* 0x080fe20000000097 */
[----:B------:R-:W-:Y:S01]  /*27d0*/  FFMA R148, R36, R109, R147 ;  /* 0x0000006d24947223 */ /* 0x000fe20000000093 */
[C---:B------:R-:W-:Y:S01]  /*27e0*/  FFMA R145, R109.reuse, R35, R150 ;  /* 0x000000236d917223 */ /* 0x040fe20000000096 */
[-C--:B------:R-:W-:Y:S01]  /*27f0*/  FFMA R114, R78, R109.reuse, R115 ;  /* 0x0000006d4e727223 */ /* 0x080fe20000000073 */
[----:B------:R-:W-:Y:S01]  /*2800*/  FFMA R108, R92, R109, R111 ;  /* 0x0000006d5c6c7223 */ /* 0x000fe2000000006f */
[----:B------:R-:W-:Y:S01]  /*2810*/  FFMA R109, R109, R91, R112 ;  /* 0x0000005b6d6d7223 */ /* 0x000fe20000000070 */
[-C--:B---3--:R-:W-:Y:S01]  /*2820*/  FFMA R144, R52, R110.reuse, R117 ;  /* 0x0000006e34907223 */ /* 0x088fe20000000075 */
[----:B------:R-:W-:Y:S01]  /*2830*/  FFMA R147, R110, R37, R148 ;  /* 0x000000256e937223 */ /* 0x000fe20000000094 */
[-C--:B------:R-:W-:Y:S01]  /*2840*/  FFMA R150, R38, R110.reuse, R145 ;  /* 0x0000006e26967223 */ /* 0x080fe20000000091 */
[C---:B------:R-:W-:Y:S01]  /*2850*/  FFMA R117, R110.reuse, R65, R116 ;  /* 0x000000416e757223 */ /* 0x040fe20000000074 */
[----:B------:R-:W-:Y:S01]  /*2860*/  FFMA R153, R110, R9, R153 ;  /* 0x000000096e997223 */ /* 0x000fe20000000099 */
[-C--:B------:R-:W-:Y:S01]  /*2870*/  FFMA R155, R10, R110.reuse, R155 ;  /* 0x0000006e0a9b7223 */ /* 0x080fe2000000009b */
[-C--:B------:R-:W-:Y:S01]  /*2880*/  FFMA R152, R24, R110.reuse, R149 ;  /* 0x0000006e18987223 */ /* 0x080fe20000000095 */
[C---:B------:R-:W-:Y:S01]  /*2890*/  FFMA R151, R110.reuse, R23, R154 ;  /* 0x000000176e977223 */ /* 0x040fe2000000009a */
[----:B------:R-:W-:Y:S01]  /*28a0*/  FFMA R145, R110, R51, R146 ;  /* 0x000000336e917223 */ /* 0x000fe20000000092 */
[-C--:B------:R-:W-:Y:S01]  /*28b0*/  FFMA R116, R66, R110.reuse, R119 ;  /* 0x0000006e42747223 */ /* 0x080fe20000000077 */
[-C--:B------:R-:W-:Y:S01]  /*28c0*/  FFMA R112, R80, R110.reuse, R113 ;  /* 0x0000006e50707223 */ /* 0x080fe20000000071 */
[C---:B------:R-:W-:Y:S01]  /*28d0*/  FFMA R115, R110.reuse, R79, R114 ;  /* 0x0000004f6e737223 */ /* 0x040fe20000000072 */
[----:B------:R-:W-:Y:S01]  /*28e0*/  FFMA R111, R110, R93, R108 ;  /* 0x0000005d6e6f7223 */ /* 0x000fe2000000006c */
[----:B------:R-:W-:Y:S01]  /*28f0*/  FFMA R110, R94, R110, R109 ;  /* 0x0000006e5e6e7223 */ /* 0x000fe2000000006d */
[-C--:B-1----:R-:W-:Y:S01]  /*2900*/  FFMA R148, R40, R0.reuse, R147 ;  /* 0x0000000028947223 */ /* 0x082fe20000000093 */
[----:B------:R-:W1:Y:S01]  /*2910*/  LDS R109, [R143+0x500] ;  /* 0x000500008f6d7984 */ /* 0x000e620000000800 */
[C---:B------:R-:W-:Y:S01]  /*2920*/  FFMA R119, R0.reuse, R53, R144 ;  /* 0x0000003500777223 */ /* 0x040fe20000000090 */
[C---:B------:R-:W-:Y:S01]  /*2930*/  FFMA R149, R0.reuse, R25, R152 ;  /* 0x0000001900957223 */ /* 0x040fe20000000098 */
[----:B------:R-:W-:Y:S01]  /*2940*/  FFMA R147, R0, R39, R150 ;  /* 0x0000002700937223 */ /* 0x000fe20000000096 */
[-C--:B------:R-:W-:Y:S01]  /*2950*/  FFMA R114, R68, R0.reuse, R117 ;  /* 0x0000000044727223 */ /* 0x080fe20000000075 */
[----:B------:R-:W-:Y:S01]  /*2960*/  FFMA R113, R0, R81, R112 ;  /* 0x0000005100717223 */ /* 0x000fe20000000070 */
[-C--:B------:R-:W-:Y:S01]  /*2970*/  FFMA R108, R96, R0.reuse, R111 ;  /* 0x00000000606c7223 */ /* 0x080fe2000000006f */
[-C--:B------:R-:W-:Y:S01]  /*2980*/  FFMA R154, R12, R0.reuse, R153 ;  /* 0x000000000c9a7223 */ /* 0x080fe20000000099 */
[----:B------:R-:W-:Y:S01]  /*2990*/  FFMA R155, R0, R11, R155 ;  /* 0x0000000b009b7223 */ /* 0x000fe2000000009b */
[-C--:B------:R-:W-:Y:S01]  /*29a0*/  FFMA R152, R26, R0.reuse, R151 ;  /* 0x000000001a987223 */ /* 0x080fe20000000097 */
[-C--:B------:R-:W-:Y:S01]  /*29b0*/  FFMA R146, R54, R0.reuse, R145 ;  /* 0x0000000036927223 */ /* 0x080fe20000000091 */
[----:B------:R-:W-:Y:S01]  /*29c0*/  FFMA R117, R0, R67, R116 ;  /* 0x0000004300757223 */ /* 0x000fe20000000074 */
[----:B------:R-:W-:Y:S01]  /*29d0*/  FFMA R112, R82, R0, R115 ;  /* 0x0000000052707223 */ /* 0x000fe20000000073 */
[----:B------:R-:W-:Y:S01]  /*29e0*/  FFMA R111, R0, R95, R110 ;  /* 0x0000005f006f7223 */ /* 0x000fe2000000006e */
[C---:B--2---:R-:W-:Y:S01]  /*29f0*/  FFMA R145, R101.reuse, R41, R148 ;  /* 0x0000002965917223 */ /* 0x044fe20000000094 */
[----:B------:R-:W2:Y:S01]  /*2a00*/  LDS R0, [R143+0x504] ;  /* 0x000504008f007984 */ /* 0x000ea20000000800 */
[-C--:B------:R-:W-:Y:S01]  /*2a10*/  FFMA R144, R56, R101.reuse, R119 ;  /* 0x0000006538907223 */ /* 0x080fe20000000077 */
[-C--:B------:R-:W-:Y:S01]  /*2a20*/  FFMA R150, R28, R101.reuse, R149 ;  /* 0x000000651c967223 */ /* 0x080fe20000000095 */
        /* <DEDUP_REMOVED lines=9> */
[----:B------:R-:W-:Y:S01]  /*2ac0*/  FFMA R113, R101, R83, R112 ;  /* 0x0000005365717223 */ /* 0x000fe20000000070 */
[----:B------:R-:W-:-:S02]  /*2ad0*/  FFMA R108, R98, R101, R111 ;  /* 0x00000065626c7223 */ /* 0x000fc4000000006f */
[----:B------:R-:W3:Y:S01]  /*2ae0*/  LDS R101, [R143+0x508] ;  /* 0x000508008f657984 */ /* 0x000ee20000000800 */
[-C--:B0-----:R-:W-:Y:S01]  /*2af0*/  FFMA R146, R44, R118.reuse, R145 ;  /* 0x000000762c927223 */ /* 0x081fe20000000091 */
[-C--:B------:R-:W-:Y:S01]  /*2b00*/  FFMA R154, R16, R118.reuse, R151 ;  /* 0x00000076109a7223 */ /* 0x080fe20000000097 */
[-C--:B------:R-:W-:Y:S01]  /*2b10*/  FFMA R152, R30, R118.reuse, R149 ;  /* 0x000000761e987223 */ /* 0x080fe20000000095 */
[C---:B------:R-:W-:Y:S01]  /*2b20*/  FFMA R145, R118.reuse, R57, R144 ;  /* 0x0000003976917223 */ /* 0x040fe20000000090 */
[C---:B------:R-:W-:Y:S01]  /*2b30*/  FFMA R155, R118.reuse, R15, R155 ;  /* 0x0000000f769b7223 */ /* 0x040fe2000000009b */
[C---:B------:R-:W-:Y:S01]  /*2b40*/  FFMA R151, R118.reuse, R29, R150 ;  /* 0x0000001d76977223 */ /* 0x040fe20000000096 */
[----:B------:R-:W-:Y:S01]  /*2b50*/  FFMA R149, R118, R43, R148 ;  /* 0x0000002b76957223 */ /* 0x000fe20000000094 */
[-C--:B------:R-:W-:Y:S01]  /*2b60*/  FFMA R144, R58, R118.reuse, R147 ;  /* 0x000000763a907223 */ /* 0x080fe20000000093 */
[-C--:B------:R-:W-:Y:S01]  /*2b70*/  FFMA R114, R72, R118.reuse, R115 ;  /* 0x0000007648727223 */ /* 0x080fe20000000073 */
[C---:B------:R-:W-:Y:S01]  /*2b80*/  FFMA R117, R118.reuse, R71, R116 ;  /* 0x0000004776757223 */ /* 0x040fe20000000074 */
[----:B------:R-:W-:Y:S01]  /*2b90*/  FFMA R111, R118, R85, R110 ;  /* 0x00000055766f7223 */ /* 0x000fe2000000006e */
[-C--:B------:R-:W-:Y:S01]  /*2ba0*/  FFMA R112, R86, R118.reuse, R113 ;  /* 0x0000007656707223 */ /* 0x080fe20000000071 */
[----:B------:R-:W-:Y:S01]  /*2bb0*/  FFMA R119, R4, R118, R119 ;  /* 0x0000007604777223 */ /* 0x000fe20000000077 */
[----:B------:R-:W-:-:S02]  /*2bc0*/  FFMA R118, R118, R99, R108 ;  /* 0x0000006376767223 */ /* 0x000fc4000000006c */
[----:B------:R-:W0:Y:S01]  /*2bd0*/  LDS R108, [R143+0x50c] ;  /* 0x00050c008f6c7984 */ /* 0x000e220000000800 */
[----:B-1----:R-:W-:Y:S01]  /*2be0*/  FFMA R157, R2, R109, R131 ;  /* 0x0000006d029d7223 */ /* 0x002fe20000000083 */
[C---:B------:R-:W-:Y:S01]  /*2bf0*/  FFMA R159, R109.reuse, R5, R132 ;  /* 0x000000056d9f7223 */ /* 0x040fe20000000084 */
[C---:B------:R-:W-:Y:S01]  /*2c00*/  FFMA R153, R109.reuse, R17, R154 ;  /* 0x000000116d997223 */ /* 0x040fe2000000009a */
[----:B------:R-:W-:Y:S01]  /*2c10*/  FFMA R150, R32, R109, R151 ;  /* 0x0000006d20967223 */ /* 0x000fe20000000097 */
[C---:B------:R-:W-:Y:S01]  /*2c20*/  FFMA R147, R109.reuse, R45, R146 ;  /* 0x0000002d6d937223 */ /* 0x040fe20000000092 */
[C---:B------:R-:W-:Y:S01]  /*2c30*/  FFMA R115, R109.reuse, R73, R114 ;  /* 0x000000496d737223 */ /* 0x040fe20000000072 */
[----:B------:R-:W-:Y:S01]  /*2c40*/  FFMA R156, R18, R109, R155 ;  /* 0x0000006d129c7223 */ /* 0x000fe2000000009b */
[C---:B------:R-:W-:Y:S01]  /*2c50*/  FFMA R151, R109.reuse, R31, R152 ;  /* 0x0000001f6d977223 */ /* 0x040fe20000000098 */
[-C--:B------:R-:W-:Y:S01]  /*2c60*/  FFMA R148, R46, R109.reuse, R149 ;  /* 0x0000006d2e947223 */ /* 0x080fe20000000095 */
[----:B------:R-:W-:Y:S01]  /*2c70*/  FFMA R132, R60, R109, R145 ;  /* 0x0000006d3c847223 */ /* 0x000fe20000000091 */
[C---:B------:R-:W-:Y:S01]  /*2c80*/  FFMA R131, R109.reuse, R59, R144 ;  /* 0x0000003b6d837223 */ /* 0x040fe20000000090 */
[-C--:B------:R-:W-:Y:S01]  /*2c90*/  FFMA R116, R74, R109.reuse, R117 ;  /* 0x0000006d4a747223 */ /* 0x080fe20000000075 */
[----:B------:R-:W-:Y:S01]  /*2ca0*/  FFMA R110, R88, R109, R111 ;  /* 0x0000006d586e7223 */ /* 0x000fe2000000006f */
[----:B------:R-:W-:-:S02]  /*2cb0*/  FFMA R113, R109, R87, R112 ;  /* 0x000000576d717223 */ /* 0x000fc40000000070 */
[----:B------:R-:W1:Y:S01]  /*2cc0*/  LDS R109, [R143+0x510] ;  /* 0x000510008f6d7984 */ /* 0x000e620000000800 */
[-C--:B--2---:R-:W-:Y:S01]  /*2cd0*/  FFMA R154, R20, R0.reuse, R153 ;  /* 0x00000000149a7223 */ /* 0x084fe20000000099 */
[-C--:B------:R-:W-:Y:S01]  /*2ce0*/  FFMA R146, R48, R0.reuse, R147 ;  /* 0x0000000030927223 */ /* 0x080fe20000000093 */
[-C--:B------:R-:W-:Y:S01]  /*2cf0*/  FFMA R114, R76, R0.reuse, R115 ;  /* 0x000000004c727223 */ /* 0x080fe20000000073 */
[----:B------:R-:W-:Y:S01]  /*2d00*/  FFMA R157, R0, R3, R157 ;  /* 0x00000003009d7223 */ /* 0x000fe2000000009d */
[-C--:B------:R-:W-:Y:S01]  /*2d10*/  FFMA R158, R6, R0.reuse, R159 ;  /* 0x00000000069e7223 */ /* 0x080fe2000000009f */
[C---:B------:R-:W-:Y:S01]  /*2d20*/  FFMA R149, R0.reuse, R19, R156 ;  /* 0x0000001300957223 */ /* 0x040fe2000000009c */
[----:B------:R-:W-:Y:S01]  /*2d30*/  FFMA R145, R0, R33, R150 ;  /* 0x0000002100917223 */ /* 0x000fe20000000096 */
[-C--:B------:R-:W-:Y:S01]  /*2d40*/  FFMA R152, R34, R0.reuse, R151 ;  /* 0x0000000022987223 */ /* 0x080fe20000000097 */
[C---:B------:R-:W-:Y:S01]  /*2d50*/  FFMA R147, R0.reuse, R47, R148 ;  /* 0x0000002f00937223 */ /* 0x040fe20000000094 */
[----:B------:R-:W-:Y:S01]  /*2d60*/  FFMA R117, R0, R61, R132 ;  /* 0x0000003d00757223 */ /* 0x000fe20000000084 */
[-C--:B------:R-:W-:Y:S01]  /*2d70*/  FFMA R144, R62, R0.reuse, R131 ;  /* 0x000000003e907223 */ /* 0x080fe20000000083 */
[C---:B------:R-:W-:Y:S01]  /*2d80*/  FFMA R115, R0.reuse, R75, R116 ;  /* 0x0000004b00737223 */ /* 0x040fe20000000074 */
[----:B------:R-:W-:Y:S01]  /*2d90*/  FFMA R111, R0, R89, R110 ;  /* 0x00000059006f7223 */ /* 0x000fe2000000006e */
[----:B------:R-:W-:Y:S01]  /*2da0*/  FFMA R112, R90, R0, R113 ;  /* 0x000000005a707223 */ /* 0x000fe20000000071 */
[C---:B---3--:R-:W-:Y:S01]  /*2db0*/  FFMA R151, R101.reuse, R21, R154 ;  /* 0x0000001565977223 */ /* 0x048fe2000000009a */
[----:B------:R-:W2:Y:S01]  /*2dc0*/  LDS R0, [R143+0x514] ;  /* 0x000514008f007984 */ /* 0x000ea20000000800 */
[-C--:B------:R-:W-:Y:S01]  /*2dd0*/  FFMA R154, R22, R101.reuse, R149 ;  /* 0x00000065169a7223 */ /* 0x080fe20000000095 */
[----:B------:R-:W-:Y:S01]  /*2de0*/  FFMA R150, R36, R101, R145 ;  /* 0x0000006524967223 */ /* 0x000fe20000000091 */
[C---:B------:R-:W-:Y:S01]  /*2df0*/  FFMA R113, R101.reuse, R77, R114 ;  /* 0x0000004d65717223 */ /* 0x040fe20000000072 */
[----:B------:R-:W-:Y:S01]  /*2e00*/  FFMA R157, R8, R101, R157 ;  /* 0x00000065089d7223 */ /* 0x000fe2000000009d */
[C---:B------:R-:W-:Y:S01]  /*2e10*/  FFMA R153, R101.reuse, R7, R158 ;  /* 0x0000000765997223 */ /* 0x040fe2000000009e */
        /* <DEDUP_REMOVED lines=8> */
[----:B------:R-:W3:Y:S01]  /*2ea0*/  LDS R116, [R143+0x518] ;  /* 0x000518008f747984 */ /* 0x000ee20000000800 */
[-C--:B0-----:R-:W-:Y:S01]  /*2eb0*/  FFMA R152, R24, R108.reuse, R151 ;  /* 0x0000006c18987223 */ /* 0x081fe20000000097 */
        /* <DEDUP_REMOVED lines=12> */
[----:B------:R-:W-:-:S02]  /*2f80*/  FFMA R108, R94, R108, R101 ;  /* 0x0000006c5e6c7223 */ /* 0x000fc40000000065 */
[----:B------:R-:W0:Y:S01]  /*2f90*/  LDS R101, [R143+0x5a0] ;  /* 0x0005a0008f657984 */ /* 0x000e220000000800 */
[----:B-1----:R-:W-:Y:S01]  /*2fa0*/  FFMA R132, R68, R109, R117 ;  /* 0x0000006d44847223 */ /* 0x002fe20000000075 */
        /* <DEDUP_REMOVED lines=13> */
[----:B--2---:R-:W-:Y:S01]  /*3080*/  FFMA R111, R0, R69, R132 ;  /* 0x00000045006f7223 */ /* 0x004fe20000000084 */
[----:B------:R-:W1:Y:S01]  /*3090*/  LDS R108, [R143+0x5a4] ;  /* 0x0005a4008f6c7984 */ /* 0x000e620000000800 */
[-C--:B------:R-:W-:Y:S01]  /*30a0*/  FFMA R132, R70, R0.reuse, R117 ;  /* 0x0000000046847223 */ /* 0x080fe20000000075 */
[----:B------:R-:W-:Y:S01]  /*30b0*/  FFMA R115, R0, R41, R148 ;  /* 0x0000002900737223 */ /* 0x000fe20000000094 */
[-C--:B------:R-:W-:Y:S01]  /*30c0*/  FFMA R144, R56, R0.reuse, R131 ;  /* 0x0000000038907223 */ /* 0x080fe20000000083 */
[-C--:B------:R-:W-:Y:S01]  /*30d0*/  FFMA R112, R84, R0.reuse, R113 ;  /* 0x0000000054707223 */ /* 0x080fe20000000071 */
[C---:B------:R-:W-:Y:S01]  /*30e0*/  FFMA R117, R0.reuse, R97, R110 ;  /* 0x0000006100757223 */ /* 0x040fe2000000006e */
[----:B------:R-:W-:Y:S01]  /*30f0*/  FFMA R157, R0, R13, R157 ;  /* 0x0000000d009d7223 */ /* 0x000fe2000000009d */
[-C--:B------:R-:W-:Y:S01]  /*3100*/  FFMA R153, R14, R0.reuse, R153 ;  /* 0x000000000e997223 */ /* 0x080fe20000000099 */
[-C--:B------:R-:W-:Y:S01]  /*3110*/  FFMA R150, R28, R0.reuse, R149 ;  /* 0x000000001c967223 */ /* 0x080fe20000000095 */
[----:B------:R-:W-:Y:S01]  /*3120*/  FFMA R145, R0, R27, R152 ;  /* 0x0000001b00917223 */ /* 0x000fe20000000098 */
[-C--:B------:R-:W-:Y:S01]  /*3130*/  FFMA R148, R42, R0.reuse, R147 ;  /* 0x000000002a947223 */ /* 0x080fe20000000093 */
[C---:B------:R-:W-:Y:S01]  /*3140*/  FFMA R131, R0.reuse, R55, R146 ;  /* 0x0000003700837223 */ /* 0x040fe20000000092 */
[----:B------:R-:W-:Y:S01]  /*3150*/  FFMA R113, R0, R83, R114 ;  /* 0x0000005300717223 */ /* 0x000fe20000000072 */
[----:B------:R-:W-:-:S02]  /*3160*/  FFMA R110, R98, R0, R109 ;  /* 0x00000000626e7223 */ /* 0x000fc4000000006d */
[----:B------:R-:W2:Y:S01]  /*3170*/  LDS R0, [R143+0x5a8] ;  /* 0x0005a8008f007984 */ /* 0x000ea20000000800 */
[-C--:B---3--:R-:W-:Y:S01]  /*3180*/  FFMA R146, R44, R116.reuse, R115 ;  /* 0x000000742c927223 */ /* 0x088fe20000000073 */
[-C--:B------:R-:W-:Y:S01]  /*3190*/  FFMA R152, R30, R116.reuse, R145 ;  /* 0x000000741e987223 */ /* 0x080fe20000000091 */
[----:B------:R-:W-:Y:S01]  /*31a0*/  FFMA R115, R116, R57, R144 ;  /* 0x0000003974737223 */ /* 0x000fe20000000090 */
[-C--:B------:R-:W-:Y:S01]  /*31b0*/  FFMA R114, R72, R116.reuse, R111 ;  /* 0x0000007448727223 */ /* 0x080fe2000000006f */
[C---:B------:R-:W-:Y:S01]  /*31c0*/  FFMA R147, R116.reuse, R29, R150 ;  /* 0x0000001d74937223 */ /* 0x040fe20000000096 */
[----:B------:R-:W-:Y:S01]  /*31d0*/  FFMA R145, R116, R43, R148 ;  /* 0x0000002b74917223 */ /* 0x000fe20000000094 */
[-C--:B------:R-:W-:Y:S01]  /*31e0*/  FFMA R144, R58, R116.reuse, R131 ;  /* 0x000000743a907223 */ /* 0x080fe20000000083 */
[----:B------:R-:W-:Y:S01]  /*31f0*/  FFMA R111, R116, R85, R112 ;  /* 0x00000055746f7223 */ /* 0x000fe20000000070 */
[-C--:B------:R-:W-:Y:S01]  /*3200*/  FFMA R154, R16, R116.reuse, R157 ;  /* 0x00000074109a7223 */ /* 0x080fe2000000009d */
[C---:B------:R-:W-:Y:S01]  /*3210*/  FFMA R153, R116.reuse, R15, R153 ;  /* 0x0000000f74997223 */ /* 0x040fe20000000099 */
[----:B------:R-:W-:Y:S01]  /*3220*/  FFMA R131, R116, R71, R132 ;  /* 0x0000004774837223 */ /* 0x000fe20000000084 */
[-C--:B------:R-:W-:Y:S01]  /*3230*/  FFMA R112, R86, R116.reuse, R113 ;  /* 0x0000007456707223 */ /* 0x080fe20000000071 */
[----:B------:R-:W3:Y:S01]  /*3240*/  LDS R109, [R143+0x5ac] ;  /* 0x0005ac008f6d7984 */ /* 0x000ee20000000800 */
[----:B------:R-:W-:Y:S01]  /*3250*/  FFMA R117, R4, R116, R117 ;  /* 0x0000007404757223 */ /* 0x000fe20000000075 */
[C---:B0-----:R-:W-:Y:S01]  /*3260*/  FFMA R155, R101.reuse, R5, R140 ;  /* 0x00000005659b7223 */ /* 0x041fe2000000008c */
        /* <DEDUP_REMOVED lines=9> */
[C---:B------:R-:W-:Y:S01]  /*3300*/  FFMA R145, R101.reuse, R59, R144 ;  /* 0x0000003b65917223 */ /* 0x040fe20000000090 */
[C---:B------:R-:W-:Y:S01]  /*3310*/  FFMA R115, R101.reuse, R73, R114 ;  /* 0x0000004965737223 */ /* 0x040fe20000000072 */
[-C--:B------:R-:W-:Y:S01]  /*3320*/  FFMA R132, R74, R101.reuse, R131 ;  /* 0x000000654a847223 */ /* 0x080fe20000000083 */
[----:B------:R-:W-:Y:S01]  /*3330*/  FFMA R110, R88, R101, R111 ;  /* 0x00000065586e7223 */ /* 0x000fe2000000006f */
[----:B------:R-:W-:-:S02]  /*3340*/  FFMA R113, R101, R87, R112 ;  /* 0x0000005765717223 */ /* 0x000fc40000000070 */
[----:B------:R-:W0:Y:S01]  /*3350*/  LDS R101, [R143+0x5b0] ;  /* 0x0005b0008f657984 */ /* 0x000e220000000800 */
[----:B-1----:R-:W-:Y:S01]  /*3360*/  FFMA R151, R108, R3, R151 ;  /* 0x000000036c977223 */ /* 0x002fe20000000097 */
[-C--:B------:R-:W-:Y:S01]  /*3370*/  FFMA R154, R20, R108.reuse, R149 ;  /* 0x0000006c149a7223 */ /* 0x080fe20000000095 */
[-C--:B------:R-:W-:Y:S01]  /*3380*/  FFMA R152, R34, R108.reuse, R147 ;  /* 0x0000006c22987223 */ /* 0x080fe20000000093 */
[-C--:B------:R-:W-:Y:S01]  /*3390*/  FFMA R146, R48, R108.reuse, R141 ;  /* 0x0000006c30927223 */ /* 0x080fe2000000008d */
[-C--:B------:R-:W-:Y:S01]  /*33a0*/  FFMA R114, R76, R108.reuse, R115 ;  /* 0x0000006c4c727223 */ /* 0x080fe20000000073 */
[-C--:B------:R-:W-:Y:S01]  /*33b0*/  FFMA R155, R6, R108.reuse, R155 ;  /* 0x0000006c069b7223 */ /* 0x080fe2000000009b */
[C---:B------:R-:W-:Y:S01]  /*33c0*/  FFMA R153, R108.reuse, R19, R156 ;  /* 0x000000136c997223 */ /* 0x040fe2000000009c */
[C---:B------:R-:W-:Y:S01]  /*33d0*/  FFMA R149, R108.reuse, R33, R150 ;  /* 0x000000216c957223 */ /* 0x040fe20000000096 */
[C---:B------:R-:W-:Y:S01]  /*33e0*/  FFMA R147, R108.reuse, R47, R148 ;  /* 0x0000002f6c937223 */ /* 0x040fe20000000094 */
[----:B------:R-:W-:Y:S01]  /*33f0*/  FFMA R141, R108, R61, R140 ;  /* 0x0000003d6c8d7223 */ /* 0x000fe2000000008c */
[-C--:B------:R-:W-:Y:S01]  /*3400*/  FFMA R144, R62, R108.reuse, R145 ;  /* 0x0000006c3e907223 */ /* 0x080fe20000000091 */
[C---:B------:R-:W-:Y:S01]  /*3410*/  FFMA R131, R108.reuse, R75, R132 ;  /* 0x0000004b6c837223 */ /* 0x040fe20000000084 */
[----:B------:R-:W-:Y:S01]  /*3420*/  FFMA R111, R108, R89, R110 ;  /* 0x000000596c6f7223 */ /* 0x000fe2000000006e */
[----:B------:R-:W-:-:S02]  /*3430*/  FFMA R112, R90, R108, R113 ;  /* 0x0000006c5a707223 */ /* 0x000fc40000000071 */
[----:B------:R-:W1:Y:S01]  /*3440*/  LDS R108, [R143+0x5b4] ;  /* 0x0005b4008f6c7984 */ /* 0x000e620000000800 */
[-C--:B--2---:R-:W-:Y:S01]  /*3450*/  FFMA R156, R8, R0.reuse, R151 ;  /* 0x00000000089c7223 */ /* 0x084fe20000000097 */
        /* <DEDUP_REMOVED lines=10> */
[-C--:B------:R-:W-:Y:S01]  /*3500*/  FFMA R132, R78, R0.reuse, R131 ;  /* 0x000000004e847223 */ /* 0x080fe20000000083 */
[----:B------:R-:W-:Y:S01]  /*3510*/  FFMA R110, R92, R0, R111 ;  /* 0x000000005c6e7223 */ /* 0x000fe2000000006f */
[----:B------:R-:W-:Y:S01]  /*3520*/  FFMA R113, R0, R91, R112 ;  /* 0x0000005b00717223 */ /* 0x000fe20000000070 */
[----:B------:R-:W2:Y:S01]  /*3530*/  LDS R114, [R143+0x5b8] ;  /* 0x0005b8008f727984 */ /* 0x000ea20000000800 */
[C---:B---3--:R-:W-:Y:S01]  /*3540*/  FFMA R153, R109.reuse, R9, R156 ;  /* 0x000000096d997223 */ /* 0x048fe2000000009c */
[----:B------:R-:W-:Y:S01]  /*3550*/  FFMA R152, R24, R109, R151 ;  /* 0x0000006d18987223 */ /* 0x000fe20000000097 */
[C---:B------:R-:W-:Y:S01]  /*3560*/  FFMA R147, R109.reuse, R37, R150 ;  /* 0x000000256d937223 */ /* 0x040fe20000000096 */
        /* <DEDUP_REMOVED lines=8> */
[C---:B------:R-:W-:Y:S01]  /*35f0*/  FFMA R115, R109.reuse, R79, R132 ;  /* 0x0000004f6d737223 */ /* 0x040fe20000000084 */
[----:B------:R-:W-:Y:S01]  /*3600*/  FFMA R111, R109, R93, R110 ;  /* 0x0000005d6d6f7223 */ /* 0x000fe2000000006e */
[----:B------:R-:W-:-:S02]  /*3610*/  FFMA R0, R94, R109, R113 ;  /* 0x0000006d5e007223 */ /* 0x000fc40000000071 */
[----:B------:R-:W3:Y:S01]  /*3620*/  LDS R109, [R143+0x640] ;  /* 0x000640008f6d7984 */ /* 0x000ee20000000800 */
[C---:B0-----:R-:W-:Y:S01]  /*3630*/  FFMA R149, R101.reuse, R25, R152 ;  /* 0x0000001965957223 */ /* 0x041fe20000000098 */
        /* <DEDUP_REMOVED lines=9> */
[C---:B------:R-:W-:Y:S01]  /*36d0*/  FFMA R113, R101.reuse, R81, R112 ;  /* 0x0000005165717223 */ /* 0x040fe20000000070 */
[-C--:B------:R-:W-:Y:S01]  /*36e0*/  FFMA R132, R82, R101.reuse, R115 ;  /* 0x0000006552847223 */ /* 0x080fe20000000073 */
[----:B------:R-:W-:Y:S01]  /*36f0*/  FFMA R110, R96, R101, R111 ;  /* 0x00000065606e7223 */ /* 0x000fe2000000006f */
[----:B------:R-:W-:-:S02]  /*3700*/  FFMA R101, R101, R95, R0 ;  /* 0x0000005f65657223 */ /* 0x000fc40000000000 */
[----:B------:R-:W0:Y:S01]  /*3710*/  LDS R0, [R143+0x644] ;  /* 0x000644008f007984 */ /* 0x000e220000000800 */
[-C--:B-1----:R-:W-:Y:S01]  /*3720*/  FFMA R150, R28, R108.reuse, R149 ;  /* 0x0000006c1c967223 */ /* 0x082fe20000000095 */
[----:B------:R-:W-:Y:S01]  /*3730*/  FFMA R145, R108, R41, R148 ;  /* 0x000000296c917223 */ /* 0x000fe20000000094 */
[-C--:B------:R-:W-:Y:S01]  /*3740*/  FFMA R144, R56, R108.reuse, R141 ;  /* 0x0000006c38907223 */ /* 0x080fe2000000008d */
        /* <DEDUP_REMOVED lines=11> */
[----:B--2---:R-:W-:Y:S01]  /*3800*/  FFMA R131, R114, R57, R144 ;  /* 0x0000003972837223 */ /* 0x004fe20000000090 */
[----:B------:R-:W1:Y:S01]  /*3810*/  LDS R101, [R143+0x648] ;  /* 0x000648008f657984 */ /* 0x000e620000000800 */
[-C--:B------:R-:W-:Y:S01]  /*3820*/  FFMA R110, R72, R114.reuse, R111 ;  /* 0x00000072486e7223 */ /* 0x080fe2000000006f */
        /* <DEDUP_REMOVED lines=11> */
[----:B------:R-:W-:Y:S01]  /*38e0*/  FFMA R114, R114, R99, R108 ;  /* 0x0000006372727223 */ /* 0x000fe2000000006c */
[----:B---3--:R-:W-:Y:S01]  /*38f0*/  FFMA R153, R2, R109, R133 ;  /* 0x0000006d02997223 */ /* 0x008fe20000000085 */
[----:B------:R-:W2:Y:S01]  /*3900*/  LDS R108, [R143+0x64c] ;  /* 0x00064c008f6c7984 */ /* 0x000ea20000000800 */
[C---:B------:R-:W-:Y:S01]  /*3910*/  FFMA R133, R109.reuse, R45, R132 ;  /* 0x0000002d6d857223 */ /* 0x040fe20000000084 */
[----:B------:R-:W-:Y:S01]  /*3920*/  FFMA R140, R32, R109, R147 ;  /* 0x0000006d208c7223 */ /* 0x000fe20000000093 */
        /* <DEDUP_REMOVED lines=10> */
[----:B------:R-:W-:Y:S01]  /*39d0*/  FFMA R113, R109, R87, R112 ;  /* 0x000000576d717223 */ /* 0x000fe20000000070 */
[----:B0-----:R-:W-:Y:S01]  /*39e0*/  FFMA R147, R0, R33, R140 ;  /* 0x0000002100937223 */ /* 0x001fe2000000008c */
[----:B------:R-:W0:Y:S01]  /*39f0*/  LDS R109, [R143+0x650] ;  /* 0x000650008f6d7984 */ /* 0x000e220000000800 */
[-C--:B------:R-:W-:Y:S01]  /*3a00*/  FFMA R140, R48, R0.reuse, R133 ;  /* 0x00000000308c7223 */ /* 0x080fe20000000085 */
        /* <DEDUP_REMOVED lines=9> */
[C---:B------:R-:W-:Y:S01]  /*3aa0*/  FFMA R131, R0.reuse, R75, R136 ;  /* 0x0000004b00837223 */ /* 0x040fe20000000088 */
[----:B------:R-:W-:Y:S01]  /*3ab0*/  FFMA R111, R0, R89, R110 ;  /* 0x00000059006f7223 */ /* 0x000fe2000000006e */
[----:B------:R-:W-:-:S02]  /*3ac0*/  FFMA R112, R90, R0, R113 ;  /* 0x000000005a707223 */ /* 0x000fc40000000071 */
[----:B------:R-:W3:Y:S01]  /*3ad0*/  LDS R0, [R143+0x654] ;  /* 0x000654008f007984 */ /* 0x000ee20000000800 */
[C---:B-1----:R-:W-:Y:S01]  /*3ae0*/  FFMA R149, R101.reuse, R35, R148 ;  /* 0x0000002365957223 */ /* 0x042fe20000000094 */
        /* <DEDUP_REMOVED lines=8> */
[C---:B------:R-:W-:Y:S01]  /*3b70*/  FFMA R141, R101.reuse, R63, R144 ;  /* 0x0000003f658d7223 */ /* 0x040fe20000000090 */
[C---:B------:R-:W-:Y:S01]  /*3b80*/  FFMA R113, R101.reuse, R77, R132 ;  /* 0x0000004d65717223 */ /* 0x040fe20000000084 */
[-C--:B------:R-:W-:Y:S01]  /*3b90*/  FFMA R136, R78, R101.reuse, R131 ;  /* 0x000000654e887223 */ /* 0x080fe20000000083 */
[----:B------:R-:W-:Y:S01]  /*3ba0*/  FFMA R110, R92, R101, R111 ;  /* 0x000000655c6e7223 */ /* 0x000fe2000000006f */
[----:B------:R-:W-:Y:S01]  /*3bb0*/  FFMA R101, R101, R91, R112 ;  /* 0x0000005b65657223 */ /* 0x000fe20000000070 */
[-C--:B--2---:R-:W-:Y:S01]  /*3bc0*/  FFMA R152, R24, R108.reuse, R151 ;  /* 0x0000006c18987223 */ /* 0x084fe20000000097 */
[----:B------:R-:W1:Y:S01]  /*3bd0*/  LDS R112, [R143+0x658] ;  /* 0x000658008f707984 */ /* 0x000e620000000800 */
[C---:B------:R-:W-:Y:S01]  /*3be0*/  FFMA R147, R108.reuse, R37, R146 ;  /* 0x000000256c937223 */ /* 0x040fe20000000092 */
[----:B------:R-:W-:Y:S01]  /*3bf0*/  FFMA R151, R108, R23, R150 ;  /* 0x000000176c977223 */ /* 0x000fe20000000096 */
        /* <DEDUP_REMOVED lines=11> */
[----:B------:R-:W2:Y:S01]  /*3cb0*/  LDS R101, [R143+0x6e0] ;  /* 0x0006e0008f657984 */ /* 0x000ea20000000800 */
        /* <DEDUP_REMOVED lines=15> */
[-C--:B---3--:R-:W-:Y:S01]  /*3db0*/  FFMA R132, R84, R0.reuse, R113 ;  /* 0x0000000054847223 */ /* 0x088fe20000000071 */
[----:B------:R-:W-:Y:S01]  /*3dc0*/  FFMA R145, R0, R41, R148 ;  /* 0x0000002900917223 */ /* 0x000fe20000000094 */
[-C--:B------:R-:W-:Y:S01]  /*3dd0*/  FFMA R144, R56, R0.reuse, R141 ;  /* 0x0000000038907223 */ /* 0x080fe2000000008d */
[C---:B------:R-:W-:Y:S01]  /*3de0*/  FFMA R111, R0.reuse, R69, R140 ;  /* 0x00000045006f7223 */ /* 0x040fe2000000008c */
[C---:B------:R-:W-:Y:S01]  /*3df0*/  FFMA R113, R0.reuse, R97, R110 ;  /* 0x0000006100717223 */ /* 0x040fe2000000006e */
[----:B------:R-:W-:Y:S01]  /*3e00*/  FFMA R155, R0, R13, R155 ;  /* 0x0000000d009b7223 */ /* 0x000fe2000000009b */
[-C--:B------:R-:W-:Y:S01]  /*3e10*/  FFMA R153, R14, R0.reuse, R153 ;  /* 0x000000000e997223 */ /* 0x080fe20000000099 */
[-C--:B------:R-:W-:Y:S01]  /*3e20*/  FFMA R150, R28, R0.reuse, R149 ;  /* 0x000000001c967223 */ /* 0x080fe20000000095 */
[----:B------:R-:W-:Y:S01]  /*3e30*/  FFMA R151, R0, R27, R152 ;  /* 0x0000001b00977223 */ /* 0x000fe20000000098 */
[-C--:B------:R-:W-:Y:S01]  /*3e40*/  FFMA R148, R42, R0.reuse, R147 ;  /* 0x000000002a947223 */ /* 0x080fe20000000093 */
[----:B------:R-:W-:Y:S01]  /*3e50*/  FFMA R141, R0, R55, R146 ;  /* 0x00000037008d7223 */ /* 0x000fe20000000092 */
[-C--:B------:R-:W-:Y:S01]  /*3e60*/  FFMA R140, R70, R0.reuse, R133 ;  /* 0x00000000468c7223 */ /* 0x080fe20000000085 */
[----:B------:R-:W-:Y:S01]  /*3e70*/  FFMA R131, R0, R83, R136 ;  /* 0x0000005300837223 */ /* 0x000fe20000000088 */
[----:B------:R-:W-:-:S02]  /*3e80*/  FFMA R110, R98, R0, R109 ;  /* 0x00000000626e7223 */ /* 0x000fc4000000006d */
[----:B------:R-:W3:Y:S04]  /*3e90*/  LDS R0, [R143+0x6e8] ;  /* 0x0006e8008f007984 */ /* 0x000ee80000000800 */
[----:B------:R-:W4:Y:S01]  /*3ea0*/  LDS R109, [R143+0x6ec] ;  /* 0x0006ec008f6d7984 */ /* 0x000f220000000800 */
[----:B-1----:R-:W-:Y:S01]  /*3eb0*/  FFMA R133, R112, R57, R144 ;  /* 0x0000003970857223 */ /* 0x002fe20000000090 */
[-C--:B------:R-:W-:Y:S01]  /*3ec0*/  FFMA R136, R72, R112.reuse, R111 ;  /* 0x0000007048887223 */ /* 0x080fe2000000006f */
[-C--:B------:R-:W-:Y:S01]  /*3ed0*/  FFMA R152, R16, R112.reuse, R155 ;  /* 0x0000007010987223 */ /* 0x080fe2000000009b */
[----:B------:R-:W-:Y:S01]  /*3ee0*/  FFMA R149, R112, R29, R150 ;  /* 0x0000001d70957223 */ /* 0x000fe20000000096 */
[-C--:B------:R-:W-:Y:S01]  /*3ef0*/  FFMA R146, R44, R112.reuse, R145 ;  /* 0x000000702c927223 */ /* 0x080fe20000000091 */
        /* <DEDUP_REMOVED lines=9> */
[----:B--2---:R-:W-:Y:S01]  /*3f90*/  FFMA R157, R2, R101, R135 ;  /* 0x00000065029d7223 */ /* 0x004fe20000000087 */
        /* <DEDUP_REMOVED lines=13> */
[----:B------:R-:W1:Y:S01]  /*4070*/  LDS R101, [R143+0x6f0] ;  /* 0x0006f0008f657984 */ /* 0x000e620000000800 */
[----:B0-----:R-:W-:Y:S01]  /*4080*/  FFMA R149, R108, R33, R148 ;  /* 0x000000216c957223 */ /* 0x001fe20000000094 */
[-C--:B------:R-:W-:Y:S01]  /*4090*/  FFMA R136, R62, R108.reuse, R135 ;  /* 0x0000006c3e887223 */ /* 0x080fe20000000087 */
[C---:B------:R-:W-:Y:S01]  /*40a0*/  FFMA R111, R108.reuse, R89, R110 ;  /* 0x000000596c6f7223 */ /* 0x040fe2000000006e */
[----:B------:R-:W-:Y:S01]  /*40b0*/  FFMA R157, R108, R3, R157 ;  /* 0x000000036c9d7223 */ /* 0x000fe2000000009d */
        /* <DEDUP_REMOVED lines=11> */
[----:B---3--:R-:W-:Y:S01]  /*4170*/  FFMA R145, R0, R49, R144 ;  /* 0x0000003100917223 */ /* 0x008fe20000000090 */
[-C--:B------:R-:W-:Y:S01]  /*4180*/  FFMA R134, R64, R0.reuse, R141 ;  /* 0x0000000040867223 */ /* 0x080fe2000000008d */
[-C--:B------:R-:W-:Y:S01]  /*4190*/  FFMA R146, R22, R0.reuse, R155 ;  /* 0x0000000016927223 */ /* 0x080fe2000000009b */
[-C--:B------:R-:W-:Y:S01]  /*41a0*/  FFMA R140, R36, R0.reuse, R149 ;  /* 0x00000000248c7223 */ /* 0x080fe20000000095 */
[-C--:B------:R-:W-:Y:S01]  /*41b0*/  FFMA R144, R50, R0.reuse, R147 ;  /* 0x0000000032907223 */ /* 0x080fe20000000093 */
[C---:B------:R-:W-:Y:S01]  /*41c0*/  FFMA R141, R0.reuse, R63, R136 ;  /* 0x0000003f008d7223 */ /* 0x040fe20000000088 */
[C---:B------:R-:W-:Y:S01]  /*41d0*/  FFMA R133, R0.reuse, R77, R132 ;  /* 0x0000004d00857223 */ /* 0x040fe20000000084 */
[----:B------:R-:W-:Y:S01]  /*41e0*/  FFMA R131, R0, R91, R110 ;  /* 0x0000005b00837223 */ /* 0x000fe2000000006e */
[-C--:B------:R-:W-:Y:S01]  /*41f0*/  FFMA R152, R8, R0.reuse, R157 ;  /* 0x0000000008987223 */ /* 0x080fe2000000009d */
[C---:B------:R-:W-:Y:S01]  /*4200*/  FFMA R159, R0.reuse, R7, R159 ;  /* 0x00000007009f7223 */ /* 0x040fe2000000009f */
[C---:B------:R-:W-:Y:S01]  /*4210*/  FFMA R153, R0.reuse, R21, R150 ;  /* 0x0000001500997223 */ /* 0x040fe20000000096 */
[----:B------:R-:W-:Y:S01]  /*4220*/  FFMA R151, R0, R35, R148 ;  /* 0x0000002300977223 */ /* 0x000fe20000000094 */
[-C--:B------:R-:W-:Y:S01]  /*4230*/  FFMA R136, R78, R0.reuse, R135 ;  /* 0x000000004e887223 */ /* 0x080fe20000000087 */
[----:B------:R-:W-:Y:S01]  /*4240*/  FFMA R132, R92, R0, R111 ;  /* 0x000000005c847223 */ /* 0x000fe2000000006f */
[----:B------:R-:W2:Y:S01]  /*4250*/  LDS R110, [R143+0x6f8] ;  /* 0x0006f8008f6e7984 */ /* 0x000ea20000000800 */
[C---:B----4-:R-:W-:Y:S01]  /*4260*/  FFMA R135, R109.reuse, R65, R134 ;  /* 0x000000416d877223 */ /* 0x050fe20000000086 */
[C---:B------:R-:W-:Y:S01]  /*4270*/  FFMA R155, R109.reuse, R23, R146 ;  /* 0x000000176d9b7223 */ /* 0x040fe20000000092 */
[C---:B------:R-:W-:Y:S01]  /*4280*/  FFMA R149, R109.reuse, R37, R140 ;  /* 0x000000256d957223 */ /* 0x040fe2000000008c */
[C---:B------:R-:W-:Y:S01]  /*4290*/  FFMA R147, R109.reuse, R51, R144 ;  /* 0x000000336d937223 */ /* 0x040fe20000000090 */
[----:B------:R-:W-:Y:S01]  /*42a0*/  FFMA R134, R80, R109, R133 ;  /* 0x0000006d50867223 */ /* 0x000fe20000000085 */
[C---:B------:R-:W-:Y:S01]  /*42b0*/  FFMA R157, R109.reuse, R9, R152 ;  /* 0x000000096d9d7223 */ /* 0x040fe20000000098 */
[-C--:B------:R-:W-:Y:S01]  /*42c0*/  FFMA R150, R10, R109.reuse, R159 ;  /* 0x0000006d0a967223 */ /* 0x080fe2000000009f */
[-C--:B------:R-:W-:Y:S01]  /*42d0*/  FFMA R148, R24, R109.reuse, R153 ;  /* 0x0000006d18947223 */ /* 0x080fe20000000099 */
[-C--:B------:R-:W-:Y:S01]  /*42e0*/  FFMA R146, R38, R109.reuse, R151 ;  /* 0x0000006d26927223 */ /* 0x080fe20000000097 */
[-C--:B------:R-:W-:Y:S01]  /*42f0*/  FFMA R140, R52, R109.reuse, R145 ;  /* 0x0000006d348c7223 */ /* 0x080fe20000000091 */
[----:B------:R-:W-:Y:S01]  /*4300*/  FFMA R144, R66, R109, R141 ;  /* 0x0000006d42907223 */ /* 0x000fe2000000008d */
[C---:B------:R-:W-:Y:S01]  /*4310*/  FFMA R133, R109.reuse, R79, R136 ;  /* 0x0000004f6d857223 */ /* 0x040fe20000000088 */
[----:B------:R-:W-:Y:S01]  /*4320*/  FFMA R111, R109, R93, R132 ;  /* 0x0000005d6d6f7223 */ /* 0x000fe20000000084 */
[----:B------:R-:W-:-:S02]  /*4330*/  FFMA R0, R94, R109, R131 ;  /* 0x0000006d5e007223 */ /* 0x000fc40000000083 */
[----:B------:R-:W3:Y:S01]  /*4340*/  LDS R109, [R143+0x780] ;  /* 0x000780008f6d7984 */ /* 0x000ee20000000800 */
[C---:B-1----:R-:W-:Y:S01]  /*4350*/  FFMA R153, R101.reuse, R25, R148 ;  /* 0x0000001965997223 */ /* 0x042fe20000000094 */
[C---:B------:R-:W-:Y:S01]  /*4360*/  FFMA R151, R101.reuse, R39, R146 ;  /* 0x0000002765977223 */ /* 0x040fe20000000092 */
[C---:B------:R-:W-:Y:S01]  /*4370*/  FFMA R145, R101.reuse, R53, R140 ;  /* 0x0000003565917223 */ /* 0x040fe2000000008c */
[----:B------:R-:W-:Y:S01]  /*4380*/  FFMA R157, R12, R101, R157 ;  /* 0x000000650c9d7223 */ /* 0x000fe2000000009d */
[C---:B------:R-:W-:Y:S01]  /*4390*/  FFMA R159, R101.reuse, R11, R150 ;  /* 0x0000000b659f7223 */ /* 0x040fe20000000096 */
[-C--:B------:R-:W-:Y:S01]  /*43a0*/  FFMA R152, R26, R101.reuse, R155 ;  /* 0x000000651a987223 */ /* 0x080fe2000000009b */
[-C--:B------:R-:W-:Y:S01]  /*43b0*/  FFMA R148, R40, R101.reuse, R149 ;  /* 0x0000006528947223 */ /* 0x080fe20000000095 */
[-C--:B------:R-:W-:Y:S01]  /*43c0*/  FFMA R146, R54, R101.reuse, R147 ;  /* 0x0000006536927223 */ /* 0x080fe20000000093 */
[----:B------:R-:W-:Y:S01]  /*43d0*/  FFMA R140, R68, R101, R135 ;  /* 0x00000065448c7223 */ /* 0x000fe20000000087 */
[C---:B------:R-:W-:Y:S01]  /*43e0*/  FFMA R141, R101.reuse, R67, R144 ;  /* 0x00000043658d7223 */ /* 0x040fe20000000090 */
[C---:B------:R-:W-:Y:S01]  /*43f0*/  FFMA R131, R101.reuse, R81, R134 ;  /* 0x0000005165837223 */ /* 0x040fe20000000086 */
[-C--:B------:R-:W-:Y:S01]  /*4400*/  FFMA R136, R82, R101.reuse, R133 ;  /* 0x0000006552887223 */ /* 0x080fe20000000085 */
[----:B------:R-:W-:Y:S01]  /*4410*/  FFMA R132, R96, R101, R111 ;  /* 0x0000006560847223 */ /* 0x000fe2000000006f */
[----:B------:R-:W-:-:S02]  /*4420*/  FFMA R101, R101, R95, R0 ;  /* 0x0000005f65657223 */ /* 0x000fc40000000000 */
[----:B------:R-:W1:Y:S01]  /*4430*/  LDS R0, [R143+0x784] ;  /* 0x000784008f007984 */ /* 0x000e620000000800 */
[-C--:B0-----:R-:W-:Y:S01]  /*4440*/  FFMA R150, R28, R108.reuse, R153 ;  /* 0x0000006c1c967223 */ /* 0x081fe20000000099 */
        /* <DEDUP_REMOVED lines=12> */
[----:B------:R-:W-:-:S02]  /*4510*/  FFMA R108, R98, R108, R101 ;  /* 0x0000006c626c7223 */ /* 0x000fc40000000065 */
[----:B------:R-:W0:Y:S01]  /*4520*/  LDS R101, [R143+0x788] ;  /* 0x000788008f657984 */ /* 0x000e220000000800 */
[----:B--2---:R-:W-:Y:S01]  /*4530*/  FFMA R151, R110, R29, R150 ;  /* 0x0000001d6e977223 */ /* 0x004fe20000000096 */
        /* <DEDUP_REMOVED lines=8> */
[-C--:B------:R-:W-:Y:S01]  /*45c0*/  FFMA R132, R72, R110.reuse, R135 ;  /* 0x0000006e48847223 */ /* 0x080fe20000000087 */
[----:B------:R-:W-:Y:S01]  /*45d0*/  FFMA R141, R110, R71, R140 ;  /* 0x000000476e8d7223 */ /* 0x000fe2000000008c */
[-C--:B------:R-:W-:Y:S01]  /*45e0*/  FFMA R134, R86, R110.reuse, R133 ;  /* 0x0000006e56867223 */ /* 0x080fe20000000085 */
[----:B------:R-:W-:Y:S01]  /*45f0*/  FFMA R111, R4, R110, R111 ;  /* 0x0000006e046f7223 */ /* 0x000fe2000000006f */
[----:B------:R-:W-:-:S02]  /*4600*/  FFMA R110, R110, R99, R108 ;  /* 0x000000636e6e7223 */ /* 0x000fc4000000006c */
[----:B------:R-:W2:Y:S01]  /*4610*/  LDS R108, [R143+0x78c] ;  /* 0x00078c008f6c7984 */ /* 0x000ea20000000800 */
[----:B---3--:R-:W-:Y:S01]  /*4620*/  FFMA R155, R2, R109, R139 ;  /* 0x0000006d029b7223 */ /* 0x008fe2000000008b */
[C---:B------:R-:W-:Y:S01]  /*4630*/  FFMA R139, R109.reuse, R45, R136 ;  /* 0x0000002d6d8b7223 */ /* 0x040fe20000000088 */
[C---:B------:R-:W-:Y:S01]  /*4640*/  FFMA R157, R109.reuse, R5, R142 ;  /* 0x000000056d9d7223 */ /* 0x040fe2000000008e */
[C---:B------:R-:W-:Y:S01]  /*4650*/  FFMA R153, R109.reuse, R17, R146 ;  /* 0x000000116d997223 */ /* 0x040fe20000000092 */
[----:B------:R-:W-:Y:S01]  /*4660*/  FFMA R136, R60, R109, R145 ;  /* 0x0000006d3c887223 */ /* 0x000fe20000000091 */
        /* <DEDUP_REMOVED lines=8> */
[----:B------:R-:W-:-:S02]  /*46f0*/  FFMA R133, R109, R87, R134 ;  /* 0x000000576d857223 */ /* 0x000fc40000000086 */
[----:B------:R-:W3:Y:S01]  /*4700*/  LDS R109, [R143+0x790] ;  /* 0x000790008f6d7984 */ /* 0x000ee20000000800 */
[----:B-1----:R-:W-:Y:S01]  /*4710*/  FFMA R141, R0, R33, R146 ;  /* 0x00000021008d7223 */ /* 0x002fe20000000092 */
        /* <DEDUP_REMOVED lines=12> */
[----:B------:R-:W-:Y:S01]  /*47e0*/  FFMA R134, R90, R0, R133 ;  /* 0x000000005a867223 */ /* 0x000fe20000000085 */
[C---:B0-----:R-:W-:Y:S01]  /*47f0*/  FFMA R151, R101.reuse, R7, R150 ;  /* 0x0000000765977223 */ /* 0x041fe20000000096 */
[----:B------:R-:W0:Y:S01]  /*4800*/  LDS R0, [R143+0x794] ;  /* 0x000794008f007984 */ /* 0x000e220000000800 */
        /* <DEDUP_REMOVED lines=12> */
[----:B------:R-:W-:-:S02]  /*48d0*/  FFMA R131, R101, R91, R134 ;  /* 0x0000005b65837223 */ /* 0x000fc40000000086 */
[----:B------:R-:W1:Y:S01]  /*48e0*/  LDS R101, [R143+0x798] ;  /* 0x000798008f657984 */ /* 0x000e620000000800 */
[-C--:B--2---:R-:W-:Y:S01]  /*48f0*/  FFMA R134, R80, R108.reuse, R133 ;  /* 0x0000006c50867223 */ /* 0x084fe20000000085 */
[----:B------:R-:W-:Y:S01]  /*4900*/  FFMA R133, R108, R93, R132 ;  /* 0x0000005d6c857223 */ /* 0x000fe20000000084 */
[-C--:B------:R-:W-:Y:S01]  /*4910*/  FFMA R132, R94, R108.reuse, R131 ;  /* 0x0000006c5e847223 */ /* 0x080fe20000000083 */
[-C--:B------:R-:W-:Y:S01]  /*4920*/  FFMA R154, R10, R108.reuse, R151 ;  /* 0x0000006c0a9a7223 */ /* 0x080fe20000000097 */
[----:B------:R-:W2:Y:S01]  /*4930*/  LDS R131, [R143+0x820] ;  /* 0x000820008f837984 */ /* 0x000ea20000000800 */
[-C--:B------:R-:W-:Y:S01]  /*4940*/  FFMA R152, R24, R108.reuse, R145 ;  /* 0x0000006c18987223 */ /* 0x080fe20000000091 */
[----:B------:R-:W-:Y:S01]  /*4950*/  FFMA R151, R108, R23, R150 ;  /* 0x000000176c977223 */ /* 0x000fe20000000096 */
[-C--:B------:R-:W-:Y:S01]  /*4960*/  FFMA R144, R52, R108.reuse, R141 ;  /* 0x0000006c34907223 */ /* 0x080fe2000000008d */
[-C--:B------:R-:W-:Y:S01]  /*4970*/  FFMA R142, R66, R108.reuse, R139 ;  /* 0x0000006c428e7223 */ /* 0x080fe2000000008b */
[C---:B------:R-:W-:Y:S01]  /*4980*/  FFMA R155, R108.reuse, R9, R155 ;  /* 0x000000096c9b7223 */ /* 0x040fe2000000009b */
[----:B------:R-:W-:Y:S01]  /*4990*/  FFMA R145, R108, R37, R148 ;  /* 0x000000256c917223 */ /* 0x000fe20000000094 */
[----:B------:R-:W-:Y:S01]  /*49a0*/  FFMA R150, R38, R108, R149 ;  /* 0x0000006c26967223 */ /* 0x000fe20000000095 */
[C---:B------:R-:W-:Y:S01]  /*49b0*/  FFMA R141, R108.reuse, R51, R146 ;  /* 0x000000336c8d7223 */ /* 0x040fe20000000092 */
[C---:B------:R-:W-:Y:S01]  /*49c0*/  FFMA R135, R108.reuse, R65, R140 ;  /* 0x000000416c877223 */ /* 0x040fe2000000008c */
[----:B------:R-:W-:Y:S01]  /*49d0*/  FFMA R139, R108, R79, R136 ;  /* 0x0000004f6c8b7223 */ /* 0x000fe20000000088 */
[----:B---3--:R-:W-:Y:S01]  /*49e0*/  FFMA R108, R96, R109, R133 ;  /* 0x0000006d606c7223 */ /* 0x008fe20000000085 */
[----:B------:R-:W-:-:S02]  /*49f0*/  FFMA R133, R109, R95, R132 ;  /* 0x0000005f6d857223 */ /* 0x000fc40000000084 */
[----:B------:R-:W3:Y:S01]  /*4a00*/  LDS R132, [R143+0x824] ;  /* 0x000824008f847984 */ /* 0x000ee20000000800 */
        /* <DEDUP_REMOVED lines=8> */
[----:B------:R-:W-:Y:S01]  /*4a90*/  FFMA R152, R26, R109, R151 ;  /* 0x0000006d1a987223 */ /* 0x000fe20000000097 */
[C---:B------:R-:W-:Y:S01]  /*4aa0*/  FFMA R149, R109.reuse, R39, R150 ;  /* 0x000000276d957223 */ /* 0x040fe20000000096 */
[----:B------:R-:W-:Y:S01]  /*4ab0*/  FFMA R141, R109, R67, R142 ;  /* 0x000000436d8d7223 */ /* 0x000fe2000000008e */
[----:B------:R-:W-:Y:S01]  /*4ac0*/  FFMA R136, R82, R109, R139 ;  /* 0x0000006d52887223 */ /* 0x000fe2000000008b */
[-C--:B0-----:R-:W-:Y:S01]  /*4ad0*/  FFMA R150, R28, R0.reuse, R147 ;  /* 0x000000001c967223 */ /* 0x081fe20000000093 */
        /* <DEDUP_REMOVED lines=12> */
[----:B------:R-:W-:-:S02]  /*4ba0*/  FFMA R108, R98, R0, R133 ;  /* 0x00000000626c7223 */ /* 0x000fc40000000085 */
[----:B------:R-:W0:Y:S01]  /*4bb0*/  LDS R0, [R143+0x828] ;  /* 0x000828008f007984 */ /* 0x000e220000000800 */
[C---:B-1----:R-:W-:Y:S01]  /*4bc0*/  FFMA R149, R101.reuse, R29, R150 ;  /* 0x0000001d65957223 */ /* 0x042fe20000000096 */
        /* <DEDUP_REMOVED lines=14> */
[----:B--2---:R-:W-:Y:S01]  /*4cb0*/  FFMA R155, R2, R131, R137 ;  /* 0x00000083029b7223 */ /* 0x004fe20000000089 */
[C---:B------:R-:W-:Y:S01]  /*4cc0*/  FFMA R157, R131.reuse, R5, R138 ;  /* 0x00000005839d7223 */ /* 0x040fe2000000008a */
[C---:B------:R-:W-:Y:S01]  /*4cd0*/  FFMA R151, R131.reuse, R17, R152 ;  /* 0x0000001183977223 */ /* 0x040fe20000000098 */
[----:B------:R-:W-:Y:S01]  /*4ce0*/  FFMA R148, R32, R131, R149 ;  /* 0x0000008320947223 */ /* 0x000fe20000000095 */
[C---:B------:R-:W-:Y:S01]  /*4cf0*/  FFMA R145, R131.reuse, R45, R146 ;  /* 0x0000002d83917223 */ /* 0x040fe20000000092 */
        /* <DEDUP_REMOVED lines=9> */
[----:B------:R-:W2:Y:S01]  /*4d90*/  LDS R133, [R143+0x830] ;  /* 0x000830008f857984 */ /* 0x000ea20000000800 */
[-C--:B---3--:R-:W-:Y:S01]  /*4da0*/  FFMA R136, R76, R132.reuse, R135 ;  /* 0x000000844c887223 */ /* 0x088fe20000000087 */
[----:B------:R-:W-:Y:S01]  /*4db0*/  FFMA R135, R132, R89, R134 ;  /* 0x0000005984877223 */ /* 0x000fe20000000086 */
[----:B------:R-:W-:-:S02]  /*4dc0*/  FFMA R134, R90, R132, R131 ;  /* 0x000000845a867223 */ /* 0x000fc40000000083 */
[----:B------:R-:W3:Y:S01]  /*4dd0*/  LDS R131, [R143+0x834] ;  /* 0x000834008f837984 */ /* 0x000ee20000000800 */
[-C--:B------:R-:W-:Y:S01]  /*4de0*/  FFMA R150, R20, R132.reuse, R151 ;  /* 0x0000008414967223 */ /* 0x080fe20000000097 */
        /* <DEDUP_REMOVED lines=8> */
[----:B0-----:R-:W-:Y:S01]  /*4e70*/  FFMA R147, R0, R21, R150 ;  /* 0x0000001500937223 */ /* 0x001fe20000000096 */
[----:B------:R-:W-:Y:S01]  /*4e80*/  FFMA R145, R132, R47, R146 ;  /* 0x0000002f84917223 */ /* 0x000fe20000000092 */
[-C--:B------:R-:W-:Y:S01]  /*4e90*/  FFMA R142, R36, R0.reuse, R141 ;  /* 0x00000000248e7223 */ /* 0x080fe2000000008d */
[----:B------:R-:W-:Y:S01]  /*4ea0*/  FFMA R138, R64, R0, R139 ;  /* 0x00000000408a7223 */ /* 0x000fe2000000008b */
        /* <DEDUP_REMOVED lines=8> */
[----:B------:R-:W-:Y:S01]  /*4f30*/  FFMA R137, R0, R91, R134 ;  /* 0x0000005b00897223 */ /* 0x000fe20000000086 */
[----:B-1----:R-:W-:Y:S01]  /*4f40*/  FFMA R148, R24, R101, R147 ;  /* 0x0000006518947223 */ /* 0x002fe20000000093 */
[----:B------:R-:W-:Y:S01]  /*4f50*/  FFMA R144, R50, R0, R145 ;  /* 0x0000000032907223 */ /* 0x000fe20000000091 */
[C---:B------:R-:W-:Y:S01]  /*4f60*/  FFMA R147, R101.reuse, R37, R142 ;  /* 0x0000002565937223 */ /* 0x040fe2000000008e */
[C---:B------:R-:W-:Y:S01]  /*4f70*/  FFMA R157, R0.reuse, R7, R157 ;  /* 0x00000007009d7223 */ /* 0x040fe2000000009d */
[----:B------:R-:W-:Y:S01]  /*4f80*/  FFMA R145, R0, R63, R140 ;  /* 0x0000003f00917223 */ /* 0x000fe2000000008c */
[----:B------:R-:W-:Y:S01]  /*4f90*/  FFMA R142, R52, R101, R141 ;  /* 0x00000065348e7223 */ /* 0x000fe2000000008d */
[----:B------:R-:W0:Y:S01]  /*4fa0*/  LDS R0, [R143+0x838] ;  /* 0x000838008f007984 */ /* 0x000e220000000800 */
[C---:B------:R-:W-:Y:S01]  /*4fb0*/  FFMA R151, R101.reuse, R9, R152 ;  /* 0x0000000965977223 */ /* 0x040fe20000000098 */
[C---:B------:R-:W-:Y:S01]  /*4fc0*/  FFMA R141, R101.reuse, R65, R138 ;  /* 0x00000041658d7223 */ /* 0x040fe2000000008a */
        /* <DEDUP_REMOVED lines=9> */
[----:B------:R-:W1:Y:S01]  /*5060*/  LDS R137, [R143+0x8c0] ;  /* 0x0008c0008f897984 */ /* 0x000e620000000800 */
[-C--:B--2---:R-:W-:Y:S01]  /*5070*/  FFMA R150, R12, R133.reuse, R151 ;  /* 0x000000850c967223 */ /* 0x084fe20000000097 */
[----:B------:R-:W-:Y:S01]  /*5080*/  FFMA R138, R68, R133, R141 ;  /* 0x00000085448a7223 */ /* 0x000fe2000000008d */
[C---:B------:R-:W-:Y:S01]  /*5090*/  FFMA R101, R133.reuse, R81, R134 ;  /* 0x0000005185657223 */ /* 0x040fe20000000086 */
[C---:B------:R-:W-:Y:S01]  /*50a0*/  FFMA R151, R133.reuse, R25, R148 ;  /* 0x0000001985977223 */ /* 0x040fe20000000094 */
        /* <DEDUP_REMOVED lines=8> */
[----:B------:R-:W-:Y:S01]  /*5130*/  FFMA R136, R82, R133, R139 ;  /* 0x0000008552887223 */ /* 0x000fe2000000008b */
[----:B------:R-:W2:Y:S01]  /*5140*/  LDS R135, [R143+0x960] ;  /* 0x000960008f877984 */ /* 0x000ea20000000800 */
[----:B------:R-:W-:Y:S01]  /*5150*/  FFMA R133, R133, R95, R132 ;  /* 0x0000005f85857223 */ /* 0x000fe20000000084 */
[C---:B---3--:R-:W-:Y:S01]  /*5160*/  FFMA R141, R131.reuse, R69, R138 ;  /* 0x00000045838d7223 */ /* 0x048fe2000000008a */
[-C--:B------:R-:W-:Y:S01]  /*5170*/  FFMA R138, R84, R131.reuse, R101 ;  /* 0x00000083548a7223 */ /* 0x080fe20000000065 */
[----:B------:R-:W3:Y:S01]  /*5180*/  LDS R132, [R143+0x8c4] ;  /* 0x0008c4008f847984 */ /* 0x000ee20000000800 */
[----:B------:R-:W-:Y:S01]  /*5190*/  FFMA R146, R28, R131, R151 ;  /* 0x000000831c927223 */ /* 0x000fe20000000097 */
[C---:B------:R-:W-:Y:S01]  /*51a0*/  FFMA R101, R131.reuse, R97, R134 ;  /* 0x0000006183657223 */ /* 0x040fe20000000086 */
[----:B------:R-:W-:Y:S01]  /*51b0*/  FFMA R159, R14, R131, R155 ;  /* 0x000000830e9f7223 */ /* 0x000fe2000000009b */
[C---:B------:R-:W-:Y:S01]  /*51c0*/  FFMA R151, R131.reuse, R41, R144 ;  /* 0x0000002983977223 */ /* 0x040fe20000000090 */
[C---:B------:R-:W-:Y:S01]  /*51d0*/  FFMA R149, R131.reuse, R55, R142 ;  /* 0x0000003783957223 */ /* 0x040fe2000000008e */
[C---:B------:R-:W-:Y:S01]  /*51e0*/  FFMA R139, R131.reuse, R83, R136 ;  /* 0x00000053838b7223 */ /* 0x040fe20000000088 */
[----:B------:R-:W4:Y:S01]  /*51f0*/  LDS R134, [R143+0x964] ;  /* 0x000964008f867984 */ /* 0x000f220000000800 */
[C---:B------:R-:W-:Y:S01]  /*5200*/  FFMA R157, R131.reuse, R13, R150 ;  /* 0x0000000d839d7223 */ /* 0x040fe20000000096 */
[----:B------:R-:W-:Y:S01]  /*5210*/  FFMA R155, R131, R27, R148 ;  /* 0x0000001b839b7223 */ /* 0x000fe20000000094 */
[-C--:B------:R-:W-:Y:S01]  /*5220*/  FFMA R144, R42, R131.reuse, R153 ;  /* 0x000000832a907223 */ /* 0x080fe20000000099 */
[-C--:B------:R-:W-:Y:S01]  /*5230*/  FFMA R140, R56, R131.reuse, R147 ;  /* 0x00000083388c7223 */ /* 0x080fe20000000093 */
[-C--:B------:R-:W-:Y:S01]  /*5240*/  FFMA R142, R70, R131.reuse, R145 ;  /* 0x00000083468e7223 */ /* 0x080fe20000000091 */
[----:B------:R-:W-:-:S02]  /*5250*/  FFMA R136, R98, R131, R133 ;  /* 0x0000008362887223 */ /* 0x000fc40000000085 */
[----:B------:R-:W5:Y:S01]  /*5260*/  LDS R131, [R143+0x8c8] ;  /* 0x0008c8008f837984 */ /* 0x000f620000000800 */
[----:B0-----:R-:W-:Y:S01]  /*5270*/  FFMA R147, R0, R57, R140 ;  /* 0x0000003900937223 */ /* 0x001fe2000000008c */
[-C--:B------:R-:W-:Y:S01]  /*5280*/  FFMA R154, R16, R0.reuse, R157 ;  /* 0x00000000109a7223 */ /* 0x080fe2000000009d */
[C---:B------:R-:W-:Y:S01]  /*5290*/  FFMA R161, R0.reuse, R15, R159 ;  /* 0x0000000f00a17223 */ /* 0x040fe2000000009f */
[----:B------:R-:W-:Y:S01]  /*52a0*/  FFMA R153, R0, R29, R146 ;  /* 0x0000001d00997223 */ /* 0x000fe20000000092 */
        /* <DEDUP_REMOVED lines=9> */
[----:B------:R-:W-:Y:S01]  /*5340*/  FFMA R0, R0, R99, R136 ;  /* 0x0000006300007223 */ /* 0x000fe20000000088 */
[-C--:B-1----:R-:W-:Y:S01]  /*5350*/  FFMA R149, R2, R137.reuse, R127 ;  /* 0x0000008902957223 */ /* 0x082fe2000000007f */
[----:B------:R-:W0:Y:S01]  /*5360*/  LDS R133, [R143+0x968] ;  /* 0x000968008f857984 */ /* 0x000e220000000800 */
[----:B------:R-:W-:Y:S01]  /*5370*/  FFMA R136, R60, R137, R147 ;  /* 0x000000893c887223 */ /* 0x000fe20000000093 */
[C---:B------:R-:W-:Y:S01]  /*5380*/  FFMA R141, R137.reuse, R5, R130 ;  /* 0x00000005898d7223 */ /* 0x040fe20000000082 */
[C---:B------:R-:W-:Y:S01]  /*5390*/  FFMA R145, R137.reuse, R17, R154 ;  /* 0x0000001189917223 */ /* 0x040fe2000000009a */
[----:B------:R-:W1:Y:S01]  /*53a0*/  LDS R127, [R143+0x8cc] ;  /* 0x0008cc008f7f7984 */ /* 0x000e620000000800 */
[C---:B------:R-:W-:Y:S01]  /*53b0*/  FFMA R147, R137.reuse, R73, R140 ;  /* 0x0000004989937223 */ /* 0x040fe2000000008c */
[-C--:B------:R-:W-:Y:S01]  /*53c0*/  FFMA R130, R18, R137.reuse, R161 ;  /* 0x0000008912827223 */ /* 0x080fe200000000a1 */
[-C--:B------:R-:W-:Y:S01]  /*53d0*/  FFMA R144, R32, R137.reuse, R153 ;  /* 0x0000008920907223 */ /* 0x080fe20000000099 */
[----:B------:R-:W-:Y:S01]  /*53e0*/  FFMA R142, R46, R137, R159 ;  /* 0x000000892e8e7223 */ /* 0x000fe2000000009f */
[C---:B------:R-:W-:Y:S01]  /*53f0*/  FFMA R139, R137.reuse, R59, R148 ;  /* 0x0000003b898b7223 */ /* 0x040fe20000000094 */
[----:B------:R-:W-:Y:S01]  /*5400*/  FFMA R140, R74, R137, R157 ;  /* 0x000000894a8c7223 */ /* 0x000fe2000000009d */
[C---:B------:R-:W-:Y:S01]  /*5410*/  FFMA R153, R137.reuse, R31, R152 ;  /* 0x0000001f89997223 */ /* 0x040fe20000000098 */
[----:B------:R-:W-:Y:S01]  /*5420*/  FFMA R151, R137, R45, R150 ;  /* 0x0000002d89977223 */ /* 0x000fe20000000096 */
[----:B------:R-:W-:Y:S01]  /*5430*/  FFMA R138, R88, R137, R155 ;  /* 0x00000089588a7223 */ /* 0x000fe2000000009b */
[----:B--2---:R-:W-:Y:S01]  /*5440*/  FFMA R157, R2, R135, R129 ;  /* 0x00000087029d7223 */ /* 0x004fe20000000081 */
[----:B------:R-:W-:Y:S01]  /*5450*/  FFMA R159, R135, R5, R128 ;  /* 0x00000005879f7223 */ /* 0x000fe20000000080 */
[----:B------:R-:W-:Y:S01]  /*5460*/  FFMA R155, R137, R87, R146 ;  /* 0x00000057899b7223 */ /* 0x000fe20000000092 */
[----:B------:R-:W2:Y:S01]  /*5470*/  LDS R2, [R143+0x96c] ;  /* 0x00096c008f027984 */ /* 0x000ea20000000800 */
[----:B---3--:R-:W-:Y:S01]  /*5480*/  FFMA R149, R132, R3, R149 ;  /* 0x0000000384957223 */ /* 0x008fe20000000095 */
[-C--:B------:R-:W-:Y:S01]  /*5490*/  FFMA R148, R6, R132.reuse, R141 ;  /* 0x0000008406947223 */ /* 0x080fe2000000008d */
[-C--:B------:R-:W-:Y:S01]  /*54a0*/  FFMA R146, R20, R132.reuse, R145 ;  /* 0x0000008414927223 */ /* 0x080fe20000000091 */
        /* <DEDUP_REMOVED lines=9> */
[C---:B------:R-:W-:Y:S01]  /*5540*/  FFMA R139, R132.reuse, R75, R140 ;  /* 0x0000004b848b7223 */ /* 0x040fe2000000008c */
[----:B------:R-:W-:Y:S01]  /*5550*/  FFMA R137, R132, R89, R138 ;  /* 0x0000005984897223 */ /* 0x000fe2000000008a */
[----:B----4-:R-:W-:Y:S01]  /*5560*/  FFMA R157, R134, R3, R157 ;  /* 0x00000003869d7223 */ /* 0x010fe2000000009d */
[----:B------:R-:W-:Y:S01]  /*5570*/  FFMA R132, R90, R132, R155 ;  /* 0x000000845a847223 */ /* 0x000fe2000000009b */
[----:B------:R-:W-:Y:S01]  /*5580*/  FFMA R154, R6, R134, R159 ;  /* 0x00000086069a7223 */ /* 0x000fe2000000009f */
[----:B------:R-:W4:Y:S01]  /*5590*/  LDS R3, [R143+0x970] ;  /* 0x000970008f037984 */ /* 0x000f220000000800 */
[----:B-----5:R-:W-:Y:S01]  /*55a0*/  FFMA R152, R8, R131, R149 ;  /* 0x0000008308987223 */ /* 0x020fe20000000095 */
[C---:B------:R-:W-:Y:S01]  /*55b0*/  FFMA R149, R131.reuse, R21, R146 ;  /* 0x0000001583957223 */ /* 0x040fe20000000092 */
[-C--:B------:R-:W-:Y:S01]  /*55c0*/  FFMA R142, R36, R131.reuse, R141 ;  /* 0x00000083248e7223 */ /* 0x080fe2000000008d */
[----:B------:R-:W5:Y:S01]  /*55d0*/  LDS R6, [R143+0x8d4] ;  /* 0x0008d4008f067984 */ /* 0x000f620000000800 */
[-C--:B------:R-:W-:Y:S01]  /*55e0*/  FFMA R140, R50, R131.reuse, R129 ;  /* 0x00000083328c7223 */ /* 0x080fe20000000081 */
[----:B------:R-:W-:Y:S01]  /*55f0*/  FFMA R146, R22, R131, R145 ;  /* 0x0000008316927223 */ /* 0x000fe20000000091 */
[C---:B------:R-:W-:Y:S01]  /*5600*/  FFMA R141, R131.reuse, R63, R136 ;  /* 0x0000003f838d7223 */ /* 0x040fe20000000088 */
[C---:B------:R-:W-:Y:S01]  /*5610*/  FFMA R129, R131.reuse, R77, R130 ;  /* 0x0000004d83817223 */ /* 0x040fe20000000082 */
[C---:B------:R-:W-:Y:S01]  /*5620*/  FFMA R153, R131.reuse, R7, R148 ;  /* 0x0000000783997223 */ /* 0x040fe20000000094 */
[C---:B------:R-:W-:Y:S01]  /*5630*/  FFMA R147, R131.reuse, R35, R150 ;  /* 0x0000002383937223 */ /* 0x040fe20000000096 */
[C---:B------:R-:W-:Y:S01]  /*5640*/  FFMA R145, R131.reuse, R49, R144 ;  /* 0x0000003183917223 */ /* 0x040fe20000000090 */
[-C--:B------:R-:W-:Y:S01]  /*5650*/  FFMA R138, R64, R131.reuse, R5 ;  /* 0x00000083408a7223 */ /* 0x080fe20000000005 */
[-C--:B------:R-:W-:Y:S01]  /*5660*/  FFMA R136, R78, R131.reuse, R139 ;  /* 0x000000834e887223 */ /* 0x080fe2000000008b */
[----:B------:R-:W-:Y:S01]  /*5670*/  FFMA R130, R92, R131, R137 ;  /* 0x000000835c827223 */ /* 0x000fe20000000089 */
[----:B------:R-:W-:Y:S01]  /*5680*/  FFMA R131, R131, R91, R132 ;  /* 0x0000005b83837223 */ /* 0x000fe20000000084 */
[----:B------:R-:W5:Y:S04]  /*5690*/  LDS R5, [R143+0x974] ;  /* 0x000974008f057984 */ /* 0x000f680000000800 */
[----:B------:R-:W5:Y:S01]  /*56a0*/  LDS R132, [R143+0x8d8] ;  /* 0x0008d8008f847984 */ /* 0x000f620000000800 */
[----:B0-----:R-:W-:Y:S01]  /*56b0*/  FFMA R157, R8, R133, R157 ;  /* 0x00000085089d7223 */ /* 0x001fe2000000009d */
[----:B-1----:R-:W-:Y:S01]  /*56c0*/  FFMA R144, R24, R127, R149 ;  /* 0x0000007f18907223 */ /* 0x002fe20000000095 */
[----:B------:R-:W-:Y:S01]  /*56d0*/  FFMA R137, R127, R65, R138 ;  /* 0x000000417f897223 */ /* 0x000fe2000000008a */
[----:B------:R-:W-:Y:S01]  /*56e0*/  FFMA R155, R133, R7, R154 ;  /* 0x00000007859b7223 */ /* 0x000fe2000000009a */
[C---:B------:R-:W-:Y:S01]  /*56f0*/  FFMA R139, R127.reuse, R37, R142 ;  /* 0x000000257f8b7223 */ /* 0x040fe2000000008e */
        /* <DEDUP_REMOVED lines=8> */
[C---:B------:R-:W-:Y:S01]  /*5780*/  FFMA R145, R127.reuse, R51, R140 ;  /* 0x000000337f917223 */ /* 0x040fe2000000008c */
[----:B------:R-:W-:Y:S01]  /*5790*/  FFMA R129, R127, R79, R136 ;  /* 0x0000004f7f817223 */ /* 0x000fe20000000088 */
[----:B------:R-:W-:Y:S01]  /*57a0*/  FFMA R130, R94, R127, R131 ;  /* 0x0000007f5e827223 */ /* 0x000fe20000000083 */
[----:B--2---:R-:W-:Y:S01]  /*57b0*/  FFMA R157, R2, R9, R157 ;  /* 0x00000009029d7223 */ /* 0x004fe2000000009d */
[----:B------:R-:W0:Y:S01]  /*57c0*/  LDS R140, [R143+0x978] ;  /* 0x000978008f8c7984 */ /* 0x000e220000000800 */
[----:B---3--:R-:W-:Y:S01]  /*57d0*/  FFMA R141, R128, R25, R144 ;  /* 0x00000019808d7223 */ /* 0x008fe20000000090 */
[----:B------:R-:W-:Y:S01]  /*57e0*/  FFMA R150, R10, R2, R155 ;  /* 0x000000020a967223 */ /* 0x000fe2000000009b */
        /* <DEDUP_REMOVED lines=13> */
[----:B----4-:R-:W-:Y:S01]  /*58c0*/  FFMA R146, R12, R3, R157 ;  /* 0x000000030c927223 */ /* 0x010fe2000000009d */
[----:B------:R-:W1:Y:S01]  /*58d0*/  LDS R7, [R143+0xa00] ;  /* 0x000a00008f077984 */ /* 0x000e620000000800 */
[----:B------:R-:W-:Y:S01]  /*58e0*/  FFMA R145, R3, R11, R150 ;  /* 0x0000000b03917223 */ /* 0x000fe20000000096 */
[-C--:B-----5:R-:W-:Y:S01]  /*58f0*/  FFMA R12, R70, R6.reuse, R131 ;  /* 0x00000006460c7223 */ /* 0x0a0fe20000000083 */
[-C--:B------:R-:W-:Y:S01]  /*5900*/  FFMA R130, R28, R6.reuse, R141 ;  /* 0x000000061c827223 */ /* 0x080fe2000000008d */
[-C--:B------:R-:W-:Y:S01]  /*5910*/  FFMA R128, R56, R6.reuse, R139 ;  /* 0x0000000638807223 */ /* 0x080fe2000000008b */
[C---:B------:R-:W-:Y:S01]  /*5920*/  FFMA R129, R6.reuse, R69, R10 ;  /* 0x0000004506817223 */ /* 0x040fe2000000000a */
        /* <DEDUP_REMOVED lines=11> */
[----:B------:R-:W2:Y:S01]  /*59e0*/  LDS R6, [R143+0xa04] ;  /* 0x000a04008f067984 */ /* 0x000ea20000000800 */
        /* <DEDUP_REMOVED lines=15> */
[----:B------:R-:W3:Y:S01]  /*5ae0*/  LDS R8, [R143+0xa08] ;  /* 0x000a08008f087984 */ /* 0x000ee20000000800 */
[----:B------:R-:W-:-:S03]  /*5af0*/  FFMA R10, R88, R135, R9 ;  /* 0x00000087580a7223 */ /* 0x000fc60000000009 */
[----:B------:R-:W4:Y:S01]  /*5b00*/  LDS R9, [R143+0xa0c] ;  /* 0x000a0c008f097984 */ /* 0x000f220000000800 */
[----:B0-----:R-:W-:Y:S01]  /*5b10*/  FFMA R155, R140, R15, R155 ;  /* 0x0000000f8c9b7223 */ /* 0x001fe2000000009b */
        /* <DEDUP_REMOVED lines=9> */
[-C--:B------:R-:W-:Y:S01]  /*5bb0*/  FFMA R153, R18, R135.reuse, R153 ;  /* 0x0000008712997223 */ /* 0x080fe20000000099 */
[----:B------:R-:W-:Y:S01]  /*5bc0*/  FFMA R14, R74, R135, R13 ;  /* 0x000000874a0e7223 */ /* 0x000fe2000000000d */
[----:B-1----:R-:W-:Y:S01]  /*5bd0*/  FFMA R155, R18, R7, R155 ;  /* 0x00000007129b7223 */ /* 0x002fe2000000009b */
[----:B------:R-:W-:Y:S01]  /*5be0*/  FFMA R135, R135, R87, R12 ;  /* 0x0000005787877223 */ /* 0x000fe2000000000c */
[----:B------:R-:W-:Y:S01]  /*5bf0*/  FFMA R139, R7, R17, R138 ;  /* 0x00000011078b7223 */ /* 0x000fe2000000008a */
[-C--:B------:R-:W-:Y:S01]  /*5c00*/  FFMA R128, R20, R134.reuse, R141 ;  /* 0x0000008614807223 */ /* 0x080fe2000000008d */
[-C--:B------:R-:W-:Y:S01]  /*5c10*/  FFMA R18, R48, R134.reuse, R129 ;  /* 0x0000008630127223 */ /* 0x080fe20000000081 */
[C---:B------:R-:W-:Y:S01]  /*5c20*/  FFMA R127, R134.reuse, R33, R136 ;  /* 0x00000021867f7223 */ /* 0x040fe20000000088 */
[C---:B------:R-:W-:Y:S01]  /*5c30*/  FFMA R17, R134.reuse, R47, R130 ;  /* 0x0000002f86117223 */ /* 0x040fe20000000082 */
[----:B------:R-:W-:Y:S01]  /*5c40*/  FFMA R13, R134, R61, R16 ;  /* 0x0000003d860d7223 */ /* 0x000fe20000000010 */
[-C--:B------:R-:W-:Y:S01]  /*5c50*/  FFMA R136, R34, R134.reuse, R137 ;  /* 0x0000008622887223 */ /* 0x080fe20000000089 */
[-C--:B------:R-:W-:Y:S01]  /*5c60*/  FFMA R16, R62, R134.reuse, R15 ;  /* 0x000000863e107223 */ /* 0x080fe2000000000f */
[-C--:B------:R-:W-:Y:S01]  /*5c70*/  FFMA R12, R76, R134.reuse, R11 ;  /* 0x000000864c0c7223 */ /* 0x080fe2000000000b */
[C---:B------:R-:W-:Y:S01]  /*5c80*/  FFMA R153, R134.reuse, R19, R153 ;  /* 0x0000001386997223 */ /* 0x040fe20000000099 */
[C---:B------:R-:W-:Y:S01]  /*5c90*/  FFMA R15, R134.reuse, R75, R14 ;  /* 0x0000004b860f7223 */ /* 0x040fe2000000000e */
[----:B------:R-:W-:Y:S01]  /*5ca0*/  FFMA R11, R134, R89, R10 ;  /* 0x00000059860b7223 */ /* 0x000fe2000000000a */
[----:B--2---:R-:W-:Y:S01]  /*5cb0*/  FFMA R155, R6, R19, R155 ;  /* 0x00000013069b7223 */ /* 0x004fe2000000009b */
[----:B------:R-:W-:Y:S01]  /*5cc0*/  FFMA R134, R90, R134, R135 ;  /* 0x000000865a867223 */ /* 0x000fe20000000087 */
[----:B------:R-:W-:Y:S01]  /*5cd0*/  FFMA R139, R20, R6, R139 ;  /* 0x00000006148b7223 */ /* 0x000fe2000000008b */
[C---:B------:R-:W-:Y:S01]  /*5ce0*/  FFMA R129, R133.reuse, R21, R128 ;  /* 0x0000001585817223 */ /* 0x040fe20000000080 */
[C---:B------:R-:W-:Y:S01]  /*5cf0*/  FFMA R19, R133.reuse, R49, R18 ;  /* 0x0000003185137223 */ /* 0x040fe20000000012 */
[-C--:B------:R-:W-:Y:S01]  /*5d00*/  FFMA R128, R36, R133.reuse, R127 ;  /* 0x0000008524807223 */ /* 0x080fe2000000007f */
[-C--:B------:R-:W-:Y:S01]  /*5d10*/  FFMA R20, R50, R133.reuse, R17 ;  /* 0x0000008532147223 */ /* 0x080fe20000000011 */
[----:B------:R-:W-:Y:S01]  /*5d20*/  FFMA R14, R64, R133, R13 ;  /* 0x00000085400e7223 */ /* 0x000fe2000000000d */
[----:B------:R-:W0:Y:S01]  /*5d30*/  LDS R10, [R143+0xa10] ;  /* 0x000a10008f0a7984 */ /* 0x000e220000000800 */
[C---:B------:R-:W-:Y:S01]  /*5d40*/  FFMA R127, R133.reuse, R35, R136 ;  /* 0x00000023857f7223 */ /* 0x040fe20000000088 */
[C---:B------:R-:W-:Y:S01]  /*5d50*/  FFMA R17, R133.reuse, R63, R16 ;  /* 0x0000003f85117223 */ /* 0x040fe20000000010 */
[C---:B------:R-:W-:Y:S01]  /*5d60*/  FFMA R13, R133.reuse, R77, R12 ;  /* 0x0000004d850d7223 */ /* 0x040fe2000000000c */
[-C--:B------:R-:W-:Y:S01]  /*5d70*/  FFMA R153, R22, R133.reuse, R153 ;  /* 0x0000008516997223 */ /* 0x080fe20000000099 */
[-C--:B------:R-:W-:Y:S01]  /*5d80*/  FFMA R16, R78, R133.reuse, R15 ;  /* 0x000000854e107223 */ /* 0x080fe2000000000f */
[----:B------:R-:W-:Y:S01]  /*5d90*/  FFMA R12, R92, R133, R11 ;  /* 0x000000855c0c7223 */ /* 0x000fe2000000000b */
[----:B------:R-:W-:Y:S01]  /*5da0*/  FFMA R133, R133, R91, R134 ;  /* 0x0000005b85857223 */ /* 0x000fe20000000086 */
[----:B---3--:R-:W-:Y:S01]  /*5db0*/  FFMA R139, R8, R21, R139 ;  /* 0x00000015088b7223 */ /* 0x008fe2000000008b */
[----:B------:R-:W-:Y:S01]  /*5dc0*/  FFMA R18, R52, R2, R19 ;  /* 0x0000000234127223 */ /* 0x000fe20000000013 */
[----:B------:R-:W-:Y:S01]  /*5dd0*/  FFMA R134, R22, R8, R155 ;  /* 0x0000000816867223 */ /* 0x000fe2000000009b */
        /* <DEDUP_REMOVED lines=8> */
[C---:B------:R-:W-:Y:S01]  /*5e60*/  FFMA R153, R2.reuse, R23, R153 ;  /* 0x0000001702997223 */ /* 0x040fe20000000099 */
[C---:B------:R-:W-:Y:S01]  /*5e70*/  FFMA R17, R2.reuse, R79, R16 ;  /* 0x0000004f02117223 */ /* 0x040fe20000000010 */
[----:B------:R-:W-:Y:S01]  /*5e80*/  FFMA R13, R2, R93, R12 ;  /* 0x0000005d020d7223 */ /* 0x000fe2000000000c */
[----:B------:R-:W-:Y:S01]  /*5e90*/  FFMA R2, R94, R2, R133 ;  /* 0x000000025e027223 */ /* 0x000fe20000000085 */
[----:B----4-:R-:W-:Y:S01]  /*5ea0*/  FFMA R139, R24, R9, R139 ;  /* 0x00000009188b7223 */ /* 0x010fe2000000008b */
[----:B------:R-:W-:Y:S01]  /*5eb0*/  FFMA R129, R9, R23, R134 ;  /* 0x0000001709817223 */ /* 0x000fe20000000086 */
[----:B------:R-:W-:Y:S01]  /*5ec0*/  FFMA R24, R40, R3, R21 ;  /* 0x0000000328187223 */ /* 0x000fe20000000015 */
[----:B------:R-:W2:Y:S01]  /*5ed0*/  LDS R136, [R143+0xa18] ;  /* 0x000a18008f887984 */ /* 0x000ea20000000800 */
[C---:B------:R-:W-:Y:S01]  /*5ee0*/  FFMA R23, R3.reuse, R39, R22 ;  /* 0x0000002703177223 */ /* 0x040fe20000000016 */
        /* <DEDUP_REMOVED lines=9> */
[----:B------:R-:W-:Y:S01]  /*5f80*/  FFMA R3, R3, R95, R2 ;  /* 0x0000005f03037223 */ /* 0x000fe20000000002 */
[----:B------:R-:W-:Y:S04]  /*5f90*/  LDS R134, [R143+0xab8] ;  /* 0x000ab8008f867984 */ /* 0x000fe80000000800 */
[----:B------:R-:W3:Y:S01]  /*5fa0*/  LDS R2, [R143+0xaa0] ;  /* 0x000aa0008f027984 */ /* 0x000ee20000000800 */
[----:B0-----:R-:W-:Y:S01]  /*5fb0*/  FFMA R139, R10, R25, R139 ;  /* 0x000000190a8b7223 */ /* 0x001fe2000000008b */
[----:B------:R-:W-:Y:S01]  /*5fc0*/  FFMA R130, R26, R10, R129 ;  /* 0x0000000a1a827223 */ /* 0x000fe20000000081 */
        /* <DEDUP_REMOVED lines=12> */
[----:B-1----:R-:W-:Y:S01]  /*6090*/  FFMA R139, R28, R11, R139 ;  /* 0x0000000b1c8b7223 */ /* 0x002fe2000000008b */
[----:B------:R-:W0:Y:S01]  /*60a0*/  LDS R3, [R143+0xaa4] ;  /* 0x000aa4008f037984 */ /* 0x000e220000000800 */
[----:B------:R-:W-:Y:S01]  /*60b0*/  FFMA R27, R11, R27, R130 ;  /* 0x0000001b0b1b7223 */ /* 0x000fe20000000082 */
        /* <DEDUP_REMOVED lines=8> */
[----:B------:R-:W-:Y:S01]  /*6140*/  FFMA R19, R140, R71, R18 ;  /* 0x000000478c137223 */ /* 0x000fe20000000012 */
[-C--:B------:R-:W-:Y:S01]  /*6150*/  FFMA R14, R86, R140.reuse, R15 ;  /* 0x0000008c560e7223 */ /* 0x080fe2000000000f */
[----:B------:R-:W1:Y:S01]  /*6160*/  LDS R5, [R143+0xaa8] ;  /* 0x000aa8008f057984 */ /* 0x000e620000000800 */
[----:B------:R-:W-:Y:S01]  /*6170*/  FFMA R141, R4, R140, R141 ;  /* 0x0000008c048d7223 */ /* 0x000fe2000000008d */
[----:B--2---:R-:W-:Y:S01]  /*6180*/  FFMA R27, R30, R136, R27 ;  /* 0x000000881e1b7223 */ /* 0x004fe2000000001b */
[C---:B------:R-:W-:Y:S01]  /*6190*/  FFMA R21, R7.reuse, R45, R24 ;  /* 0x0000002d07157223 */ /* 0x040fe20000000018 */
[----:B------:R-:W-:Y:S01]  /*61a0*/  FFMA R140, R140, R99, R12 ;  /* 0x000000638c8c7223 */ /* 0x000fe2000000000c */
[C---:B------:R-:W-:Y:S01]  /*61b0*/  FFMA R25, R7.reuse, R31, R28 ;  /* 0x0000001f07197223 */ /* 0x040fe2000000001c */
[-C--:B------:R-:W-:Y:S01]  /*61c0*/  FFMA R26, R46, R7.reuse, R23 ;  /* 0x000000072e1a7223 */ /* 0x080fe20000000017 */
[-C--:B------:R-:W-:Y:S01]  /*61d0*/  FFMA R20, R60, R7.reuse, R17 ;  /* 0x000000073c147223 */ /* 0x080fe20000000011 */
[----:B------:R-:W-:Y:S01]  /*61e0*/  FFMA R127, R32, R7, R127 ;  /* 0x00000007207f7223 */ /* 0x000fe2000000007f */
[C---:B------:R-:W-:Y:S01]  /*61f0*/  FFMA R23, R7.reuse, R59, R22 ;  /* 0x0000003b07177223 */ /* 0x040fe20000000016 */
[C---:B------:R-:W-:Y:S01]  /*6200*/  FFMA R17, R7.reuse, R73, R16 ;  /* 0x0000004907117223 */ /* 0x040fe20000000010 */
[-C--:B------:R-:W-:Y:S01]  /*6210*/  FFMA R18, R74, R7.reuse, R19 ;  /* 0x000000074a127223 */ /* 0x080fe20000000013 */
[----:B------:R-:W-:Y:S01]  /*6220*/  FFMA R12, R88, R7, R13 ;  /* 0x00000007580c7223 */ /* 0x000fe2000000000d */
[----:B------:R-:W-:Y:S01]  /*6230*/  FFMA R15, R7, R87, R14 ;  /* 0x00000057070f7223 */ /* 0x000fe2000000000e */
[----:B---3--:R-:W-:Y:S01]  /*6240*/  FFMA R31, R2, R31, R27 ;  /* 0x0000001f021f7223 */ /* 0x008fe2000000001b */
[----:B------:R-:W2:Y:S01]  /*6250*/  LDS R7, [R143+0xaac] ;  /* 0x000aac008f077984 */ /* 0x000ea20000000800 */
[-C--:B------:R-:W-:Y:S01]  /*6260*/  FFMA R24, R48, R6.reuse, R21 ;  /* 0x0000000630187223 */ /* 0x080fe20000000015 */
[-C--:B------:R-:W-:Y:S01]  /*6270*/  FFMA R27, R34, R6.reuse, R25 ;  /* 0x00000006221b7223 */ /* 0x080fe20000000019 */
[C---:B------:R-:W-:Y:S01]  /*6280*/  FFMA R21, R6.reuse, R61, R20 ;  /* 0x0000003d06157223 */ /* 0x040fe20000000014 */
[C---:B------:R-:W-:Y:S01]  /*6290*/  FFMA R127, R6.reuse, R33, R127 ;  /* 0x00000021067f7223 */ /* 0x040fe2000000007f */
[----:B------:R-:W-:Y:S01]  /*62a0*/  FFMA R25, R6, R47, R26 ;  /* 0x0000002f06197223 */ /* 0x000fe2000000001a */
[-C--:B------:R-:W-:Y:S01]  /*62b0*/  FFMA R22, R62, R6.reuse, R23 ;  /* 0x000000063e167223 */ /* 0x080fe20000000017 */
[-C--:B------:R-:W-:Y:S01]  /*62c0*/  FFMA R16, R76, R6.reuse, R17 ;  /* 0x000000064c107223 */ /* 0x080fe20000000011 */
[C---:B------:R-:W-:Y:S01]  /*62d0*/  FFMA R19, R6.reuse, R75, R18 ;  /* 0x0000004b06137223 */ /* 0x040fe20000000012 */
[----:B------:R-:W-:Y:S01]  /*62e0*/  FFMA R13, R6, R89, R12 ;  /* 0x00000059060d7223 */ /* 0x000fe2000000000c */
[----:B------:R-:W-:Y:S01]  /*62f0*/  FFMA R14, R90, R6, R15 ;  /* 0x000000065a0e7223 */ /* 0x000fe2000000000f */
[----:B------:R-:W-:Y:S01]  /*6300*/  FFMA R139, R136, R29, R139 ;  /* 0x0000001d888b7223 */ /* 0x000fe2000000008b */
[----:B------:R-:W3:Y:S01]  /*6310*/  LDS R6, [R143+0xab0] ;  /* 0x000ab0008f067984 */ /* 0x000ee20000000800 */
[----:B------:R-:W-:Y:S01]  /*6320*/  FFMA R23, R8, R49, R24 ;  /* 0x0000003108177223 */ /* 0x000fe20000000018 */
        /* <DEDUP_REMOVED lines=9> */
[----:B------:R-:W-:Y:S04]  /*63c0*/  LDS R142, [R143+0xb58] ;  /* 0x000b58008f8e7984 */ /* 0x000fe80000000800 */
[----:B------:R-:W4:Y:S01]  /*63d0*/  LDS R8, [R143+0xab4] ;  /* 0x000ab4008f087984 */ /* 0x000f220000000800 */
        /* <DEDUP_REMOVED lines=10> */
[-C--:B------:R-:W-:Y:S01]  /*6480*/  FFMA R26, R40, R10.reuse, R25 ;  /* 0x0000000a281a7223 */ /* 0x080fe20000000019 */
[----:B------:R-:W5:Y:S01]  /*6490*/  LDS R9, [R143+0xb40] ;  /* 0x000b40008f097984 */ /* 0x000f620000000800 */
        /* <DEDUP_REMOVED lines=9> */
[C---:B------:R-:W-:Y:S01]  /*6530*/  FFMA R25, R11.reuse, R41, R26 ;  /* 0x000000290b197223 */ /* 0x040fe2000000001a */
[----:B------:R-:W5:Y:S01]  /*6540*/  LDS R10, [R143+0xb44] ;  /* 0x000b44008f0a7984 */ /* 0x000f620000000800 */
        /* <DEDUP_REMOVED lines=30> */
[C---:B0-----:R-:W-:Y:S01]  /*6730*/  FFMA R33, R3.reuse, R33, R32 ;  /* 0x0000002103217223 */ /* 0x041fe20000000020 */
[----:B------:R-:W0:Y:S01]  /*6740*/  LDS R2, [R143+0xb50] ;  /* 0x000b50008f027984 */ /* 0x000e220000000800 */
[-C--:B------:R-:W-:Y:S01]  /*6750*/  FFMA R26, R48, R3.reuse, R25 ;  /* 0x00000003301a7223 */ /* 0x080fe20000000019 */
[-C--:B------:R-:W-:Y:S01]  /*6760*/  FFMA R18, R76, R3.reuse, R17 ;  /* 0x000000034c127223 */ /* 0x080fe20000000011 */
[----:B------:R-:W-:Y:S01]  /*6770*/  FFMA R34, R34, R3, R31 ;  /* 0x0000000322227223 */ /* 0x000fe2000000001f */
[C---:B------:R-:W-:Y:S01]  /*6780*/  FFMA R25, R3.reuse, R47, R28 ;  /* 0x0000002f03197223 */ /* 0x040fe2000000001c */
[C---:B------:R-:W-:Y:S01]  /*6790*/  FFMA R19, R3.reuse, R61, R22 ;  /* 0x0000003d03137223 */ /* 0x040fe20000000016 */
[----:B------:R-:W-:Y:S01]  /*67a0*/  FFMA R24, R62, R3, R21 ;  /* 0x000000033e187223 */ /* 0x000fe20000000015 */
[C---:B------:R-:W-:Y:S01]  /*67b0*/  FFMA R17, R3.reuse, R75, R20 ;  /* 0x0000004b03117223 */ /* 0x040fe20000000014 */
[----:B------:R-:W-:Y:S01]  /*67c0*/  FFMA R13, R3, R89, R14 ;  /* 0x00000059030d7223 */ /* 0x000fe2000000000e */
[----:B------:R-:W-:Y:S01]  /*67d0*/  FFMA R16, R90, R3, R15 ;  /* 0x000000035a107223 */ /* 0x000fe2000000000f */
[----:B-1----:R-:W-:Y:S01]  /*67e0*/  FFMA R36, R36, R5, R33 ;  /* 0x0000000524247223 */ /* 0x002fe20000000021 */
[----:B------:R-:W1:Y:S01]  /*67f0*/  LDS R3, [R143+0xb54] ;  /* 0x000b54008f037984 */ /* 0x000e620000000800 */
[C---:B------:R-:W-:Y:S01]  /*6800*/  FFMA R23, R5.reuse, R49, R26 ;  /* 0x0000003105177223 */ /* 0x040fe2000000001a */
        /* <DEDUP_REMOVED lines=8> */
[C---:B--2---:R-:W-:Y:S01]  /*6890*/  FFMA R37, R7.reuse, R37, R36 ;  /* 0x0000002507257223 */ /* 0x044fe20000000024 */
[----:B------:R-:W-:Y:S01]  /*68a0*/  FFMA R35, R38, R7, R35 ;  /* 0x0000000726237223 */ /* 0x000fe20000000023 */
[C---:B------:R-:W-:Y:S01]  /*68b0*/  FFMA R19, R7.reuse, R65, R22 ;  /* 0x0000004107137223 */ /* 0x040fe20000000016 */
[----:B------:R-:W-:Y:S01]  /*68c0*/  FFMA R16, R94, R7, R5 ;  /* 0x000000075e107223 */ /* 0x000fe20000000005 */
[-C--:B---3--:R-:W-:Y:S01]  /*68d0*/  FFMA R37, R40, R6.reuse, R37 ;  /* 0x0000000628257223 */ /* 0x088fe20000000025 */
[----:B------:R-:W2:Y:S01]  /*68e0*/  LDS R5, [R143+0xbe0] ;  /* 0x000be0008f057984 */ /* 0x000ea20000000800 */
[----:B------:R-:W-:Y:S01]  /*68f0*/  FFMA R35, R6, R39, R35 ;  /* 0x0000002706237223 */ /* 0x000fe20000000023 */
[----:B------:R-:W-:Y:S01]  /*6900*/  FFMA R23, R52, R7, R23 ;  /* 0x0000000734177223 */ /* 0x000fe20000000017 */
[C---:B------:R-:W-:Y:S01]  /*6910*/  FFMA R25, R7.reuse, R51, R26 ;  /* 0x0000003307197223 */ /* 0x040fe2000000001a */
[-C--:B------:R-:W-:Y:S01]  /*6920*/  FFMA R22, R66, R7.reuse, R21 ;  /* 0x0000000742167223 */ /* 0x080fe20000000015 */
[----:B------:R-:W-:Y:S01]  /*6930*/  FFMA R18, R80, R7, R15 ;  /* 0x0000000750127223 */ /* 0x000fe2000000000f */
[C---:B------:R-:W-:Y:S01]  /*6940*/  FFMA R17, R7.reuse, R79, R20 ;  /* 0x0000004f07117223 */ /* 0x040fe20000000014 */
[----:B------:R-:W-:Y:S01]  /*6950*/  FFMA R13, R7, R93, R14 ;  /* 0x0000005d070d7223 */ /* 0x000fe2000000000e */
[----:B----4-:R-:W-:Y:S01]  /*6960*/  FFMA R37, R8, R41, R37 ;  /* 0x0000002908257223 */ /* 0x010fe20000000025 */
[----:B------:R-:W-:Y:S01]  /*6970*/  FFMA R20, R68, R6, R19 ;  /* 0x0000000644147223 */ /* 0x000fe20000000013 */
[----:B------:R-:W3:Y:S01]  /*6980*/  LDS R7, [R143+0xbe4] ;  /* 0x000be4008f077984 */ /* 0x000ee20000000800 */
[----:B------:R-:W-:Y:S01]  /*6990*/  FFMA R35, R42, R8, R35 ;  /* 0x000000082a237223 */ /* 0x000fe20000000023 */
[----:B------:R-:W-:Y:S01]  /*69a0*/  FFMA R23, R6, R53, R23 ;  /* 0x0000003506177223 */ /* 0x000fe20000000017 */
[-C--:B------:R-:W-:Y:S01]  /*69b0*/  FFMA R25, R54, R6.reuse, R25 ;  /* 0x0000000636197223 */ /* 0x080fe20000000019 */
[C---:B------:R-:W-:Y:S01]  /*69c0*/  FFMA R21, R6.reuse, R67, R22 ;  /* 0x0000004306157223 */ /* 0x040fe20000000016 */
[----:B------:R-:W-:Y:S01]  /*69d0*/  FFMA R15, R6, R81, R18 ;  /* 0x00000051060f7223 */ /* 0x000fe20000000012 */
[-C--:B------:R-:W-:Y:S01]  /*69e0*/  FFMA R18, R82, R6.reuse, R17 ;  /* 0x0000000652127223 */ /* 0x080fe20000000011 */
[----:B------:R-:W-:Y:S01]  /*69f0*/  FFMA R14, R96, R6, R13 ;  /* 0x00000006600e7223 */ /* 0x000fe2000000000d */
[----:B------:R-:W-:Y:S01]  /*6a00*/  FFMA R13, R6, R95, R16 ;  /* 0x0000005f060d7223 */ /* 0x000fe20000000010 */
[----:B------:R-:W-:Y:S01]  /*6a10*/  FFMA R44, R44, R134, R37 ;  /* 0x000000862c2c7223 */ /* 0x000fe20000000025 */
[----:B------:R-:W4:Y:S01]  /*6a20*/  LDS R6, [R143+0xbe8] ;  /* 0x000be8008f067984 */ /* 0x000f220000000800 */
[----:B------:R-:W-:Y:S01]  /*6a30*/  FFMA R19, R8, R69, R20 ;  /* 0x0000004508137223 */ /* 0x000fe20000000014 */
[----:B------:R-:W-:Y:S01]  /*6a40*/  FFMA R35, R134, R43, R35 ;  /* 0x0000002b86237223 */ /* 0x000fe20000000023 */
[-C--:B------:R-:W-:Y:S01]  /*6a50*/  FFMA R23, R56, R8.reuse, R23 ;  /* 0x0000000838177223 */ /* 0x080fe20000000017 */
[----:B------:R-:W-:Y:S01]  /*6a60*/  FFMA R25, R8, R55, R25 ;  /* 0x0000003708197223 */ /* 0x000fe20000000019 */
[-C--:B------:R-:W-:Y:S01]  /*6a70*/  FFMA R20, R70, R8.reuse, R21 ;  /* 0x0000000846147223 */ /* 0x080fe20000000015 */
[-C--:B------:R-:W-:Y:S01]  /*6a80*/  FFMA R16, R84, R8.reuse, R15 ;  /* 0x0000000854107223 */ /* 0x080fe2000000000f */
[C---:B------:R-:W-:Y:S01]  /*6a90*/  FFMA R17, R8.reuse, R83, R18 ;  /* 0x0000005308117223 */ /* 0x040fe20000000012 */
[----:B------:R-:W-:Y:S01]  /*6aa0*/  FFMA R135, R8, R97, R14 ;  /* 0x0000006108877223 */ /* 0x000fe2000000000e */
[----:B------:R-:W-:Y:S01]  /*6ab0*/  FFMA R14, R98, R8, R13 ;  /* 0x00000008620e7223 */ /* 0x000fe2000000000d */
[C---:B-----5:R-:W-:Y:S01]  /*6ac0*/  FFMA R45, R9.reuse, R45, R44 ;  /* 0x0000002d092d7223 */ /* 0x060fe2000000002c */
[----:B------:R-:W5:Y:S01]  /*6ad0*/  LDS R8, [R143+0xbec] ;  /* 0x000bec008f087984 */ /* 0x000f620000000800 */
[-C--:B------:R-:W-:Y:S01]  /*6ae0*/  FFMA R18, R72, R134.reuse, R19 ;  /* 0x0000008648127223 */ /* 0x080fe20000000013 */
[----:B------:R-:W-:Y:S01]  /*6af0*/  FFMA R35, R46, R9, R35 ;  /* 0x000000092e237223 */ /* 0x000fe20000000023 */
        /* <DEDUP_REMOVED lines=11> */
[----:B------:R-:W-:Y:S01]  /*6bb0*/  FFMA R23, R60, R9, R23 ;  /* 0x000000093c177223 */ /* 0x000fe20000000017 */
[C---:B------:R-:W-:Y:S01]  /*6bc0*/  FFMA R25, R9.reuse, R59, R22 ;  /* 0x0000003b09197223 */ /* 0x040fe20000000016 */
[-C--:B------:R-:W-:Y:S01]  /*6bd0*/  FFMA R18, R74, R9.reuse, R21 ;  /* 0x000000094a127223 */ /* 0x080fe20000000015 */
[----:B------:R-:W-:Y:S01]  /*6be0*/  FFMA R14, R88, R9, R15 ;  /* 0x00000009580e7223 */ /* 0x000fe2000000000f */
[----:B------:R-:W-:Y:S01]  /*6bf0*/  FFMA R17, R9, R87, R16 ;  /* 0x0000005709117223 */ /* 0x000fe20000000010 */
[C---:B------:R-:W-:Y:S01]  /*6c00*/  FFMA R49, R11.reuse, R49, R48 ;  /* 0x000000310b317223 */ /* 0x040fe20000000030 */
[----:B------:R-:W5:Y:S01]  /*6c10*/  LDS R9, [R143+0xbf4] ;  /* 0x000bf4008f097984 */ /* 0x000f620000000800 */
[-C--:B------:R-:W-:Y:S01]  /*6c20*/  FFMA R16, R76, R10.reuse, R19 ;  /* 0x0000000a4c107223 */ /* 0x080fe20000000013 */
[----:B------:R-:W-:Y:S01]  /*6c30*/  FFMA R35, R50, R11, R35 ;  /* 0x0000000b32237223 */ /* 0x000fe20000000023 */
        /* <DEDUP_REMOVED lines=9> */
[C---:B------:R-:W-:Y:S01]  /*6cd0*/  FFMA R21, R11.reuse, R63, R20 ;  /* 0x0000003f0b157223 */ /* 0x040fe20000000014 */
[C---:B------:R-:W-:Y:S01]  /*6ce0*/  FFMA R17, R11.reuse, R77, R16 ;  /* 0x0000004d0b117223 */ /* 0x040fe20000000010 */
[-C--:B------:R-:W-:Y:S01]  /*6cf0*/  FFMA R18, R78, R11.reuse, R19 ;  /* 0x0000000b4e127223 */ /* 0x080fe20000000013 */
        /* <DEDUP_REMOVED lines=10> */
[----:B------:R-:W-:Y:S01]  /*6da0*/  FFMA R14, R94, R12, R11 ;  /* 0x0000000c5e0e7223 */ /* 0x000fe2000000000b */
[----:B-1----:R-:W-:Y:S01]  /*6db0*/  FFMA R49, R56, R3, R49 ;  /* 0x0000000338317223 */ /* 0x002fe20000000031 */
[----:B------:R-:W1:Y:S01]  /*6dc0*/  LDS R11, [R143+0xc84] ;  /* 0x000c84008f0b7984 */ /* 0x000e620000000800 */
[----:B------:R-:W-:Y:S01]  /*6dd0*/  FFMA R55, R3, R55, R54 ;  /* 0x0000003703377223 */ /* 0x000fe20000000036 */
[C---:B------:R-:W-:Y:S01]  /*6de0*/  FFMA R21, R2.reuse, R67, R21 ;  /* 0x0000004302157223 */ /* 0x040fe20000000015 */
[----:B------:R-:W-:Y:S01]  /*6df0*/  FFMA R17, R2, R81, R16 ;  /* 0x0000005102117223 */ /* 0x000fe20000000010 */
[-C--:B------:R-:W-:Y:S01]  /*6e00*/  FFMA R12, R96, R2.reuse, R15 ;  /* 0x00000002600c7223 */ /* 0x080fe2000000000f */
[-C--:B------:R-:W-:Y:S01]  /*6e10*/  FFMA R18, R68, R2.reuse, R23 ;  /* 0x0000000244127223 */ /* 0x080fe20000000017 */
[----:B------:R-:W-:Y:S01]  /*6e20*/  FFMA R16, R82, R2, R19 ;  /* 0x0000000252107223 */ /* 0x000fe20000000013 */
[----:B------:R-:W-:Y:S01]  /*6e30*/  FFMA R15, R2, R95, R14 ;  /* 0x0000005f020f7223 */ /* 0x000fe2000000000e */
[----:B------:R-:W-:Y:S01]  /*6e40*/  FFMA R49, R142, R57, R49 ;  /* 0x000000398e317223 */ /* 0x000fe20000000031 */
[----:B------:R-:W1:Y:S01]  /*6e50*/  LDS R2, [R143+0xc88] ;  /* 0x000c88008f027984 */ /* 0x000e620000000800 */
[-C--:B------:R-:W-:Y:S01]  /*6e60*/  FFMA R58, R58, R142.reuse, R55 ;  /* 0x0000008e3a3a7223 */ /* 0x080fe20000000037 */
[----:B------:R-:W-:Y:S01]  /*6e70*/  FFMA R23, R70, R3, R21 ;  /* 0x0000000346177223 */ /* 0x000fe20000000015 */
[----:B--2---:R-:W-:Y:S01]  /*6e80*/  FFMA R60, R60, R5, R49 ;  /* 0x000000053c3c7223 */ /* 0x004fe20000000031 */
[----:B------:R-:W2:Y:S01]  /*6e90*/  LDS R21, [R143+0xc8c] ;  /* 0x000c8c008f157984 */ /* 0x000ea20000000800 */
[----:B------:R-:W-:Y:S01]  /*6ea0*/  FFMA R59, R5, R59, R58 ;  /* 0x0000003b053b7223 */ /* 0x000fe2000000003a */
[C---:B------:R-:W-:Y:S01]  /*6eb0*/  FFMA R19, R3.reuse, R69, R18 ;  /* 0x0000004503137223 */ /* 0x040fe20000000012 */
[----:B------:R-:W-:Y:S01]  /*6ec0*/  FFMA R14, R84, R3, R17 ;  /* 0x00000003540e7223 */ /* 0x000fe20000000011 */
[----:B------:R-:W-:Y:S01]  /*6ed0*/  FFMA R17, R3, R83, R16 ;  /* 0x0000005303117223 */ /* 0x000fe20000000010 */
[----:B---3--:R-:W-:Y:S01]  /*6ee0*/  FFMA R61, R7, R61, R60 ;  /* 0x0000003d073d7223 */ /* 0x008fe2000000003c */
[----:B------:R-:W-:Y:S01]  /*6ef0*/  FFMA R139, R3, R97, R12 ;  /* 0x00000061038b7223 */ /* 0x000fe2000000000c */
[----:B------:R-:W3:Y:S01]  /*6f00*/  LDS R18, [R143+0xc90] ;  /* 0x000c90008f127984 */ /* 0x000ee20000000800 */
[----:B------:R-:W-:Y:S01]  /*6f10*/  FFMA R59, R62, R7, R59 ;  /* 0x000000073e3b7223 */ /* 0x000fe2000000003b */
[----:B------:R-:W-:Y:S01]  /*6f20*/  FFMA R12, R98, R3, R15 ;  /* 0x00000003620c7223 */ /* 0x000fe2000000000f */
[-C--:B------:R-:W-:Y:S01]  /*6f30*/  FFMA R16, R72, R142.reuse, R19 ;  /* 0x0000008e48107223 */ /* 0x080fe20000000013 */
[C---:B------:R-:W-:Y:S01]  /*6f40*/  FFMA R23, R142.reuse, R71, R23 ;  /* 0x000000478e177223 */ /* 0x040fe20000000017 */
[----:B------:R-:W-:Y:S01]  /*6f50*/  FFMA R3, R142, R85, R14 ;  /* 0x000000558e037223 */ /* 0x000fe2000000000e */
[----:B------:R-:W-:Y:S01]  /*6f60*/  FFMA R14, R86, R142, R17 ;  /* 0x0000008e560e7223 */ /* 0x000fe20000000011 */
[----:B----4-:R-:W-:Y:S01]  /*6f70*/  FFMA R61, R64, R6, R61 ;  /* 0x00000006403d7223 */ /* 0x010fe2000000003d */
[----:B------:R-:W4:Y:S01]  /*6f80*/  LDS R17, [R143+0xc94] ;  /* 0x000c94008f117984 */ /* 0x000f220000000800 */
[----:B------:R-:W-:Y:S01]  /*6f90*/  FFMA R59, R6, R63, R59 ;  /* 0x0000003f063b7223 */ /* 0x000fe2000000003b */
[C---:B------:R-:W-:Y:S01]  /*6fa0*/  FFMA R15, R5.reuse, R73, R16 ;  /* 0x00000049050f7223 */ /* 0x040fe20000000010 */
[----:B------:R-:W-:Y:S01]  /*6fb0*/  FFMA R16, R74, R5, R23 ;  /* 0x000000054a107223 */ /* 0x000fe20000000017 */
[----:B------:R-:W-:Y:S01]  /*6fc0*/  FFMA R139, R4, R142, R139 ;  /* 0x0000008e048b7223 */ /* 0x000fe2000000008b */
[----:B-----5:R-:W-:Y:S01]  /*6fd0*/  FFMA R61, R8, R65, R61 ;  /* 0x00000041083d7223 */ /* 0x020fe2000000003d */
[----:B------:R-:W-:Y:S01]  /*6fe0*/  FFMA R142, R142, R99, R12 ;  /* 0x000000638e8e7223 */ /* 0x000fe2000000000c */
[----:B------:R-:W5:Y:S01]  /*6ff0*/  LDS R130, [R143+0xc98] ;  /* 0x000c98008f827984 */ /* 0x000f620000000800 */
        /* <DEDUP_REMOVED lines=16> */
[----:B------:R-:W-:-:S02]  /*7100*/  FFMA R67, R138, R71, R67 ;  /* 0x000000478a437223 */ /* 0x000fc40000000043 */
[----:B0-----:R-:W-:Y:S01]  /*7110*/  FFMA R69, R10, R73, R69 ;  /* 0x000000490a457223 */ /* 0x001fe20000000045 */
[----:B------:R-:W0:Y:S01]  /*7120*/  LDS R23, [R143+0xd2c] ;  /* 0x000d2c008f177984 */ /* 0x000e220000000800 */
[----:B------:R-:W-:Y:S01]  /*7130*/  FFMA R74, R74, R10, R67 ;  /* 0x0000000a4a4a7223 */ /* 0x000fe20000000043 */
[----:B------:R-:W-:Y:S01]  /*7140*/  FFMA R15, R6, R77, R15 ;  /* 0x0000004d060f7223 */ /* 0x000fe2000000000f */
[----:B-1----:R-:W-:Y:S01]  /*7150*/  FFMA R69, R76, R11, R69 ;  /* 0x0000000b4c457223 */ /* 0x002fe20000000045 */
[----:B------:R-:W1:Y:S01]  /*7160*/  LDS R20, [R143+0xd30] ;  /* 0x000d30008f147984 */ /* 0x000e620000000800 */
[----:B------:R-:W-:Y:S01]  /*7170*/  FFMA R75, R11, R75, R74 ;  /* 0x0000004b0b4b7223 */ /* 0x000fe2000000004a */
[-C--:B------:R-:W-:Y:S01]  /*7180*/  FFMA R19, R78, R6.reuse, R19 ;  /* 0x000000064e137223 */ /* 0x080fe20000000013 */
[----:B------:R-:W-:Y:S01]  /*7190*/  FFMA R12, R92, R6, R3 ;  /* 0x000000065c0c7223 */ /* 0x000fe20000000003 */
[----:B------:R-:W-:Y:S01]  /*71a0*/  FFMA R6, R80, R8, R15 ;  /* 0x0000000850067223 */ /* 0x000fe2000000000f */
[----:B------:R-:W-:Y:S01]  /*71b0*/  FFMA R69, R2, R77, R69 ;  /* 0x0000004d02457223 */ /* 0x000fe20000000045 */
[----:B------:R-:W1:Y:S01]  /*71c0*/  LDS R15, [R143+0xd34] ;  /* 0x000d34008f0f7984 */ /* 0x000e620000000800 */
[----:B------:R-:W-:Y:S01]  /*71d0*/  FFMA R78, R78, R2, R75 ;  /* 0x000000024e4e7223 */ /* 0x000fe2000000004b */
[----:B------:R-:W-:Y:S01]  /*71e0*/  FFMA R19, R8, R79, R19 ;  /* 0x0000004f08137223 */ /* 0x000fe20000000013 */
[----:B--2---:R-:W-:Y:S01]  /*71f0*/  FFMA R69, R80, R21, R69 ;  /* 0x0000001550457223 */ /* 0x004fe20000000045 */
[----:B------:R-:W2:Y:S01]  /*7200*/  LDS R128, [R143+0xd38] ;  /* 0x000d38008f807984 */ /* 0x000ea20000000800 */
[----:B------:R-:W-:Y:S01]  /*7210*/  FFMA R3, R8, R93, R12 ;  /* 0x0000005d08037223 */ /* 0x000fe2000000000c */
[----:B------:R-:W-:Y:S01]  /*7220*/  FFMA R79, R21, R79, R78 ;  /* 0x0000004f154f7223 */ /* 0x000fe2000000004e */
[----:B------:R-:W-:Y:S01]  /*7230*/  FFMA R8, R94, R8, R5 ;  /* 0x000000085e087223 */ /* 0x000fe20000000005 */
[C---:B------:R-:W-:Y:S01]  /*7240*/  FFMA R5, R13.reuse, R81, R6 ;  /* 0x000000510d057223 */ /* 0x040fe20000000006 */
[----:B------:R-:W-:Y:S01]  /*7250*/  FFMA R12, R82, R13, R19 ;  /* 0x0000000d520c7223 */ /* 0x000fe20000000013 */
[----:B---3--:R-:W-:Y:S01]  /*7260*/  FFMA R69, R18, R81, R69 ;  /* 0x0000005112457223 */ /* 0x008fe20000000045 */
[----:B------:R-:W-:Y:S01]  /*7270*/  FFMA R6, R96, R13, R3 ;  /* 0x0000000d60067223 */ /* 0x000fe20000000003 */
[----:B------:R-:W-:Y:S01]  /*7280*/  FFMA R82, R82, R18, R79 ;  /* 0x0000001252527223 */ /* 0x000fe2000000004f */
[----:B------:R-:W-:Y:S01]  /*7290*/  FFMA R13, R13, R95, R8 ;  /* 0x0000005f0d0d7223 */ /* 0x000fe20000000008 */
[C---:B------:R-:W-:Y:S01]  /*72a0*/  FFMA R5, R84.reuse, R9, R5 ;  /* 0x0000000954057223 */ /* 0x040fe20000000005 */
[C---:B------:R-:W-:Y:S01]  /*72b0*/  FFMA R3, R9.reuse, R83, R12 ;  /* 0x0000005309037223 */ /* 0x040fe2000000000c */
[----:B----4-:R-:W-:Y:S01]  /*72c0*/  FFMA R69, R84, R17, R69 ;  /* 0x0000001154457223 */ /* 0x010fe20000000045 */
[----:B------:R-:W-:Y:S01]  /*72d0*/  FFMA R137, R9, R97, R6 ;  /* 0x0000006109897223 */ /* 0x000fe20000000006 */
[----:B------:R-:W-:Y:S01]  /*72e0*/  FFMA R83, R17, R83, R82 ;  /* 0x0000005311537223 */ /* 0x000fe20000000052 */
[----:B------:R-:W-:Y:S01]  /*72f0*/  FFMA R6, R98, R9, R13 ;  /* 0x0000000962067223 */ /* 0x000fe2000000000d */
[-C--:B------:R-:W-:Y:S01]  /*7300*/  FFMA R5, R138, R85.reuse, R5 ;  /* 0x000000558a057223 */ /* 0x080fe20000000005 */
[----:B-----5:R-:W-:Y:S01]  /*7310*/  FFMA R69, R130, R85, R69 ;  /* 0x0000005582457223 */ /* 0x020fe20000000045 */
[-C--:B------:R-:W-:Y:S01]  /*7320*/  FFMA R3, R86, R138.reuse, R3 ;  /* 0x0000008a56037223 */ /* 0x080fe20000000003 */
[----:B------:R-:W-:Y:S01]  /*7330*/  FFMA R137, R4, R138, R137 ;  /* 0x0000008a04897223 */ /* 0x000fe20000000089 */
[----:B------:R-:W-:Y:S01]  /*7340*/  FFMA R83, R86, R130, R83 ;  /* 0x0000008256537223 */ /* 0x000fe20000000053 */
[----:B------:R-:W-:Y:S01]  /*7350*/  FFMA R138, R138, R99, R6 ;  /* 0x000000638a8a7223 */ /* 0x000fe20000000006 */
[C---:B------:R-:W-:Y:S01]  /*7360*/  FFMA R6, R88.reuse, R10, R5 ;  /* 0x0000000a58067223 */ /* 0x040fe20000000005 */
[----:B------:R-:W-:Y:S01]  /*7370*/  FFMA R88, R88, R16, R69 ;  /* 0x0000001058587223 */ /* 0x000fe20000000045 */
[-C--:B------:R-:W-:Y:S01]  /*7380*/  FFMA R5, R10, R87.reuse, R3 ;  /* 0x000000570a057223 */ /* 0x080fe20000000003 */
[----:B------:R-:W-:Y:S01]  /*7390*/  FFMA R16, R16, R87, R83 ;  /* 0x0000005710107223 */ /* 0x000fe20000000053 */
[----:B------:R-:W3:Y:S01]  /*73a0*/  LDC R9, c[0x0][0x39c] ;  /* 0x0000e700ff097b82 */ /* 0x000ee20000000800 */
[-C--:B------:R-:W-:Y:S01]  /*73b0*/  FFMA R3, R11, R89.reuse, R6 ;  /* 0x000000590b037223 */ /* 0x080fe20000000006 */
[----:B------:R-:W-:Y:S01]  /*73c0*/  FFMA R89, R7, R89, R88 ;  /* 0x0000005907597223 */ /* 0x000fe20000000058 */
[C---:B------:R-:W-:Y:S01]  /*73d0*/  FFMA R5, R90.reuse, R11, R5 ;  /* 0x0000000b5a057223 */ /* 0x040fe20000000005 */
[----:B------:R-:W-:Y:S01]  /*73e0*/  FFMA R7, R90, R7, R16 ;  /* 0x000000075a077223 */ /* 0x000fe20000000010 */
[C---:B------:R-:W-:Y:S01]  /*73f0*/  FFMA R6, R92.reuse, R2, R3 ;  /* 0x000000025c067223 */ /* 0x040fe20000000003 */
[----:B------:R-:W-:Y:S01]  /*7400*/  FFMA R92, R92, R14, R89 ;  /* 0x0000000e5c5c7223 */ /* 0x000fe20000000059 */
[-C--:B------:R-:W-:Y:S01]  /*7410*/  FFMA R5, R2, R91.reuse, R5 ;  /* 0x0000005b02057223 */ /* 0x080fe20000000005 */
[----:B------:R-:W-:Y:S01]  /*7420*/  FFMA R14, R14, R91, R7 ;  /* 0x0000005b0e0e7223 */ /* 0x000fe20000000007 */
[----:B------:R-:W-:Y:S01]  /*7430*/  UIADD3 UR4, UPT, UPT, UR4, 0x1, URZ ;  /* 0x0000000104047890 */ /* 0x000fe2000fffe0ff */
[-C--:B------:R-:W-:Y:S01]  /*7440*/  FFMA R3, R21, R93.reuse, R6 ;  /* 0x0000005d15037223 */ /* 0x080fe20000000006 */
[----:B0-----:R-:W-:Y:S01]  /*7450*/  FFMA R93, R23, R93, R92 ;  /* 0x0000005d175d7223 */ /* 0x001fe2000000005c */
[C---:B------:R-:W-:Y:S01]  /*7460*/  FFMA R5, R94.reuse, R21, R5 ;  /* 0x000000155e057223 */ /* 0x040fe20000000005 */
[----:B------:R-:W-:Y:S01]  /*7470*/  FFMA R23, R94, R23, R14 ;  /* 0x000000175e177223 */ /* 0x000fe2000000000e */
[----:B------:R-:W-:Y:S01]  /*7480*/  UISETP.NE.AND UP0, UPT, UR4, URZ, UPT ;  /* 0x000000ff0400728c */ /* 0x000fe2000bf05270 */
[C---:B------:R-:W-:Y:S01]  /*7490*/  FFMA R2, R96.reuse, R18, R3 ;  /* 0x0000001260027223 */ /* 0x040fe20000000003 */
[----:B-1----:R-:W-:Y:S01]  /*74a0*/  FFMA R96, R96, R20, R93 ;  /* 0x0000001460607223 */ /* 0x002fe2000000005d */
[-C--:B------:R-:W-:Y:S01]  /*74b0*/  FFMA R5, R18, R95.reuse, R5 ;  /* 0x0000005f12057223 */ /* 0x080fe20000000005 */
[----:B------:R-:W-:Y:S01]  /*74c0*/  FFMA R20, R20, R95, R23 ;  /* 0x0000005f14147223 */ /* 0x000fe20000000017 */
[-C--:B------:R-:W-:Y:S01]  /*74d0*/  FFMA R127, R17, R97.reuse, R2 ;  /* 0x00000061117f7223 */ /* 0x080fe20000000002 */
[----:B------:R-:W-:Y:S01]  /*74e0*/  FFMA R97, R15, R97, R96 ;  /* 0x000000610f617223 */ /* 0x000fe20000000060 */
[C---:B------:R-:W-:Y:S01]  /*74f0*/  FFMA R5, R98.reuse, R17, R5 ;  /* 0x0000001162057223 */ /* 0x040fe20000000005 */
[----:B------:R-:W-:Y:S01]  /*7500*/  FFMA R15, R98, R15, R20 ;  /* 0x0000000f620f7223 */ /* 0x000fe20000000014 */
[C---:B------:R-:W-:Y:S01]  /*7510*/  FFMA R127, R4.reuse, R130, R127 ;  /* 0x00000082047f7223 */ /* 0x040fe2000000007f */
[----:B--2---:R-:W-:Y:S01]  /*7520*/  FFMA R129, R4, R128, R97 ;  /* 0x0000008004817223 */ /* 0x004fe20000000061 */
[-C--:B------:R-:W-:Y:S01]  /*7530*/  FFMA R130, R130, R99.reuse, R5 ;  /* 0x0000006382827223 */ /* 0x080fe20000000005 */
[----:B------:R-:W-:Y:S01]  /*7540*/  FFMA R128, R128, R99, R15 ;  /* 0x0000006380807223 */ /* 0x000fe2000000000f */
[C---:B---3--:R-:W-:Y:S01]  /*7550*/  IMAD R106, R9.reuse, UR8, R106 ;  /* 0x00000008096a7c24 */ /* 0x048fe2000f8e026a */
[----:B------:R-:W-:Y:S01]  /*7560*/  IADD3 R124, PT, PT, R124, UR9, RZ ;  /* 0x000000097c7c7c10 */ /* 0x000fe2000fffe0ff */
[----:B------:R-:W-:-:S02]  /*7570*/  IMAD R126, R9, UR8, R126 ;  /* 0x00000008097e7c24 */ /* 0x000fc4000f8e027e */
[----:B------:R-:W-:Y:S01]  /*7580*/  IMAD R125, R9, UR8, R125 ;  /* 0x00000008097d7c24 */ /* 0x000fe2000f8e027d */
[----:B------:R-:W-:Y:S06]  /*7590*/  BAR.SYNC.DEFER_BLOCKING 0x0 ;  /* 0x0000000000007b1d */ /* 0x000fec0000010000 */
[----:B------:R-:W-:Y:S05]  /*75a0*/  BRA.U UP0, `(.L_x_45) ;  /* 0xffffff8d00d87547 */ /* 0x000fea000b83ffff */
.L_x_44:
[----:B------:R-:W2:Y:S01]  /*75b0*/  LDCU.64 UR10, c[0x0][0x3b0] ;  /* 0x00007600ff0a77ac */ /* 0x000ea20008000a00 */
[----:B-1----:R-:W-:Y:S02]  /*75c0*/  LEA R4, R102, R105, 0x1 ;  /* 0x0000006966047211 */ /* 0x002fe400078e08ff */
[----:B0--3--:R-:W-:Y:S01]  /*75d0*/  LEA R3, R103, R104, 0x1 ;  /* 0x0000006867037211 */ /* 0x009fe200078e08ff */
        /* <DEDUP_REMOVED lines=11> */
[C---:B------:R-:W-:Y:S02]  /*7690*/  ISETP.GE.OR P1, PT, R2.reuse, UR4, P1 ;  /* 0x0000000402007c0c */ /* 0x040fe40008f26670 */
[----:B------:R-:W-:Y:S02]  /*76a0*/  ISETP.GE.U32.OR P0, PT, R107, UR10, P0 ;  /* 0x0000000a6b007c0c */ /* 0x000fe40008706470 */
[----:B------:R-:W-:Y:S02]  /*76b0*/  ISETP.GE.OR P2, PT, R3, UR4, P3 ;  /* 0x0000000403007c0c */ /* 0x000fe40009f46670 */
[----:B------:R-:W-:Y:S02]  /*76c0*/  ISETP.GE.OR P3, PT, R2, UR4, P3 ;  /* 0x0000000402007c0c */ /* 0x000fe40009f66670 */
[----:B------:R-:W-:Y:S02]  /*76d0*/  ISETP.GE.AND P5, PT, R21, UR11, PT ;  /* 0x0000000b15007c0c */ /* 0x000fe4000bfa6270 */
[----:B------:R-:W-:-:S02]  /*76e0*/  ISETP.GE.U32.OR P1, PT, R107, UR10, P1 ;  /* 0x0000000a6b007c0c */ /* 0x000fc40008f26470 */
[C---:B------:R-:W-:Y:S02]  /*76f0*/  ISETP.GE.U32.OR P2, PT, R107.reuse, UR10, P2 ;  /* 0x0000000a6b007c0c */ /* 0x040fe40009746470 */
[----:B------:R-:W-:Y:S01]  /*7700*/  ISETP.GE.U32.OR P3, PT, R107, UR10, P3 ;  /* 0x0000000a6b007c0c */ /* 0x000fe20009f66470 */
[----:B------:R-:W0:Y:S01]  /*7710*/  @!P0 LDC R5, c[0x0][0x3b8] ;  /* 0x0000ee00ff058b82 */ /* 0x000e220000000800 */
[C---:B------:R-:W-:Y:S01]  /*7720*/  @!P0 IMAD R8, R3.reuse, UR11, R4 ;  /* 0x0000000b03088c24 */ /* 0x040fe2000f8e0204 */
[----:B------:R-:W-:Y:S02]  /*7730*/  ISETP.GE.OR P4, PT, R3, UR4, P5 ;  /* 0x0000000403007c0c */ /* 0x000fe4000af86670 */
[----:B------:R-:W-:Y:S02]  /*7740*/  ISETP.GE.OR P5, PT, R2, UR4, P5 ;  /* 0x0000000402007c0c */ /* 0x000fe4000afa6670 */
[----:B------:R-:W-:Y:S02]  /*7750*/  ISETP.GE.U32.OR P4, PT, R107, UR10, P4 ;  /* 0x0000000a6b007c0c */ /* 0x000fe4000a786470 */
[----:B------:R-:W1:Y:S01]  /*7760*/  @!P0 LDC.64 R6, c[0x0][0x390] ;  /* 0x0000e400ff068b82 */ /* 0x000e620000000a00 */
[----:B------:R-:W-:Y:S01]  /*7770*/  ISETP.GE.AND P6, PT, R22, UR11, PT ;  /* 0x0000000b16007c0c */ /* 0x000fe2000bfc6270 */
[----:B------:R-:W-:-:S02]  /*7780*/  @!P2 IMAD R20, R3, UR11, R18 ;  /* 0x0000000b0314ac24 */ /* 0x000fc4000f8e0212 */
[----:B------:R-:W-:-:S04]  /*7790*/  @!P3 IMAD R18, R2, UR11, R18 ;  /* 0x0000000b0212bc24 */ /* 0x000fc8000f8e0212 */
[----:B------:R-:W2:Y:S01]  /*77a0*/  @!P2 LDC R19, c[0x0][0x3b8] ;  /* 0x0000ee00ff13ab82 */ /* 0x000ea20000000800 */
[----:B0-----:R-:W-:-:S07]  /*77b0*/  @!P0 IMAD R5, R8, R5, R107 ;  /* 0x0000000508058224 */ /* 0x001fce00078e026b */
[----:B------:R-:W0:Y:S01]  /*77c0*/  @!P3 LDC R23, c[0x0][0x3b8] ;  /* 0x0000ee00ff17bb82 */ /* 0x000e220000000800 */
[----:B-1----:R-:W-:-:S07]  /*77d0*/  @!P0 IMAD.WIDE R6, R5, 0x4, R6 ;  /* 0x0000000405068825 */ /* 0x002fce00078e0206 */
[----:B------:R-:W1:Y:S01]  /*77e0*/  @!P1 LDC.64 R8, c[0x0][0x390] ;  /* 0x0000e400ff089b82 */ /* 0x000e620000000a00 */
[----:B------:R3:W-:Y:S01]  /*77f0*/  @!P0 STG.E desc[UR6][R6.64], R121 ;  /* 0x0000007906008986 */ /* 0x0007e2000c101906 */
[----:B------:R-:W-:Y:S02]  /*7800*/  ISETP.GE.U32.OR P0, PT, R107, UR10, P5 ;  /* 0x0000000a6b007c0c */ /* 0x000fe4000af06470 */
[----:B------:R-:W-:-:S04]  /*7810*/  ISETP.GE.OR P5, PT, R3, UR4, P6 ;  /* 0x0000000403007c0c */ /* 0x000fc8000b7a6670 */
[----:B------:R-:W5:Y:S01]  /*7820*/  @!P1 LDC R5, c[0x0][0x3b8] ;  /* 0x0000ee00ff059b82 */ /* 0x000f620000000800 */
[----:B------:R-:W-:-:S07]  /*7830*/  ISETP.GE.U32.OR P5, PT, R107, UR10, P5 ;  /* 0x0000000a6b007c0c */ /* 0x000fce000afa6470 */
[----:B------:R-:W4:Y:S01]  /*7840*/  @!P2 LDC.64 R10, c[0x0][0x390] ;  /* 0x0000e400ff0aab82 */ /* 0x000f220000000a00 */
[----:B---3--:R-:W-:-:S07]  /*7850*/  @!P1 IMAD R6, R2, UR11, R4 ;  /* 0x0000000b02069c24 */ /* 0x008fce000f8e0204 */
[----:B------:R-:W3:Y:S08]  /*7860*/  @!P3 LDC.64 R12, c[0x0][0x390] ;  /* 0x0000e400ff0cbb82 */ /* 0x000ef00000000a00 */
[----:B------:R-:W3:Y:S01]  /*7870*/  @!P4 LDC R24, c[0x0][0x3b8] ;  /* 0x0000ee00ff18cb82 */ /* 0x000ee20000000800 */
[--C-:B-----5:R-:W-:Y:S02]  /*7880*/  @!P1 IMAD R7, R6, R5, R107.reuse ;  /* 0x0000000506079224 */ /* 0x120fe400078e026b */
[----:B--2---:R-:W-:-:S02]  /*7890*/  @!P2 IMAD R5, R20, R19, R107 ;  /* 0x000000131405a224 */ /* 0x004fc400078e026b */
[----:B0-----:R-:W-:Y:S02]  /*78a0*/  @!P3 IMAD R19, R18, R23, R107 ;  /* 0x000000171213b224 */ /* 0x001fe400078e026b */
[----:B------:R-:W-:Y:S01]  /*78b0*/  @!P4 IMAD R20, R3, UR11, R21 ;  /* 0x0000000b0314cc24 */ /* 0x000fe2000f8e0215 */
[----:B------:R-:W0:Y:S01]  /*78c0*/  @!P4 LDC.64 R14, c[0x0][0x390] ;  /* 0x0000e400ff0ecb82 */ /* 0x000e220000000a00 */
[----:B-1----:R-:W-:-:S04]  /*78d0*/  @!P1 IMAD.WIDE R6, R7, 0x4, R8 ;  /* 0x0000000407069825 */ /* 0x002fc800078e0208 */
[----:B----4-:R-:W-:Y:S01]  /*78e0*/  @!P2 IMAD.WIDE R8, R5, 0x4, R10 ;  /* 0x000000040508a825 */ /* 0x010fe200078e020a */
[----:B------:R-:W-:Y:S01]  /*78f0*/  @!P1 STG.E desc[UR6][R6.64], R120 ;  /* 0x0000007806009986 */ /* 0x000fe2000c101906 */
[----:B------:R-:W-:Y:S01]  /*7900*/  ISETP.GE.OR P1, PT, R2, UR4, P6 ;  /* 0x0000000402007c0c */ /* 0x000fe2000b726670 */
[----:B------:R-:W1:Y:S01]  /*7910*/  @!P0 LDC R25, c[0x0][0x3b8] ;  /* 0x0000ee00ff198b82 */ /* 0x000e620000000800 */
[----:B---3--:R-:W-:Y:S01]  /*7920*/  @!P3 IMAD.WIDE R10, R19, 0x4, R12 ;  /* 0x00000004130ab825 */ /* 0x008fe200078e020c */
[----:B------:R2:W-:Y:S01]  /*7930*/  @!P2 STG.E desc[UR6][R8.64], R119 ;  /* 0x000000770800a986 */ /* 0x0005e2000c101906 */
[----:B------:R-:W-:-:S03]  /*7940*/  ISETP.GE.U32.OR P1, PT, R107, UR10, P1 ;  /* 0x0000000a6b007c0c */ /* 0x000fc60008f26470 */
[----:B------:R3:W-:Y:S02]  /*7950*/  @!P3 STG.E desc[UR6][R10.64], R118 ;  /* 0x000000760a00b986 */ /* 0x0007e4000c101906 */
[----:B------:R-:W4:Y:S01]  /*7960*/  @!P0 LDC.64 R16, c[0x0][0x390] ;  /* 0x0000e400ff108b82 */ /* 0x000f220000000a00 */
[----:B------:R-:W-:Y:S01]  /*7970*/  @!P4 IMAD R5, R20, R24, R107 ;  /* 0x000000181405c224 */ /* 0x000fe200078e026b */
[----:B------:R-:W-:Y:S01]  /*7980*/  IADD3 R24, PT, PT, R4, 0x6, RZ ;  /* 0x0000000604187810 */ /* 0x000fe20007ffe0ff */
[----:B------:R-:W-:Y:S01]  /*7990*/  @!P0 IMAD R20, R2, UR11, R21 ;  /* 0x0000000b02148c24 */ /* 0x000fe2000f8e0215 */
[----:B------:R-:W-:-:S04]  /*79a0*/  IADD3 R21, PT, PT, R4, 0x5, RZ ;  /* 0x0000000504157810 */ /* 0x000fc80007ffe0ff */
[----:B------:R-:W5:Y:S01]  /*79b0*/  @!P5 LDC R26, c[0x0][0x3b8] ;  /* 0x0000ee00ff1adb82 */ /* 0x000f620000000800 */
[----:B0-----:R-:W-:Y:S01]  /*79c0*/  @!P4 IMAD.WIDE R12, R5, 0x4, R14 ;  /* 0x00000004050cc825 */ /* 0x001fe200078e020e */
[----:B------:R-:W-:Y:S02]  /*79d0*/  IADD3 R5, PT, PT, R4, 0x4, RZ ;  /* 0x0000000404057810 */ /* 0x000fe40007ffe0ff */
[----:B------:R-:W-:Y:S02]  /*79e0*/  ISETP.GE.AND P6, PT, R21, UR11, PT ;  /* 0x0000000b15007c0c */ /* 0x000fe4000bfc6270 */
[----:B------:R-:W-:Y:S01]  /*79f0*/  ISETP.GE.AND P3, PT, R5, UR11, PT ;  /* 0x0000000b05007c0c */ /* 0x000fe2000bf66270 */
[----:B------:R-:W-:Y:S01]  /*7a00*/  @!P4 STG.E desc[UR6][R12.64], R117 ;  /* 0x000000750c00c986 */ /* 0x000fe2000c101906 */
[----:B------:R-:W0:Y:S01]  /*7a10*/  @!P5 LDC.64 R18, c[0x0][0x390] ;  /* 0x0000e400ff12db82 */ /* 0x000e220000000a00 */
[----:B-1----:R-:W-:Y:S01]  /*7a20*/  @!P0 IMAD R15, R20, R25, R107 ;  /* 0x00000019140f8224 */ /* 0x002fe200078e026b */
[----:B------:R-:W-:-:S02]  /*7a30*/  ISETP.GE.OR P4, PT, R3, UR4, P3 ;  /* 0x0000000403007c0c */ /* 0x000fc40009f86670 */
[----:B------:R-:W-:Y:S02]  /*7a40*/  ISETP.GE.OR P3, PT, R2, UR4, P3 ;  /* 0x0000000402007c0c */ /* 0x000fe40009f66670 */
[----:B------:R-:W-:Y:S01]  /*7a50*/  ISETP.GE.OR P2, PT, R3, UR4, P6 ;  /* 0x0000000403007c0c */ /* 0x000fe2000b746670 */
[----:B----4-:R-:W-:Y:S01]  /*7a60*/  @!P0 IMAD.WIDE R14, R15, 0x4, R16 ;  /* 0x000000040f0e8825 */ /* 0x010fe200078e0210 */
[C---:B------:R-:W-:Y:S01]  /*7a70*/  ISETP.GE.U32.OR P4, PT, R107.reuse, UR10, P4 ;  /* 0x0000000a6b007c0c */ /* 0x040fe2000a786470 */
[----:B--2---:R-:W1:Y:S01]  /*7a80*/  @!P1 LDC.64 R8, c[0x0][0x390] ;  /* 0x0000e400ff089b82 */ /* 0x004e620000000a00 */
[----:B------:R-:W-:Y:S01]  /*7a90*/  ISETP.GE.U32.OR P3, PT, R107, UR10, P3 ;  /* 0x0000000a6b007c0c */ /* 0x000fe20009f66470 */
[--C-:B------:R-:W-:Y:S01]  /*7aa0*/  @!P5 IMAD R16, R3, UR11, R22.reuse ;  /* 0x0000000b0310dc24 */ /* 0x100fe2000f8e0216 */
[----:B------:R-:W-:Y:S01]  /*7ab0*/  ISETP.GE.U32.OR P2, PT, R107, UR10, P2 ;  /* 0x0000000a6b007c0c */ /* 0x000fe20009746470 */
[----:B------:R-:W-:Y:S01]  /*7ac0*/  @!P0 STG.E desc[UR6][R14.64], R116 ;  /* 0x000000740e008986 */ /* 0x000fe2000c101906 */
[----:B------:R-:W-:Y:S01]  /*7ad0*/  ISETP.GE.AND P0, PT, R24, UR11, PT ;  /* 0x0000000b18007c0c */ /* 0x000fe2000bf06270 */
[----:B-----5:R-:W-:Y:S01]  /*7ae0*/  @!P5 IMAD R7, R16, R26, R107 ;  /* 0x0000001a1007d224 */ /* 0x020fe200078e026b */
[C---:B------:R-:W-:Y:S01]  /*7af0*/  ISETP.GE.OR P6, PT, R2.reuse, UR4, P6 ;  /* 0x0000000402007c0c */ /* 0x040fe2000b7c6670 */
[----:B------:R-:W-:-:S03]  /*7b00*/  @!P1 IMAD R22, R2, UR11, R22 ;  /* 0x0000000b02169c24 */ /* 0x000fc6000f8e0216 */
[----:B------:R-:W-:Y:S01]  /*7b10*/  ISETP.GE.U32.OR P6, PT, R107, UR10, P6 ;  /* 0x0000000a6b007c0c */ /* 0x000fe2000b7c6470 */
[----:B---3--:R-:W2:Y:S01]  /*7b20*/  @!P4 LDC.64 R10, c[0x0][0x390] ;  /* 0x0000e400ff0acb82 */ /* 0x008ea20000000a00 */
[----:B0-----:R-:W-:-:S04]  /*7b30*/  @!P5 IMAD.WIDE R6, R7, 0x4, R18 ;  /* 0x000000040706d825 */ /* 0x001fc800078e0212 */
[----:B------:R-:W-:Y:S01]  /*7b40*/  @!P3 IMAD R20, R2, UR11, R5 ;  /* 0x0000000b0214bc24 */ /* 0x000fe2000f8e0205 */
[----:B------:R0:W-:Y:S02]  /*7b50*/  @!P5 STG.E desc[UR6][R6.64], R115 ;  /* 0x000000730600d986 */ /* 0x0001e4000c101906 */
[----:B------:R-:W0:Y:S01]  /*7b60*/  @!P1 LDC R18, c[0x0][0x3b8] ;  /* 0x0000ee00ff129b82 */ /* 0x000e220000000800 */
[----:B------:R-:W-:-:S04]  /*7b70*/  ISETP.GE.OR P5, PT, R3, UR4, P0 ;  /* 0x0000000403007c0c */ /* 0x000fc800087a6670 */
[----:B------:R-:W-:-:S03]  /*7b80*/  ISETP.GE.U32.OR P5, PT, R107, UR10, P5 ;  /* 0x0000000a6b007c0c */ /* 0x000fc6000afa6470 */
[----:B------:R-:W3:Y:S08]  /*7b90*/  @!P4 LDC R19, c[0x0][0x3b8] ;  /* 0x0000ee00ff13cb82 */ /* 0x000ef00000000800 */
[----:B------:R-:W4:Y:S08]  /*7ba0*/  @!P3 LDC R23, c[0x0][0x3b8] ;  /* 0x0000ee00ff17bb82 */ /* 0x000f300000000800 */
[----:B------:R-:W5:Y:S01]  /*7bb0*/  @!P2 LDC R25, c[0x0][0x3b8] ;  /* 0x0000ee00ff19ab82 */ /* 0x000f620000000800 */
[----:B0-----:R-:W-:-:S02]  /*7bc0*/  @!P1 IMAD R7, R22, R18, R107 ;  /* 0x0000001216079224 */ /* 0x001fc400078e026b */
[C---:B------:R-:W-:Y:S02]  /*7bd0*/  @!P4 IMAD R18, R3.reuse, UR11, R5 ;  /* 0x0000000b0312cc24 */ /* 0x040fe4000f8e0205 */
[----:B------:R-:W-:Y:S02]  /*7be0*/  @!P2 IMAD R22, R3, UR11, R21 ;  /* 0x0000000b0316ac24 */ /* 0x000fe4000f8e0215 */
[----:B-1----:R-:W-:Y:S01]  /*7bf0*/  @!P1 IMAD.WIDE R6, R7, 0x4, R8 ;  /* 0x0000000407069825 */ /* 0x002fe200078e0208 */
[----:B------:R-:W0:Y:S03]  /*7c00*/  @!P3 LDC.64 R12, c[0x0][0x390] ;  /* 0x0000e400ff0cbb82 */ /* 0x000e260000000a00 */
[----:B---3--:R-:W-:Y:S01]  /*7c10*/  @!P4 IMAD R9, R18, R19, R107 ;  /* 0x000000131209c224 */ /* 0x008fe200078e026b */
[----:B------:R-:W-:Y:S01]  /*7c20*/  @!P1 STG.E desc[UR6][R6.64], R114 ;  /* 0x0000007206009986 */ /* 0x000fe2000c101906 */
[----:B------:R-:W-:-:S02]  /*7c30*/  ISETP.GE.OR P1, PT, R2, UR4, P0 ;  /* 0x0000000402007c0c */ /* 0x000fc40008726670 */
[----:B--2---:R-:W-:Y:S01]  /*7c40*/  @!P4 IMAD.WIDE R8, R9, 0x4, R10 ;  /* 0x000000040908c825 */ /* 0x004fe200078e020a */
[----:B------:R-:W1:Y:S01]  /*7c50*/  @!P2 LDC.64 R14, c[0x0][0x390] ;  /* 0x0000e400ff0eab82 */ /* 0x000e620000000a00 */
[----:B------:R-:W-:Y:S02]  /*7c60*/  ISETP.GE.U32.OR P1, PT, R107, UR10, P1 ;  /* 0x0000000a6b007c0c */ /* 0x000fe40008f26470 */
[----:B----4-:R-:W-:Y:S01]  /*7c70*/  @!P3 IMAD R5, R20, R23, R107 ;  /* 0x000000171405b224 */ /* 0x010fe200078e026b */
[----:B------:R2:W-:Y:S01]  /*7c80*/  @!P4 STG.E desc[UR6][R8.64], R113 ;  /* 0x000000710800c986 */ /* 0x0005e2000c101906 */
[----:B------:R-:W-:-:S03]  /*7c90*/  @!P5 IMAD R20, R3, UR11, R24 ;  /* 0x0000000b0314dc24 */ /* 0x000fc6000f8e0218 */
[----:B------:R-:W3:Y:S01]  /*7ca0*/  @!P5 LDC R27, c[0x0][0x3b8] ;  /* 0x0000ee00ff1bdb82 */ /* 0x000ee20000000800 */
[----:B-----5:R-:W-:Y:S01]  /*7cb0*/  @!P2 IMAD R23, R22, R25, R107 ;  /* 0x000000191617a224 */ /* 0x020fe200078e026b */
[----:B------:R-:W-:-:S04]  /*7cc0*/  IADD3 R22, PT, PT, R4, 0x8, RZ ;  /* 0x0000000804167810 */ /* 0x000fc80007ffe0ff */
[----:B------:R-:W-:Y:S01]  /*7cd0*/  ISETP.GE.AND P4, PT, R22, UR11, PT ;  /* 0x0000000b16007c0c */ /* 0x000fe2000bf86270 */
[----:B------:R-:W-:Y:S01]  /*7ce0*/  @!P1 IMAD R24, R2, UR11, R24 ;  /* 0x0000000b02189c24 */ /* 0x000fe2000f8e0218 */
[----:B------:R-:W4:Y:S01]  /*7cf0*/  @!P6 LDC R26, c[0x0][0x3b8] ;  /* 0x0000ee00ff1aeb82 */ /* 0x000f220000000800 */
[----:B0-----:R-:W-:-:S05]  /*7d00*/  @!P3 IMAD.WIDE R10, R5, 0x4, R12 ;  /* 0x00000004050ab825 */ /* 0x001fca00078e020c */
[----:B------:R-:W-:Y:S01]  /*7d10*/  @!P3 STG.E desc[UR6][R10.64], R112 ;  /* 0x000000700a00b986 */ /* 0x000fe2000c101906 */
[----:B-1----:R-:W-:Y:S01]  /*7d20*/  @!P2 IMAD.WIDE R12, R23, 0x4, R14 ;  /* 0x00000004170ca825 */ /* 0x002fe200078e020e */
[----:B------:R-:W0:Y:S01]  /*7d30*/  @!P6 LDC.64 R16, c[0x0][0x390] ;  /* 0x0000e400ff10eb82 */ /* 0x000e220000000a00 */
[----:B------:R-:W-:Y:S02]  /*7d40*/  IADD3 R23, PT, PT, R4, 0x9, RZ ;  /* 0x0000000904177810 */ /* 0x000fe40007ffe0ff */
[----:B------:R-:W-:Y:S01]  /*7d50*/  @!P6 IMAD R14, R2, UR11, R21 ;  /* 0x0000000b020eec24 */ /* 0x000fe2000f8e0215 */
[----:B------:R-:W-:Y:S01]  /*7d60*/  IADD3 R21, PT, PT, R4, 0x7, RZ ;  /* 0x0000000704157810 */ /* 0x000fe20007ffe0ff */
[----:B------:R-:W-:Y:S01]  /*7d70*/  @!P2 STG.E desc[UR6][R12.64], R111 ;  /* 0x0000006f0c00a986 */ /* 0x000fe2000c101906 */
[----:B------:R-:W-:Y:S01]  /*7d80*/  ISETP.GE.OR P2, PT, R3, UR4, P4 ;  /* 0x0000000403007c0c */ /* 0x000fe2000a746670 */
[----:B---3--:R-:W-:Y:S01]  /*7d90*/  @!P5 IMAD R5, R20, R27, R107 ;  /* 0x0000001b1405d224 */ /* 0x008fe200078e026b */
[----:B------:R-:W1:Y:S01]  /*7da0*/  @!P5 LDC.64 R18, c[0x0][0x390] ;  /* 0x0000e400ff12db82 */ /* 0x000e620000000a00 */
[----:B------:R-:W-:-:S02]  /*7db0*/  ISETP.GE.AND P3, PT, R21, UR11, PT ;  /* 0x0000000b15007c0c */ /* 0x000fc4000bf66270 */
[----:B------:R-:W-:Y:S02]  /*7dc0*/  ISETP.GE.U32.OR P2, PT, R107, UR10, P2 ;  /* 0x0000000a6b007c0c */ /* 0x000fe40009746470 */
[----:B------:R-:W-:Y:S02]  /*7dd0*/  ISETP.GE.OR P0, PT, R3, UR4, P3 ;  /* 0x0000000403007c0c */ /* 0x000fe40009f06670 */
[----:B------:R-:W-:Y:S01]  /*7de0*/  ISETP.GE.OR P3, PT, R2, UR4, P3 ;  /* 0x0000000402007c0c */ /* 0x000fe20009f66670 */
[----:B----4-:R-:W-:Y:S01]  /*7df0*/  @!P6 IMAD R15, R14, R26, R107 ;  /* 0x0000001a0e0fe224 */ /* 0x010fe200078e026b */
[C---:B------:R-:W-:Y:S01]  /*7e00*/  ISETP.GE.U32.OR P0, PT, R107.reuse, UR10, P0 ;  /* 0x0000000a6b007c0c */ /* 0x040fe20008706470 */
[----:B--2---:R-:W2:Y:S01]  /*7e10*/  @!P1 LDC.64 R8, c[0x0][0x390] ;  /* 0x0000e400ff089b82 */ /* 0x004ea20000000a00 */
[----:B------:R-:W-:Y:S02]  /*7e20*/  ISETP.GE.U32.OR P3, PT, R107, UR10, P3 ;  /* 0x0000000a6b007c0c */ /* 0x000fe40009f66470 */
[----:B------:R-:W-:Y:S01]  /*7e30*/  ISETP.GE.OR P4, PT, R2, UR4, P4 ;  /* 0x0000000402007c0c */ /* 0x000fe2000a786670 */
[----:B0-----:R-:W-:-:S04]  /*7e40*/  @!P6 IMAD.WIDE R14, R15, 0x4, R16 ;  /* 0x000000040f0ee825 */ /* 0x001fc800078e0210 */
[----:B------:R-:W0:Y:S01]  /*7e50*/  @!P2 LDC R26, c[0x0][0x3b8] ;  /* 0x0000ee00ff1aab82 */ /* 0x000e220000000800 */
[----:B------:R-:W-:Y:S01]  /*7e60*/  @!P2 IMAD R20, R3, UR11, R22 ;  /* 0x0000000b0314ac24 */ /* 0x000fe2000f8e0216 */
[----:B------:R-:W-:Y:S01]  /*7e70*/  @!P6 STG.E desc[UR6][R14.64], R110 ;  /* 0x0000006e0e00e986 */ /* 0x000fe2000c101906 */
[----:B------:R-:W-:Y:S01]  /*7e80*/  ISETP.GE.AND P6, PT, R23, UR11, PT ;  /* 0x0000000b17007c0c */ /* 0x000fe2000bfc6270 */
[----:B-1----:R-:W-:-:S04]  /*7e90*/  @!P5 IMAD.WIDE R6, R5, 0x4, R18 ;  /* 0x000000040506d825 */ /* 0x002fc800078e0212 */
[----:B------:R-:W1:Y:S01]  /*7ea0*/  @!P1 LDC R5, c[0x0][0x3b8] ;  /* 0x0000ee00ff059b82 */ /* 0x000e620000000800 */
[----:B------:R-:W-:Y:S01]  /*7eb0*/  @!P3 IMAD R18, R2, UR11, R21 ;  /* 0x0000000b0212bc24 */ /* 0x000fe2000f8e0215 */
[----:B------:R3:W-:Y:S01]  /*7ec0*/  @!P5 STG.E desc[UR6][R6.64], R109 ;  /* 0x0000006d0600d986 */ /* 0x0007e2000c101906 */
[----:B------:R-:W-:Y:S02]  /*7ed0*/  ISETP.GE.U32.OR P5, PT, R107, UR10, P4 ;  /* 0x0000000a6b007c0c */ /* 0x000fe4000a7a6470 */
[----:B------:R-:W-:-:S03]  /*7ee0*/  ISETP.GE.OR P4, PT, R3, UR4, P6 ;  /* 0x0000000403007c0c */ /* 0x000fc6000b786670 */
[----:B------:R-:W4:Y:S01]  /*7ef0*/  @!P0 LDC R19, c[0x0][0x3b8] ;  /* 0x0000ee00ff138b82 */ /* 0x000f220000000800 */
[----:B------:R-:W-:Y:S01]  /*7f00*/  ISETP.GE.U32.OR P4, PT, R107, UR10, P4 ;  /* 0x0000000a6b007c0c */ /* 0x000fe2000a786470 */
[----:B---3--:R-:W-:-:S06]  /*7f10*/  @!P0 IMAD R6, R3, UR11, R21 ;  /* 0x0000000b03068c24 */ /* 0x008fcc000f8e0215 */
[----:B------:R-:W3:Y:S01]  /*7f20*/  @!P3 LDC R25, c[0x0][0x3b8] ;  /* 0x0000ee00ff19bb82 */ /* 0x000ee20000000800 */
[----:B0-----:R-:W-:Y:S01]  /*7f30*/  @!P2 IMAD R21, R20, R26, R107 ;  /* 0x0000001a1415a224 */ /* 0x001fe200078e026b */
[----:B------:R-:W-:Y:S01]  /*7f40*/  IADD3 R20, PT, PT, R4, 0xa, RZ ;  /* 0x0000000a04147810 */ /* 0x000fe20007ffe0ff */
[----:B------:R-:W-:-:S05]  /*7f50*/  @!P5 IMAD R22, R2, UR11, R22 ;  /* 0x0000000b0216dc24 */ /* 0x000fca000f8e0216 */
[----:B------:R-:W0:Y:S01]  /*7f60*/  @!P0 LDC.64 R10, c[0x0][0x390] ;  /* 0x0000e400ff0a8b82 */ /* 0x000e220000000a00 */
[----:B-1----:R-:W-:Y:S01]  /*7f70*/  @!P1 IMAD R7, R24, R5, R107 ;  /* 0x0000000518079224 */ /* 0x002fe200078e026b */
[----:B------:R-:W-:-:S06]  /*7f80*/  IADD3 R24, PT, PT, R4, 0xc, RZ ;  /* 0x0000000c04187810 */ /* 0x000fcc0007ffe0ff */
[----:B------:R-:W1:Y:S01]  /*7f90*/  @!P3 LDC.64 R12, c[0x0][0x390] ;  /* 0x0000e400ff0cbb82 */ /* 0x000e620000000a00 */
[----:B----4-:R-:W-:Y:S02]  /*7fa0*/  @!P0 IMAD R5, R6, R19, R107 ;  /* 0x0000001306058224 */ /* 0x010fe400078e026b */
[----:B--2---:R-:W-:-:S05]  /*7fb0*/  @!P1 IMAD.WIDE R6, R7, 0x4, R8 ;  /* 0x0000000407069825 */ /* 0x004fca00078e0208 */
[----:B------:R-:W2:Y:S01]  /*7fc0*/  @!P2 LDC.64 R14, c[0x0][0x390] ;  /* 0x0000e400ff0eab82 */ /* 0x000ea20000000a00 */
[----:B---3--:R-:W-:Y:S01]  /*7fd0*/  @!P3 IMAD R19, R18, R25, R107 ;  /* 0x000000191213b224 */ /* 0x008fe200078e026b */
[----:B------:R-:W-:Y:S06]  /*7fe0*/  @!P1 STG.E desc[UR6][R6.64], R108 ;  /* 0x0000006c06009986 */ /* 0x000fec000c101906 */
[----:B------:R-:W3:Y:S01]  /*7ff0*/  @!P5 LDC R27, c[0x0][0x3b8] ;  /* 0x0000ee00ff1bdb82 */ /* 0x000ee20000000800 */
[----:B0-----:R-:W-:-:S05]  /*8000*/  @!P0 IMAD.WIDE R8, R5, 0x4, R10 ;  /* 0x0000000405088825 */ /* 0x001fca00078e020a */
[----:B------:R-:W-:Y:S01]  /*8010*/  @!P0 STG.E desc[UR6][R8.64], R101 ;  /* 0x0000006508008986 */ /* 0x000fe2000c101906 */
[----:B------:R-:W-:Y:S01]  /*8020*/  ISETP.GE.OR P0, PT, R2, UR4, P6 ;  /* 0x0000000402007c0c */ /* 0x000fe2000b706670 */
[----:B------:R-:W0:Y:S01]  /*8030*/  @!P5 LDC.64 R16, c[0x0][0x390] ;  /* 0x0000e400ff10db82 */ /* 0x000e220000000a00 */
[----:B-1----:R-:W-:Y:S02]  /*8040*/  @!P3 IMAD.WIDE R10, R19, 0x4, R12 ;  /* 0x00000004130ab825 */ /* 0x002fe400078e020c */
[----:B------:R-:W-:-:S03]  /*8050*/  ISETP.GE.U32.OR P0, PT, R107, UR10, P0 ;  /* 0x0000000a6b007c0c */ /* 0x000fc60008706470 */
[----:B------:R1:W-:Y:S02]  /*8060*/  @!P3 STG.E desc[UR6][R10.64], R0 ;  /* 0x000000000a00b986 */ /* 0x0003e4000c101906 */
[----:B------:R-:W4:Y:S01]  /*8070*/  @!P4 LDC R28, c[0x0][0x3b8] ;  /* 0x0000ee00ff1ccb82 */ /* 0x000f220000000800 */
[----:B--2---:R-:W-:Y:S01]  /*8080*/  @!P2 IMAD.WIDE R12, R21, 0x4, R14 ;  /* 0x00000004150ca825 */ /* 0x004fe200078e020e */
[----:B------:R-:W-:-:S04]  /*8090*/  IADD3 R21, PT, PT, R4, 0xb, RZ ;  /* 0x0000000b04157810 */ /* 0x000fc80007ffe0ff */
[----:B------:R-:W-:Y:S01]  /*80a0*/  @!P2 STG.E desc[UR6][R12.64], R131 ;  /* 0x000000830c00a986 */ /* 0x000fe2000c101906 */
[----:B------:R-:W-:Y:S01]  /*80b0*/  ISETP.GE.AND P2, PT, R20, UR11, PT ;  /* 0x0000000b14007c0c */ /* 0x000fe2000bf46270 */
[----:B------:R-:W2:Y:S01]  /*80c0*/  @!P4 LDC.64 R18, c[0x0][0x390] ;  /* 0x0000e400ff12cb82 */ /* 0x000ea20000000a00 */
[----:B---3--:R-:W-:Y:S01]  /*80d0*/  @!P5 IMAD R15, R22, R27, R107 ;  /* 0x0000001b160fd224 */ /* 0x008fe200078e026b */
[----:B------:R-:W-:Y:S01]  /*80e0*/  ISETP.GE.AND P6, PT, R21, UR11, PT ;  /* 0x0000000b15007c0c */ /* 0x000fe2000bfc6270 */
[C---:B-1----:R-:W-:Y:S01]  /*80f0*/  @!P0 IMAD R0, R2.reuse, UR11, R23 ;  /* 0x0000000b02008c24 */ /* 0x042fe2000f8e0217 */
[----:B------:R-:W-:Y:S02]  /*8100*/  ISETP.GE.OR P3, PT, R3, UR4, P2 ;  /* 0x0000000403007c0c */ /* 0x000fe40009766670 */
[----:B------:R-:W-:Y:S01]  /*8110*/  ISETP.GE.OR P2, PT, R2, UR4, P2 ;  /* 0x0000000402007c0c */ /* 0x000fe20009746670 */
[----:B0-----:R-:W-:Y:S01]  /*8120*/  @!P5 IMAD.WIDE R14, R15, 0x4, R16 ;  /* 0x000000040f0ed825 */ /* 0x001fe200078e0210 */
[----:B------:R-:W-:Y:S01]  /*8130*/  ISETP.GE.OR P1, PT, R3, UR4, P6 ;  /* 0x0000000403007c0c */ /* 0x000fe2000b726670 */
[----:B------:R-:W0:Y:S01]  /*8140*/  @!P0 LDC.64 R8, c[0x0][0x390] ;  /* 0x0000e400ff088b82 */ /* 0x000e220000000a00 */
[----:B------:R-:W-:Y:S01]  /*8150*/  ISETP.GE.U32.OR P3, PT, R107, UR10, P3 ;  /* 0x0000000a6b007c0c */ /* 0x000fe20009f66470 */
[----:B------:R-:W-:Y:S01]  /*8160*/  @!P4 IMAD R16, R3, UR11, R23 ;  /* 0x0000000b0310cc24 */ /* 0x000fe2000f8e0217 */
[C---:B------:R-:W-:Y:S01]  /*8170*/  ISETP.GE.U32.OR P2, PT, R107.reuse, UR10, P2 ;  /* 0x0000000a6b007c0c */ /* 0x040fe20009746470 */
[----:B------:R-:W-:Y:S01]  /*8180*/  @!P5 STG.E desc[UR6][R14.64], R132 ;  /* 0x000000840e00d986 */ /* 0x000fe2000c101906 */
[----:B------:R-:W-:Y:S01]  /*8190*/  ISETP.GE.U32.OR P1, PT, R107, UR10, P1 ;  /* 0x0000000a6b007c0c */ /* 0x000fe20008f26470 */
[----:B----4-:R-:W-:Y:S01]  /*81a0*/  @!P4 IMAD R5, R16, R28, R107 ;  /* 0x0000001c1005c224 */ /* 0x010fe200078e026b */
[----:B------:R-:W-:-:S02]  /*81b0*/  ISETP.GE.OR P6, PT, R2, UR4, P6 ;  /* 0x0000000402007c0c */ /* 0x000fc4000b7c6670 */
[----:B------:R-:W-:Y:S02]  /*81c0*/  ISETP.GE.AND P5, PT, R24, UR11, PT ;  /* 0x0000000b18007c0c */ /* 0x000fe4000bfa6270 */
[----:B------:R-:W-:Y:S01]  /*81d0*/  ISETP.GE.U32.OR P6, PT, R107, UR10, P6 ;  /* 0x0000000a6b007c0c */ /* 0x000fe2000b7c6470 */
[----:B--2---:R-:W-:Y:S02]  /*81e0*/  @!P4 IMAD.WIDE R6, R5, 0x4, R18 ;  /* 0x000000040506c825 */ /* 0x004fe400078e0212 */
[----:B------:R-:W1:Y:S04]  /*81f0*/  @!P3 LDC R25, c[0x0][0x3b8] ;  /* 0x0000ee00ff19bb82 */ /* 0x000e680000000800 */
[C---:B------:R-:W-:Y:S01]  /*8200*/  @!P1 IMAD R22, R3.reuse, UR11, R21 ;  /* 0x0000000b03169c24 */ /* 0x040fe2000f8e0215 */
[----:B------:R2:W-:Y:S01]  /*8210*/  @!P4 STG.E desc[UR6][R6.64], R141 ;  /* 0x0000008d0600c986 */ /* 0x0005e2000c101906 */
[----:B------:R-:W-:-:S02]  /*8220*/  ISETP.GE.OR P4, PT, R3, UR4, P5 ;  /* 0x0000000403007c0c */ /* 0x000fc4000af86670 */
[----:B------:R-:W2:Y:S02]  /*8230*/  @!P0 LDC R5, c[0x0][0x3b8] ;  /* 0x0000ee00ff058b82 */ /* 0x000ea40000000800 */
[----:B------:R-:W-:-:S06]  /*8240*/  ISETP.GE.U32.OR P4, PT, R107, UR10, P4 ;  /* 0x0000000a6b007c0c */ /* 0x000fcc000a786470 */
[----:B------:R-:W3:Y:S08]  /*8250*/  @!P2 LDC R26, c[0x0][0x3b8] ;  /* 0x0000ee00ff1aab82 */ /* 0x000ef00000000800 */
[----:B------:R-:W4:Y:S08]  /*8260*/  @!P1 LDC R27, c[0x0][0x3b8] ;  /* 0x0000ee00ff1b9b82 */ /* 0x000f300000000800 */
[----:B------:R-:W5:Y:S01]  /*8270*/  @!P3 LDC.64 R10, c[0x0][0x390] ;  /* 0x0000e400ff0abb82 */ /* 0x000f620000000a00 */
[----:B--2---:R-:W-:-:S02]  /*8280*/  @!P0 IMAD R7, R0, R5, R107 ;  /* 0x0000000500078224 */ /* 0x004fc400078e026b */
[--C-:B------:R-:W-:Y:S02]  /*8290*/  @!P3 IMAD R0, R3, UR11, R20.reuse ;  /* 0x0000000b0300bc24 */ /* 0x100fe4000f8e0214 */
[----:B------:R-:W-:Y:S02]  /*82a0*/  @!P2 IMAD R20, R2, UR11, R20 ;  /* 0x0000000b0214ac24 */ /* 0x000fe4000f8e0214 */
[----:B0-----:R-:W-:Y:S01]  /*82b0*/  @!P0 IMAD.WIDE R6, R7, 0x4, R8 ;  /* 0x0000000407068825 */ /* 0x001fe200078e0208 */
[----:B------:R-:W0:Y:S03]  /*82c0*/  @!P2 LDC.64 R12, c[0x0][0x390] ;  /* 0x0000e400ff0cab82 */ /* 0x000e260000000a00 */
[--C-:B-1----:R-:W-:Y:S01]  /*82d0*/  @!P3 IMAD R9, R0, R25, R107.reuse ;  /* 0x000000190009b224 */ /* 0x102fe200078e026b */
[----:B------:R1:W-:Y:S01]  /*82e0*/  @!P0 STG.E desc[UR6][R6.64], R140 ;  /* 0x0000008c06008986 */ /* 0x0003e2000c101906 */
[----:B---3--:R-:W-:Y:S01]  /*82f0*/  @!P2 IMAD R5, R20, R26, R107 ;  /* 0x0000001a1405a224 */ /* 0x008fe200078e026b */
[----:B------:R-:W-:Y:S01]  /*8300*/  IADD3 R20, PT, PT, R4, 0xe, RZ ;  /* 0x0000000e04147810 */ /* 0x000fe20007ffe0ff */
[----:B------:R-:W-:Y:S01]  /*8310*/  @!P6 IMAD R0, R2, UR11, R21 ;  /* 0x0000000b0200ec24 */ /* 0x000fe2000f8e0215 */
[----:B------:R-:W2:Y:S01]  /*8320*/  @!P1 LDC.64 R14, c[0x0][0x390] ;  /* 0x0000e400ff0e9b82 */ /* 0x000ea20000000a00 */
[----:B----4-:R-:W-:-:S07]  /*8330*/  @!P1 IMAD R23, R22, R27, R107 ;  /* 0x0000001b16179224 */ /* 0x010fce00078e026b */
[----:B------:R-:W3:Y:S01]  /*8340*/  @!P6 LDC R28, c[0x0][0x3b8] ;  /* 0x0000ee00ff1ceb82 */ /* 0x000ee20000000800 */
[----:B-----5:R-:W-:-:S05]  /*8350*/  @!P3 IMAD.WIDE R8, R9, 0x4, R10 ;  /* 0x000000040908b825 */ /* 0x020fca00078e020a */
[----:B------:R-:W-:Y:S02]  /*8360*/  @!P3 STG.E desc[UR6][R8.64], R133 ;  /* 0x000000850800b986 */ /* 0x000fe4000c101906 */
[----:B------:R-:W4:Y:S01]  /*8370*/  @!P6 LDC.64 R16, c[0x0][0x390] ;  /* 0x0000e400ff10eb82 */ /* 0x000f220000000a00 */
[----:B0-----:R-:W-:-:S05]  /*8380*/  @!P2 IMAD.WIDE R10, R5, 0x4, R12 ;  /* 0x00000004050aa825 */ /* 0x001fca00078e020c */
[----:B------:R-:W-:Y:S02]  /*8390*/  @!P2 STG.E desc[UR6][R10.64], R136 ;  /* 0x000000880a00a986 */ /* 0x000fe4000c101906 */
[----:B------:R-:W0:Y:S01]  /*83a0*/  @!P4 LDC R29, c[0x0][0x3b8] ;  /* 0x0000ee00ff1dcb82 */ /* 0x000e220000000800 */
[----:B--2---:R-:W-:-:S05]  /*83b0*/  @!P1 IMAD.WIDE R12, R23, 0x4, R14 ;  /* 0x00000004170c9825 */ /* 0x004fca00078e020e */
[----:B------:R-:W-:Y:S01]  /*83c0*/  @!P1 STG.E desc[UR6][R12.64], R135 ;  /* 0x000000870c009986 */ /* 0x000fe2000c101906 */
[----:B------:R-:W-:Y:S01]  /*83d0*/  ISETP.GE.OR P1, PT, R2, UR4, P5 ;  /* 0x0000000402007c0c */ /* 0x000fe2000af26670 */
[----:B------:R-:W1:Y:S01]  /*83e0*/  @!P4 LDC.64 R18, c[0x0][0x390] ;  /* 0x0000e400ff12cb82 */ /* 0x000e620000000a00 */
[----:B---3--:R-:W-:Y:S01]  /*83f0*/  @!P6 IMAD R15, R0, R28, R107 ;  /* 0x0000001c000fe224 */ /* 0x008fe200078e026b */
[----:B------:R-:W-:Y:S01]  /*8400*/  ISETP.GE.AND P5, PT, R20, UR11, PT ;  /* 0x0000000b14007c0c */ /* 0x000fe2000bfa6270 */
[----:B------:R-:W-:Y:S01]  /*8410*/  @!P4 IMAD R0, R3, UR11, R24 ;  /* 0x0000000b0300cc24 */ /* 0x000fe2000f8e0218 */
[----:B------:R-:W-:Y:S01]  /*8420*/  ISETP.GE.U32.OR P1, PT, R107, UR10, P1 ;  /* 0x0000000a6b007c0c */ /* 0x000fe20008f26470 */
[----:B----4-:R-:W-:Y:S01]  /*8430*/  @!P6 IMAD.WIDE R14, R15, 0x4, R16 ;  /* 0x000000040f0ee825 */ /* 0x010fe200078e0210 */
[----:B------:R-:W-:-:S04]  /*8440*/  IADD3 R16, PT, PT, R4, 0xd, RZ ;  /* 0x0000000d04107810 */ /* 0x000fc80007ffe0ff */
[----:B------:R-:W-:Y:S01]  /*8450*/  ISETP.GE.AND P0, PT, R16, UR11, PT ;  /* 0x0000000b10007c0c */ /* 0x000fe2000bf06270 */
[----:B------:R-:W-:Y:S01]  /*8460*/  @!P6 STG.E desc[UR6][R14.64], R134 ;  /* 0x000000860e00e986 */ /* 0x000fe2000c101906 */
[C---:B------:R-:W-:Y:S01]  /*8470*/  ISETP.GE.OR P6, PT, R3.reuse, UR4, P5 ;  /* 0x0000000403007c0c */ /* 0x040fe2000afc6670 */
[----:B0-----:R-:W-:Y:S01]  /*8480*/  @!P4 IMAD R5, R0, R29, R107 ;  /* 0x0000001d0005c224 */ /* 0x001fe200078e026b */
[----:B------:R-:W-:-:S03]  /*8490*/  ISETP.GE.OR P2, PT, R3, UR4, P0 ;  /* 0x0000000403007c0c */ /* 0x000fc60008746670 */
[----:B------:R-:W0:Y:S01]  /*84a0*/  @!P1 LDC R17, c[0x0][0x3b8] ;  /* 0x0000ee00ff119b82 */ /* 0x000e220000000800 */
[C---:B------:R-:W-:Y:S01]  /*84b0*/  ISETP.GE.OR P3, PT, R2.reuse, UR4, P0 ;  /* 0x0000000402007c0c */ /* 0x040fe20008766670 */
[----:B------:R-:W-:Y:S01]  /*84c0*/  @!P1 IMAD R24, R2, UR11, R24 ;  /* 0x0000000b02189c24 */ /* 0x000fe2000f8e0218 */
[C---:B------:R-:W-:Y:S02]  /*84d0*/  ISETP.GE.U32.OR P0, PT, R107.reuse, UR10, P2 ;  /* 0x0000000a6b007c0c */ /* 0x040fe40009706470 */
[----:B------:R-:W-:Y:S01]  /*84e0*/  ISETP.GE.U32.OR P3, PT, R107, UR10, P3 ;  /* 0x0000000a6b007c0c */ /* 0x000fe20009f66470 */
[----:B-1----:R-:W-:Y:S01]  /*84f0*/  @!P4 IMAD.WIDE R6, R5, 0x4, R18 ;  /* 0x000000040506c825 */ /* 0x002fe200078e0212 */
[----:B------:R-:W-:Y:S02]  /*8500*/  IADD3 R18, PT, PT, R4, 0xf, RZ ;  /* 0x0000000f04127810 */ /* 0x000fe40007ffe0ff */
[----:B------:R-:W-:Y:S01]  /*8510*/  ISETP.GE.U32.OR P6, PT, R107, UR10, P6 ;  /* 0x0000000a6b007c0c */ /* 0x000fe2000b7c6470 */
[----:B------:R-:W1:Y:S01]  /*8520*/  @!P1 LDC.64 R4, c[0x0][0x390] ;  /* 0x0000e400ff049b82 */ /* 0x000e620000000a00 */
[----:B------:R-:W-:Y:S01]  /*8530*/  ISETP.GE.AND P2, PT, R18, UR11, PT ;  /* 0x0000000b12007c0c */ /* 0x000fe2000bf46270 */
[----:B------:R2:W-:Y:S01]  /*8540*/  @!P4 STG.E desc[UR6][R6.64], R139 ;  /* 0x0000008b0600c986 */ /* 0x0005e2000c101906 */
[----:B------:R-:W-:-:S02]  /*8550*/  ISETP.GE.OR P4, PT, R2, UR4, P5 ;  /* 0x0000000402007c0c */ /* 0x000fc4000af86670 */
[C---:B------:R-:W-:Y:S01]  /*8560*/  ISETP.GE.OR P5, PT, R3.reuse, UR4, P2 ;  /* 0x0000000403007c0c */ /* 0x040fe200097a6670 */
[--C-:B------:R-:W-:Y:S01]  /*8570*/  @!P0 IMAD R0, R3, UR11, R16.reuse ;  /* 0x0000000b03008c24 */ /* 0x100fe2000f8e0210 */
[C---:B------:R-:W-:Y:S01]  /*8580*/  ISETP.GE.U32.OR P4, PT, R107.reuse, UR10, P4 ;  /* 0x0000000a6b007c0c */ /* 0x040fe2000a786470 */
[----:B------:R-:W3:Y:S01]  /*8590*/  @!P0 LDC R19, c[0x0][0x3b8] ;  /* 0x0000ee00ff138b82 */ /* 0x000ee20000000800 */
[----:B------:R-:W-:Y:S01]  /*85a0*/  ISETP.GE.U32.OR P5, PT, R107, UR10, P5 ;  /* 0x0000000a6b007c0c */ /* 0x000fe2000afa6470 */
[C---:B------:R-:W-:Y:S01]  /*85b0*/  @!P3 IMAD R16, R2.reuse, UR11, R16 ;  /* 0x0000000b0210bc24 */ /* 0x040fe2000f8e0210 */
[----:B------:R-:W-:Y:S01]  /*85c0*/  ISETP.GE.OR P2, PT, R2, UR4, P2 ;  /* 0x0000000402007c0c */ /* 0x000fe20009746670 */
[----:B0-----:R-:W-:-:S03]  /*85d0*/  @!P1 IMAD R17, R24, R17, R107 ;  /* 0x0000001118119224 */ /* 0x001fc600078e026b */
[----:B------:R-:W-:Y:S01]  /*85e0*/  ISETP.GE.U32.OR P2, PT, R107, UR10, P2 ;  /* 0x0000000a6b007c0c */ /* 0x000fe20009746470 */
[----:B------:R-:W0:Y:S08]  /*85f0*/  @!P3 LDC R21, c[0x0][0x3b8] ;  /* 0x0000ee00ff15bb82 */ /* 0x000e300000000800 */
[----:B--2---:R-:W2:Y:S01]  /*8600*/  @!P0 LDC.64 R6, c[0x0][0x390] ;  /* 0x0000e400ff068b82 */ /* 0x004ea20000000a00 */
[----:B-1----:R-:W-:-:S05]  /*8610*/  @!P1 IMAD.WIDE R4, R17, 0x4, R4 ;  /* 0x0000000411049825 */ /* 0x002fca00078e0204 */
[----:B------:R1:W-:Y:S02]  /*8620*/  @!P1 STG.E desc[UR6][R4.64], R142 ;  /* 0x0000008e04009986 */ /* 0x0003e4000c101906 */
[----:B------:R-:W4:Y:S01]  /*8630*/  @!P6 LDC R22, c[0x0][0x3b8] ;  /* 0x0000ee00ff16eb82 */ /* 0x000f220000000800 */
[----:B---3--:R-:W-:Y:S02]  /*8640*/  @!P0 IMAD R17, R0, R19, R107 ;  /* 0x0000001300118224 */ /* 0x008fe400078e026b */
[--C-:B------:R-:W-:Y:S02]  /*8650*/  @!P6 IMAD R0, R3, UR11, R20.reuse ;  /* 0x0000000b0300ec24 */ /* 0x100fe4000f8e0214 */
[----:B------:R-:W-:-:S03]  /*8660*/  @!P4 IMAD R20, R2, UR11, R20 ;  /* 0x0000000b0214cc24 */ /* 0x000fc6000f8e0214 */
[----:B------:R-:W3:Y:S01]  /*8670*/  @!P3 LDC.64 R8, c[0x0][0x390] ;  /* 0x0000e400ff08bb82 */ /* 0x000ee20000000a00 */
[----:B0-----:R-:W-:Y:S02]  /*8680*/  @!P3 IMAD R19, R16, R21, R107 ;  /* 0x000000151013b224 */ /* 0x001fe400078e026b */
[----:B------:R-:W-:-:S05]  /*8690*/  @!P5 IMAD R16, R3, UR11, R18 ;  /* 0x0000000b0310dc24 */ /* 0x000fca000f8e0212 */
[----:B------:R-:W0:Y:S01]  /*86a0*/  @!P4 LDC R23, c[0x0][0x3b8] ;  /* 0x0000ee00ff17cb82 */ /* 0x000e220000000800 */
[----:B--2---:R-:W-:-:S05]  /*86b0*/  @!P0 IMAD.WIDE R6, R17, 0x4, R6 ;  /* 0x0000000411068825 */ /* 0x004fca00078e0206 */
[----:B------:R2:W-:Y:S02]  /*86c0*/  @!P0 STG.E desc[UR6][R6.64], R137 ;  /* 0x0000008906008986 */ /* 0x0005e4000c101906 */
[----:B------:R-:W5:Y:S01]  /*86d0*/  @!P5 LDC R25, c[0x0][0x3b8] ;  /* 0x0000ee00ff19db82 */ /* 0x000f620000000800 */
[----:B----4-:R-:W-:-:S07]  /*86e0*/  @!P6 IMAD R3, R0, R22, R107 ;  /* 0x000000160003e224 */ /* 0x010fce00078e026b */
[----:B------:R-:W1:Y:S01]  /*86f0*/  @!P6 LDC.64 R10, c[0x0][0x390] ;  /* 0x0000e400ff0aeb82 */ /* 0x000e620000000a00 */
[----:B---3--:R-:W-:-:S05]  /*8700*/  @!P3 IMAD.WIDE R8, R19, 0x4, R8 ;  /* 0x000000041308b825 */ /* 0x008fca00078e0208 */
[----:B------:R2:W-:Y:S02]  /*8710*/  @!P3 STG.E desc[UR6][R8.64], R138 ;  /* 0x0000008a0800b986 */ /* 0x0005e4000c101906 */
[----:B------:R-:W3:Y:S01]  /*8720*/  @!P4 LDC.64 R12, c[0x0][0x390] ;  /* 0x0000e400ff0ccb82 */ /* 0x000ee20000000a00 */
[----:B0-----:R-:W-:-:S07]  /*8730*/  @!P4 IMAD R17, R20, R23, R107 ;  /* 0x000000171411c224 */ /* 0x001fce00078e026b */
[----:B------:R-:W0:Y:S01]  /*8740*/  @!P5 LDC.64 R14, c[0x0][0x390] ;  /* 0x0000e400ff0edb82 */ /* 0x000e220000000a00 */
[----:B-----5:R-:W-:Y:S02]  /*8750*/  @!P5 IMAD R19, R16, R25, R107 ;  /* 0x000000191013d224 */ /* 0x020fe400078e026b */
[----:B-1----:R-:W-:-:S05]  /*8760*/  @!P6 IMAD.WIDE R4, R3, 0x4, R10 ;  /* 0x000000040304e825 */ /* 0x002fca00078e020a */
[----:B------:R2:W-:Y:S01]  /*8770*/  @!P6 STG.E desc[UR6][R4.64], R127 ;  /* 0x0000007f0400e986 */ /* 0x0005e2000c101906 */
[----:B---3--:R-:W-:-:S05]  /*8780*/  @!P4 IMAD.WIDE R10, R17, 0x4, R12 ;  /* 0x00000004110ac825 */ /* 0x008fca00078e020c */
[----:B------:R2:W-:Y:S01]  /*8790*/  @!P4 STG.E desc[UR6][R10.64], R130 ;  /* 0x000000820a00c986 */ /* 0x0005e2000c101906 */
[----:B0-----:R-:W-:-:S05]  /*87a0*/  @!P5 IMAD.WIDE R12, R19, 0x4, R14 ;  /* 0x00000004130cd825 */ /* 0x001fca00078e020e */
        /* <DEDUP_REMOVED lines=9> */
.L_x_46:
        /* <DEDUP_REMOVED lines=12> */
.L_x_73:


//--------------------- .text._Z22convolution_validationIfLi2ELi32ELi2ELi2ELi4EEvPT_S1_S1_iiiiiiiii --------------------------
	.section	.text._Z22convolution_validationIfLi2ELi32ELi2ELi2ELi4EEvPT_S1_S1_iiiiiiiii,"ax",@progbits
	.align	128
        .global         _Z22convolution_validationIfLi2ELi32ELi2ELi2ELi4EEvPT_S1_S1_iiiiiiiii
        .type           _Z22convolution_validationIfLi2ELi32ELi2ELi2ELi4EEvPT_S1_S1_iiiiiiiii,@function
        .size           _Z22convolution_validationIfLi2ELi32ELi2ELi2ELi4EEvPT_S1_S1_iiiiiiiii,(.L_x_74 - _Z22convolution_validationIfLi2ELi32ELi2ELi2ELi4EEvPT_S1_S1_iiiiiiiii)
        .other          _Z22convolution_validationIfLi2ELi32ELi2ELi2ELi4EEvPT_S1_S1_iiiiiiiii,@"STO_CUDA_ENTRY STV_DEFAULT"
_Z22convolution_validationIfLi2ELi32ELi2ELi2ELi4EEvPT_S1_S1_iiiiiiiii:
.text._Z22convolution_validationIfLi2ELi32ELi2ELi2ELi4EEvPT_S1_S1_iiiiiiiii:
        /* <DEDUP_REMOVED lines=23> */
[----:B------:R-:W2:Y:S01]  /*0170*/  LDCU UR10, c[0x0][0x3a8] ;  /* 0x00007500ff0a77ac */ /* 0x000ea20008000800 */
[----:B------:R-:W-:Y:S02]  /*0180*/  SHF.R.U32.HI R4, RZ, 0x3, R11 ;  /* 0x00000003ff047819 */ /* 0x000fe4000001160b */
[----:B------:R-:W-:Y:S01]  /*0190*/  LOP3.LUT R12, R11, 0x7, RZ, 0xc0, !PT ;  /* 0x000000070b0c7812 */ /* 0x000fe200078ec0ff */
[----:B------:R-:W3:Y:S01]  /*01a0*/  LDCU.64 UR6, c[0x0][0x388] ;  /* 0x00007100ff0677ac */ /* 0x000ee20008000a00 */
[----:B------:R-:W-:Y:S01]  /*01b0*/  MOV R21, RZ ;  /* 0x000000ff00157202 */ /* 0x000fe20000000f00 */
[----:B------:R-:W4:Y:S01]  /*01c0*/  LDCU UR12, c[0x0][0x39c] ;  /* 0x00007380ff0c77ac */ /* 0x000f220008000800 */
[----:B------:R-:W0:Y:S01]  /*01d0*/  LDCU UR13, c[0x0][0x3a4] ;  /* 0x00007480ff0d77ac */ /* 0x000e220008000800 */
[----:B------:R-:W-:Y:S01]  /*01e0*/  UIADD3 UR4, UPT, UPT, -UR4, URZ, URZ ;  /* 0x000000ff04047290 */ /* 0x000fe2000fffe1ff */
[----:B--2---:R-:W-:Y:S01]  /*01f0*/  IMAD R5, R4, UR10, RZ ;  /* 0x0000000a04057c24 */ /* 0x004fe2000f8e02ff */
[----:B---3--:R-:W-:Y:S01]  /*0200*/  UIADD3 UR5, UP0, UPT, UR6, 0x30, URZ ;  /* 0x0000003006057890 */ /* 0x008fe2000ff1e0ff */
[----:B0-----:R-:W-:-:S02]  /*0210*/  IMAD R14, R0, R13, R14 ;  /* 0x0000000d000e7224 */ /* 0x001fc400078e020e */
[----:B------:R-:W-:Y:S01]  /*0220*/  IMAD R12, R12, 0x19, R5 ;  /* 0x000000190c0c7824 */ /* 0x000fe200078e0205 */
[----:B------:R-:W-:Y:S02]  /*0230*/  UIADD3.X UR6, UPT, UPT, URZ, UR7, URZ, UP0, !UPT ;  /* 0x00000007ff067290 */ /* 0x000fe400087fe4ff */
[----:B----4-:R-:W-:-:S10]  /*0240*/  LEA R14, R7, R14, 0x5 ;  /* 0x0000000e070e7211 */ /* 0x010fd400078e28ff */
.L_x_48:
        /* <DEDUP_REMOVED lines=13> */
[----:B------:R0:W5:Y:S04]  /*0320*/  LDG.E.CONSTANT R17, desc[UR8][R6.64+0x10] ;  /* 0x0000100806117981 */ /* 0x000168000c1e9900 */
[----:B------:R-:W5:Y:S01]  /*0330*/  LDG.E.CONSTANT R18, desc[UR8][R4.64+-0x20] ;  /* 0xffffe00804127981 */ /* 0x000f62000c1e9900 */
[----:B------:R-:W-:-:S03]  /*0340*/  IMAD.WIDE R8, R13, 0x4, R6 ;  /* 0x000000040d087825 */ /* 0x000fc600078e0206 */
[----:B------:R-:W5:Y:S04]  /*0350*/  LDG.E.CONSTANT R19, desc[UR8][R4.64+-0x1c] ;  /* 0xffffe40804137981 */ /* 0x000f68000c1e9900 */
[----:B------:R-:W5:Y:S01]  /*0360*/  LDG.E.CONSTANT R20, desc[UR8][R8.64] ;  /* 0x0000000808147981 */ /* 0x000f62000c1e9900 */
[----:B0-----:R-:W-:-:S04]  /*0370*/  IMAD.WIDE R6, R13, 0x4, R8 ;  /* 0x000000040d067825 */ /* 0x001fc800078e0208 */
[----:B--2---:R-:W-:Y:S02]  /*0380*/  FFMA R27, R22, R27, R21 ;  /* 0x0000001b161b7223 */ /* 0x004fe40000000015 */
        /* <DEDUP_REMOVED lines=10> */
[----:B------:R0:W5:Y:S04]  /*0430*/  LDG.E.CONSTANT R15, desc[UR8][R8.64+0x10] ;  /* 0x00001008080f7981 */ /* 0x000168000c1e9900 */
[----:B------:R-:W5:Y:S04]  /*0440*/  LDG.E.CONSTANT R16, desc[UR8][R4.64+-0xc] ;  /* 0xfffff40804107981 */ /* 0x000f68000c1e9900 */
[----:B------:R-:W5:Y:S04]  /*0450*/  LDG.E.CONSTANT R17, desc[UR8][R4.64+-0x8] ;  /* 0xfffff80804117981 */ /* 0x000f68000c1e9900 */
[----:B------:R-:W5:Y:S01]  /*0460*/  LDG.E.CONSTANT R18, desc[UR8][R6.64] ;  /* 0x0000000806127981 */ /* 0x000f62000c1e9900 */
[----:B------:R-:W-:-:S03]  /*0470*/  FFMA R27, R20, R19, R27 ;  /* 0x00000013141b7223 */ /* 0x000fc6000000001b */
        /* <DEDUP_REMOVED lines=10> */
[----:B------:R0:W4:Y:S04]  /*0520*/  LDG.E.CONSTANT R23, desc[UR8][R6.64+0x10] ;  /* 0x0000100806177981 */ /* 0x000128000c1e9900 */
[----:B------:R-:W4:Y:S01]  /*0530*/  LDG.E.CONSTANT R24, desc[UR8][R4.64+0x8] ;  /* 0x0000080804187981 */ /* 0x000f22000c1e9900 */
[----:B-----5:R-:W-:-:S03]  /*0540*/  FFMA R27, R15, R16, R28 ;  /* 0x000000100f1b7223 */ /* 0x020fc6000000001c */
[----:B------:R-:W5:Y:S04]  /*0550*/  LDG.E.CONSTANT R16, desc[UR8][R4.64+0xc] ;  /* 0x00000c0804107981 */ /* 0x000f68000c1e9900 */
[----:B------:R-:W5:Y:S01]  /*0560*/  LDG.E.CONSTANT R15, desc[UR8][R8.64] ;  /* 0x00000008080f7981 */ /* 0x000f62000c1e9900 */
[----:B------:R-:W-:-:S03]  /*0570*/  FFMA R27, R18, R17, R27 ;  /* 0x00000011121b7223 */ /* 0x000fc6000000001b */
[----:B------:R-:W5:Y:S04]  /*0580*/  LDG.E.CONSTANT R18, desc[UR8][R4.64+0x10] ;  /* 0x0000100804127981 */ /* 0x000f68000c1e9900 */
[----:B------:R-:W5:Y:S01]  /*0590*/  LDG.E.CONSTANT R17, desc[UR8][R8.64+0x4] ;  /* 0x0000040808117981 */ /* 0x000f62000c1e9900 */
[----:B------:R-:W-:-:S03]  /*05a0*/  FFMA R19, R20, R19, R27 ;  /* 0x0000001314137223 */ /* 0x000fc6000000001b */
        /* <DEDUP_REMOVED lines=23> */
[----:B------:R-:W-:Y:S01]  /*0720*/  UISETP.NE.AND UP0, UPT, UR4, URZ, UPT ;  /* 0x000000ff0400728c */ /* 0x000fe2000bf05270 */
[----:B------:R-:W-:Y:S01]  /*0730*/  IMAD R14, R13, UR12, R14 ;  /* 0x0000000c0d0e7c24 */ /* 0x000fe2000f8e020e */
[----:B------:R-:W-:Y:S01]  /*0740*/  IADD3 R12, PT, PT, R12, UR13, RZ ;  /* 0x0000000d0c0c7c10 */ /* 0x000fe2000fffe0ff */
[----:B--2---:R-:W-:-:S04]  /*0750*/  FFMA R20, R20, R19, R29 ;  /* 0x0000001314147223 */ /* 0x004fc8000000001d */
[----:B---3--:R-:W-:-:S04]  /*0760*/  FFMA R20, R21, R22, R20 ;  /* 0x0000001615147223 */ /* 0x008fc80000000014 */
[----:B------:R-:W-:-:S04]  /*0770*/  FFMA R20, R25, R26, R20 ;  /* 0x0000001a19147223 */ /* 0x000fc80000000014 */
[----:B----4-:R-:W-:-:S04]  /*0780*/  FFMA R20, R23, R24, R20 ;  /* 0x0000001817147223 */ /* 0x010fc80000000014 */
[----:B-----5:R-:W-:-:S04]  /*0790*/  FFMA R16, R15, R16, R20 ;  /* 0x000000100f107223 */ /* 0x020fc80000000014 */
[----:B------:R-:W-:-:S04]  /*07a0*/  FFMA R16, R9, R18, R16 ;  /* 0x0000001209107223 */ /* 0x000fc80000000010 */
[----:B------:R-:W-:-:S04]  /*07b0*/  FFMA R27, R27, R8, R16 ;  /* 0x000000081b1b7223 */ /* 0x000fc80000000010 */
[----:B------:R-:W-:Y:S01]  /*07c0*/  FFMA R21, R28, R17, R27 ;  /* 0x000000111c157223 */ /* 0x000fe2000000001b */
[----:B------:R-:W-:Y:S06]  /*07d0*/  BRA.U UP0, `(.L_x_48) ;  /* 0xfffffff9009c7547 */ /* 0x000fec000b83ffff */
.L_x_47:
[----:B------:R-:W0:Y:S01]  /*07e0*/  LDCU UR4, c[0x0][0x3b8] ;  /* 0x00007700ff0477ac */ /* 0x000e220008000800 */
[----:B------:R-:W-:-:S04]  /*07f0*/  IMAD R11, R11, UR11, R0 ;  /* 0x0000000b0b0b7c24 */ /* 0x000fc8000f8e0200 */
[----:B0-----:R-:W-:-:S04]  /*0800*/  IMAD R11, R11, UR4, R10 ;  /* 0x000000040b0b7c24 */ /* 0x001fc8000f8e020a */
[----:B-1----:R-:W-:-:S05]  /*0810*/  IMAD.WIDE R2, R11, 0x4, R2 ;  /* 0x000000040b027825 */ /* 0x002fca00078e0202 */
[----:B------:R-:W-:Y:S01]  /*0820*/  STG.E desc[UR8][R2.64], R21 ;  /* 0x0000001502007986 */ /* 0x000fe2000c101908 */
[----:B------:R-:W-:Y:S05]  /*0830*/  EXIT ;  /* 0x000000000000794d */ /* 0x000fea0003800000 */
.L_x_49:
        /* <DEDUP_REMOVED lines=12> */
.L_x_74:


//--------------------- .text._Z33convolution_shared_with_reductionIf6float4Li2ELi32ELi2ELi2ELi4ELi10EEvPT_S2_S2_iiiiiiiii --------------------------
	.section	.text._Z33convolution_shared_with_reductionIf6float4Li2ELi32ELi2ELi2ELi4ELi10EEvPT_S2_S2_iiiiiiiii,"ax",@progbits
	.align	128
        .global         _Z33convolution_shared_with_reductionIf6float4Li2ELi32ELi2ELi2ELi4ELi10EEvPT_S2_S2_iiiiiiiii
        .type           _Z33convolution_shared_with_reductionIf6float4Li2ELi32ELi2ELi2ELi4ELi10EEvPT_S2_S2_iiiiiiiii,@function
        .size           _Z33convolution_shared_with_reductionIf6float4Li2ELi32ELi2ELi2ELi4ELi10EEvPT_S2_S2_iiiiiiiii,(.L_x_75 - _Z33convolution_shared_with_reductionIf6float4Li2ELi32ELi2ELi2ELi4ELi10EEvPT_S2_S2_iiiiiiiii)
        .other          _Z33convolution_shared_with_reductionIf6float4Li2ELi32ELi2ELi2ELi4ELi10EEvPT_S2_S2_iiiiiiiii,@"STO_CUDA_ENTRY STV_DEFAULT"
_Z33convolution_shared_with_reductionIf6float4Li2ELi32ELi2ELi2ELi4ELi10EEvPT_S2_S2_iiiiiiiii:
.text._Z33convolution_shared_with_reductionIf6float4Li2ELi32ELi2ELi2ELi4ELi10EEvPT_S2_S2_iiiiiiiii:
        /* <DEDUP_REMOVED lines=8> */
[----:B------:R-:W-:Y:S01]  /*0080*/  CS2R R40, SRZ ;  /* 0x0000000000287805 */ /* 0x000fe2000001ff00 */
        /* <DEDUP_REMOVED lines=14> */
[----:B------:R-:W-:-:S02]  /*0170*/  CS2R R44, SRZ ;  /* 0x00000000002c7805 */ /* 0x000fc4000001ff00 */
[----:B------:R-:W-:Y:S02]  /*0180*/  CS2R R126, SRZ ;  /* 0x00000000007e7805 */ /* 0x000fe4000001ff00 */
[----:B------:R-:W-:Y:S02]  /*0190*/  MOV R34, RZ ;  /* 0x000000ff00227202 */ /* 0x000fe40000000f00 */
[----:B------:R-:W-:Y:S02]  /*01a0*/  CS2R R130, SRZ ;  /* 0x0000000000827805 */ /* 0x000fe4000001ff00 */
[----:B------:R-:W-:Y:S02]  /*01b0*/  MOV R32, RZ ;  /* 0x000000ff00207202 */ /* 0x000fe40000000f00 */
[----:B------:R-:W-:Y:S02]  /*01c0*/  CS2R R128, SRZ ;  /* 0x0000000000807805 */ /* 0x000fe4000001ff00 */
[----:B------:R-:W-:-:S02]  /*01d0*/  MOV R146, RZ ;  /* 0x000000ff00927202 */ /* 0x000fc40000000f00 */
[----:B------:R-:W-:Y:S02]  /*01e0*/  CS2R R112, SRZ ;  /* 0x0000000000707805 */ /* 0x000fe4000001ff00 */
[----:B------:R-:W-:Y:S02]  /*01f0*/  MOV R140, RZ ;  /* 0x000000ff008c7202 */ /* 0x000fe40000000f00 */
[----:B------:R-:W-:Y:S02]  /*0200*/  CS2R R142, SRZ ;  /* 0x00000000008e7805 */ /* 0x000fe4000001ff00 */
[----:B------:R-:W-:Y:S02]  /*0210*/  MOV R138, RZ ;  /* 0x000000ff008a7202 */ /* 0x000fe40000000f00 */
[----:B------:R-:W-:Y:S02]  /*0220*/  CS2R R114, SRZ ;  /* 0x0000000000727805 */ /* 0x000fe4000001ff00 */
[----:B------:R-:W-:-:S02]  /*0230*/  MOV R111, RZ ;  /* 0x000000ff006f7202 */ /* 0x000fc40000000f00 */
[----:B------:R-:W-:Y:S02]  /*0240*/  CS2R R116, SRZ ;  /* 0x0000000000747805 */ /* 0x000fe4000001ff00 */
[----:B------:R-:W-:Y:S01]  /*0250*/  MOV R120, RZ ;  /* 0x000000ff00787202 */ /* 0x000fe20000000f00 */
[----:B------:R-:W0:Y:S01]  /*0260*/  LDCU.64 UR6, c[0x0][0x358] ;  /* 0x00006b00ff0677ac */ /* 0x000e220008000a00 */
[----:B-1234-:R-:W-:Y:S05]  /*0270*/  BRA.U !UP0, `(.L_x_50) ;  /* 0x00000049081c7547 */ /* 0x01efea000b800000 */
[----:B------:R-:W-:Y:S01]  /*0280*/  LEA R119, R105, R4, 0x5 ;  /* 0x0000000469777211 */ /* 0x000fe200078e28ff */
        /* <DEDUP_REMOVED lines=8> */
[----:B------:R-:W-:Y:S01]  /*0310*/  UIADD3 UR4, UPT, UPT, -UR4, URZ, URZ ;  /* 0x000000ff04047290 */ /* 0x000fe2000fffe1ff */
[----:B------:R-:W-:Y:S01]  /*0320*/  SHF.L.U32 R122, R121, 0x2, RZ ;  /* 0x00000002797a7819 */ /* 0x000fe200000006ff */
[----:B------:R-:W-:Y:S02]  /*0330*/  IMAD R4, R4, 0xe38f, RZ ;  /* 0x0000e38f04047824 */ /* 0x000fe400078e02ff */
[----:B------:R-:W-:-:S05]  /*0340*/  IMAD R5, R5, 0xe38f, RZ ;  /* 0x0000e38f05057824 */ /* 0x000fca00078e02ff */
[----:B------:R-:W-:Y:S01]  /*0350*/  SHF.R.U32.HI R7, RZ, 0x13, R5 ;  /* 0x00000013ff077819 */ /* 0x000fe20000011605 */
[----:B0-----:R-:W-:Y:S01]  /*0360*/  IMAD R122, R3, UR5, R122 ;  /* 0x00000005037a7c24 */ /* 0x001fe2000f8e027a */
[----:B------:R-:W-:Y:S02]  /*0370*/  SHF.R.U32.HI R5, RZ, 0x13, R4 ;  /* 0x00000013ff057819 */ /* 0x000fe40000011604 */
[----:B------:R-:W-:Y:S01]  /*0380*/  PRMT R8, R7, 0x9910, RZ ;  /* 0x0000991007087816 */ /* 0x000fe200000000ff */
[----:B------:R-:W-:Y:S01]  /*0390*/  IMAD R7, R2, 0x14, R7 ;  /* 0x0000001402077824 */ /* 0x000fe200078e0207 */
[----:B------:R-:W-:Y:S02]  /*03a0*/  PRMT R4, R5, 0x9910, RZ ;  /* 0x0000991005047816 */ /* 0x000fe400000000ff */
[----:B------:R-:W-:Y:S02]  /*03b0*/  LEA R8, R8, R8, 0x3 ;  /* 0x0000000808087211 */ /* 0x000fe400078e18ff */
[----:B------:R-:W-:-:S02]  /*03c0*/  LEA R4, R4, R4, 0x3 ;  /* 0x0000000404047211 */ /* 0x000fc400078e18ff */
        /* <DEDUP_REMOVED lines=10> */
[--C-:B-1----:R-:W-:Y:S01]  /*0470*/  IMAD R8, R9, UR8, R4.reuse ;  /* 0x0000000809087c24 */ /* 0x102fe2000f8e0204 */
[----:B------:R-:W-:Y:S01]  /*0480*/  LOP3.LUT R5, R5, 0xffff, RZ, 0xc0, !PT ;  /* 0x0000ffff05057812 */ /* 0x000fe200078ec0ff */
[----:B------:R-:W-:Y:S01]  /*0490*/  IMAD R7, R7, UR8, R4 ;  /* 0x0000000807077c24 */ /* 0x000fe2000f8e0204 */
[----:B------:R-:W-:Y:S02]  /*04a0*/  LOP3.LUT R6, R6, 0xffff, RZ, 0xc0, !PT ;  /* 0x0000ffff06067812 */ /* 0x000fe400078ec0ff */
[----:B------:R-:W-:-:S02]  /*04b0*/  IADD3 R123, PT, PT, R5, R8, RZ ;  /* 0x00000008057b7210 */ /* 0x000fc40007ffe0ff */
[----:B--2---:R-:W-:-:S07]  /*04c0*/  IADD3 R106, PT, PT, R6, R7, RZ ;  /* 0x00000007066a7210 */ /* 0x004fce0007ffe0ff */
.L_x_51:
[----:B------:R-:W0:Y:S08]  /*04d0*/  LDC.64 R8, c[0x0][0x380] ;  /* 0x0000e000ff087b82 */ /* 0x000e300000000a00 */
[----:B------:R-:W1:Y:S01]  /*04e0*/  LDC.64 R12, c[0x0][0x388] ;  /* 0x0000e200ff0c7b82 */ /* 0x000e620000000a00 */
[----:B0-----:R-:W-:-:S04]  /*04f0*/  IMAD.WIDE R16, R123, 0x4, R8 ;  /* 0x000000047b107825 */ /* 0x001fc800078e0208 */
[----:B------:R-:W-:Y:S02]  /*0500*/  IMAD.WIDE R8, R106, 0x4, R8 ;  /* 0x000000046a087825 */ /* 0x000fe400078e0208 */
[----:B------:R-:W2:Y:S02]  /*0510*/  LDG.E.128.CONSTANT R16, desc[UR6][R16.64] ;  /* 0x0000000610107981 */ /* 0x000ea4000c1e9d00 */
[----:B-1----:R-:W-:Y:S02]  /*0520*/  IMAD.WIDE R12, R122, 0x4, R12 ;  /* 0x000000047a0c7825 */ /* 0x002fe400078e020c */
[----:B------:R-:W3:Y:S04]  /*0530*/  LDG.E.128.CONSTANT R8, desc[UR6][R8.64] ;  /* 0x0000000608087981 */ /* 0x000ee8000c1e9d00 */
[----:B------:R-:W4:Y:S01]  /*0540*/  LDG.E.128.CONSTANT R12, desc[UR6][R12.64] ;  /* 0x000000060c0c7981 */ /* 0x000f22000c1e9d00 */
        /* <DEDUP_REMOVED lines=9> */
[----:B----4-:R-:W-:Y:S01]  /*05e0*/  STS.128 [R22+0x1000], R12 ;  /* 0x0010000c16007388 */ /* 0x010fe20000000c00 */
        /* <DEDUP_REMOVED lines=12> */
[----:B------:R-:W5:Y:S04]  /*06b0*/  LDS.128 R8, [R100+0x1060] ;  /* 0x0010600064087984 */ /* 0x000f680000000c00 */
[----:B------:R-:W5:Y:S01]  /*06c0*/  LDS.128 R12, [R100+0x10c0] ;  /* 0x0010c000640c7984 */ /* 0x000f620000000c00 */
[----:B0-----:R-:W-:-:S03]  /*06d0*/  FFMA R102, R4, R101, R112 ;  /* 0x0000006504667223 */ /* 0x001fc60000000070 */
[----:B------:R-:W0:Y:S01]  /*06e0*/  LDS.128 R16, [R100+0x1120] ;  /* 0x0011200064107984 */ /* 0x000e220000000c00 */
[----:B-1----:R-:W-:Y:S01]  /*06f0*/  FFMA R48, R42, R4, R117 ;  /* 0x000000042a307223 */ /* 0x002fe20000000075 */
[C---:B--2---:R-:W-:Y:S01]  /*0700*/  FFMA R60, R4.reuse, R57, R113 ;  /* 0x00000039043c7223 */ /* 0x044fe20000000071 */
[C---:B---3--:R-:W-:Y:S01]  /*0710*/  FFMA R72, R4.reuse, R68, R153 ;  /* 0x0000004404487223 */ /* 0x048fe20000000099 */
[----:B------:R-:W1:Y:S01]  /*0720*/  LDS R49, [R107+0x4] ;  /* 0x000004006b317984 */ /* 0x000e620000000800 */
[----:B----4-:R-:W-:-:S03]  /*0730*/  FFMA R92, R4, R88, R155 ;  /* 0x00000058045c7223 */ /* 0x010fc6000000009b */
[----:B------:R-:W-:Y:S01]  /*0740*/  LDS R50, [R107+0x8] ;  /* 0x000008006b327984 */ /* 0x000fe20000000800 */
[----:B-----5:R-:W-:-:S03]  /*0750*/  FFMA R134, R4, R147, R134 ;  /* 0x0000009304867223 */ /* 0x020fc60000000086 */
[----:B------:R-:W-:Y:S01]  /*0760*/  LDS.128 R24, [R100+0x10d0] ;  /* 0x0010d00064187984 */ /* 0x000fe20000000c00 */
[----:B------:R-:W-:-:S03]  /*0770*/  FFMA R130, R4, R141, R130 ;  /* 0x0000008d04827223 */ /* 0x000fc60000000082 */
[----:B------:R-:W-:Y:S01]  /*0780*/  LDS R53, [R107+0xc] ;  /* 0x00000c006b357984 */ /* 0x000fe20000000800 */
[----:B------:R-:W-:-:S03]  /*0790*/  FFMA R112, R4, R108, R21 ;  /* 0x0000006c04707223 */ /* 0x000fc60000000015 */
[----:B------:R-:W-:Y:S01]  /*07a0*/  LDS.128 R28, [R100+0x1070] ;  /* 0x00107000641c7984 */ /* 0x000fe20000000c00 */
[----:B------:R-:W-:-:S03]  /*07b0*/  FFMA R110, R4, R124, R23 ;  /* 0x0000007c046e7223 */ /* 0x000fc60000000017 */
[----:B------:R-:W-:Y:S01]  /*07c0*/  LDS R54, [R107+0x10] ;  /* 0x000010006b367984 */ /* 0x000fe20000000800 */
[----:B------:R-:W-:-:S03]  /*07d0*/  FFMA R4, R4, R109, R20 ;  /* 0x0000006d04047223 */ /* 0x000fc60000000014 */
[----:B------:R-:W-:Y:S04]  /*07e0*/  LDS R64, [R107+0x94] ;  /* 0x000094006b407984 */ /* 0x000fe80000000800 */
[----:B------:R-:W2:Y:S01]  /*07f0*/  LDS.128 R20, [R100+0x1130] ;  /* 0x0011300064147984 */ /* 0x000ea20000000c00 */
[C---:B------:R-:W-:Y:S01]  /*0800*/  FFMA R135, R9.reuse, R147, R32 ;  /* 0x0000009309877223 */ /* 0x040fe20000000020 */
[----:B------:R-:W-:Y:S02]  /*0810*/  FFMA R137, R9, R141, R34 ;  /* 0x0000008d09897223 */ /* 0x000fe40000000022 */
[----:B------:R-:W3:Y:S01]  /*0820*/  LDS.128 R32, [R100+0x1010] ;  /* 0x0010100064207984 */ /* 0x000ee20000000c00 */
        /* <DEDUP_REMOVED lines=8> */
[----:B------:R-:W-:Y:S01]  /*08b0*/  LDS R62, [R107+0x98] ;  /* 0x000098006b3e7984 */ /* 0x000fe20000000800 */
[----:B------:R-:W-:-:S03]  /*08c0*/  FFMA R116, R101, R14, R126 ;  /* 0x0000000e65747223 */ /* 0x000fc6000000007e */
[----:B------:R-:W4:Y:S01]  /*08d0*/  LDS.128 R36, [R100+0x1140] ;  /* 0x0011400064247984 */ /* 0x000f220000000c00 */
[-C--:B------:R-:W-:Y:S01]  /*08e0*/  FFMA R52, R42, R14.reuse, R115 ;  /* 0x0000000e2a347223 */ /* 0x080fe20000000073 */
[CC--:B------:R-:W-:Y:S01]  /*08f0*/  FFMA R80, R57.reuse, R14.reuse, R111 ;  /* 0x0000000e39507223 */ /* 0x0c0fe2000000006f */
[-C--:B------:R-:W-:Y:S01]  /*0900*/  FFMA R74, R68, R14.reuse, R143 ;  /* 0x0000000e444a7223 */ /* 0x080fe2000000008f */
[----:B------:R-:W-:Y:S01]  /*0910*/  FFMA R94, R88, R14, R129 ;  /* 0x0000000e585e7223 */ /* 0x000fe20000000081 */
[C---:B------:R-:W-:Y:S01]  /*0920*/  FFMA R142, R14.reuse, R147, R131 ;  /* 0x000000930e8e7223 */ /* 0x040fe20000000083 */
[C---:B------:R-:W-:Y:S01]  /*0930*/  FFMA R132, R14.reuse, R141, R132 ;  /* 0x0000008d0e847223 */ /* 0x040fe20000000084 */
[C---:B------:R-:W-:Y:S01]  /*0940*/  FFMA R128, R14.reuse, R108, R41 ;  /* 0x0000006c0e807223 */ /* 0x040fe20000000029 */
[C---:B------:R-:W-:Y:S01]  /*0950*/  FFMA R126, R14.reuse, R124, R43 ;  /* 0x0000007c0e7e7223 */ /* 0x040fe2000000002b */
[----:B------:R-:W-:Y:S01]  /*0960*/  FFMA R14, R14, R109, R40 ;  /* 0x0000006d0e0e7223 */ /* 0x000fe20000000028 */
[-C--:B0-----:R-:W-:Y:S01]  /*0970*/  FFMA R59, R42, R19.reuse, R118 ;  /* 0x000000132a3b7223 */ /* 0x081fe20000000076 */
[----:B------:R-:W-:Y:S01]  /*0980*/  LDS R66, [R107+0x9c] ;  /* 0x00009c006b427984 */ /* 0x000fe20000000800 */
[-C--:B------:R-:W-:Y:S01]  /*0990*/  FFMA R67, R57, R19.reuse, R114 ;  /* 0x0000001339437223 */ /* 0x080fe20000000072 */
[----:B------:R-:W-:-:S02]  /*09a0*/  FFMA R75, R68, R19, R138 ;  /* 0x00000013444b7223 */ /* 0x000fc4000000008a */
[----:B------:R-:W0:Y:S01]  /*09b0*/  LDS.128 R40, [R100+0x10e0] ;  /* 0x0010e00064287984 */ /* 0x000e220000000c00 */
[-C--:B------:R-:W-:Y:S01]  /*09c0*/  FFMA R95, R88, R19.reuse, R144 ;  /* 0x00000013585f7223 */ /* 0x080fe20000000090 */
[----:B------:R-:W-:Y:S01]  /*09d0*/  FFMA R139, R101, R19, R146 ;  /* 0x00000013658b7223 */ /* 0x000fe20000000092 */
[C---:B------:R-:W-:Y:S01]  /*09e0*/  FFMA R159, R19.reuse, R147, R136 ;  /* 0x00000093139f7223 */ /* 0x040fe20000000088 */
[C---:B------:R-:W-:Y:S01]  /*09f0*/  FFMA R155, R19.reuse, R141, R44 ;  /* 0x0000008d139b7223 */ /* 0x040fe2000000002c */
[C---:B------:R-:W-:Y:S01]  /*0a00*/  FFMA R129, R19.reuse, R108, R45 ;  /* 0x0000006c13817223 */ /* 0x040fe2000000002d */
[C---:B------:R-:W-:Y:S01]  /*0a10*/  FFMA R131, R19.reuse, R124, R47 ;  /* 0x0000007c13837223 */ /* 0x040fe2000000002f */
[----:B------:R-:W-:Y:S01]  /*0a20*/  FFMA R133, R19, R109, R46 ;  /* 0x0000006d13857223 */ /* 0x000fe2000000002e */
[----:B-1----:R-:W-:Y:S01]  /*0a30*/  FFMA R19, R5, R49, R48 ;  /* 0x0000003105137223 */ /* 0x002fe20000000030 */
[C---:B------:R-:W-:Y:S01]  /*0a40*/  FFMA R51, R49.reuse, R10, R120 ;  /* 0x0000000a31337223 */ /* 0x040fe20000000078 */
[C---:B--2---:R-:W-:Y:S01]  /*0a50*/  FFMA R48, R49.reuse, R20, R59 ;  /* 0x0000001431307223 */ /* 0x044fe2000000003b */
[----:B------:R-:W1:Y:S01]  /*0a60*/  LDS.128 R44, [R100+0x1080] ;  /* 0x00108000642c7984 */ /* 0x000e620000000c00 */
[----:B------:R-:W-:Y:S01]  /*0a70*/  FFMA R55, R49, R15, R52 ;  /* 0x0000000f31377223 */ /* 0x000fe20000000034 */
[----:B------:R-:W-:Y:S01]  /*0a80*/  FFMA R52, R6, R50, R19 ;  /* 0x0000003206347223 */ /* 0x000fe20000000013 */
[C---:B------:R-:W-:Y:S01]  /*0a90*/  FFMA R56, R50.reuse, R11, R51 ;  /* 0x0000000b32387223 */ /* 0x040fe20000000033 */
[C---:B------:R-:W-:Y:S01]  /*0aa0*/  FFMA R63, R50.reuse, R21, R48 ;  /* 0x00000015323f7223 */ /* 0x040fe20000000030 */
[----:B------:R-:W-:Y:S01]  /*0ab0*/  FFMA R58, R50, R24, R55 ;  /* 0x00000018323a7223 */ /* 0x000fe20000000037 */
[----:B------:R-:W-:Y:S04]  /*0ac0*/  LDS R69, [R107+0xa0] ;  /* 0x0000a0006b457984 */ /* 0x000fe80000000800 */
[----:B------:R-:W2:Y:S01]  /*0ad0*/  LDS.128 R48, [R100+0x1020] ;  /* 0x0010200064307984 */ /* 0x000ea20000000c00 */
[----:B------:R-:W-:Y:S01]  /*0ae0*/  FFMA R19, R7, R53, R52 ;  /* 0x0000003507137223 */ /* 0x000fe20000000034 */
[C---:B------:R-:W-:Y:S01]  /*0af0*/  FFMA R59, R53.reuse, R25, R58 ;  /* 0x00000019353b7223 */ /* 0x040fe2000000003a */
[C---:B------:R-:W-:Y:S01]  /*0b00*/  FFMA R55, R53.reuse, R28, R56 ;  /* 0x0000001c35377223 */ /* 0x040fe20000000038 */
[----:B------:R-:W-:Y:S01]  /*0b10*/  FFMA R52, R53, R22, R63 ;  /* 0x0000001635347223 */ /* 0x000fe2000000003f */
[C---:B---3--:R-:W-:Y:S01]  /*0b20*/  FFMA R56, R54.reuse, R32, R19 ;  /* 0x0000002036387223 */ /* 0x048fe20000000013 */
[C---:B------:R-:W-:Y:S01]  /*0b30*/  FFMA R76, R54.reuse, R26, R59 ;  /* 0x0000001a364c7223 */ /* 0x040fe2000000003b */
[C---:B------:R-:W-:Y:S01]  /*0b40*/  FFMA R58, R54.reuse, R29, R55 ;  /* 0x0000001d363a7223 */ /* 0x040fe20000000037 */
[----:B------:R-:W-:Y:S01]  /*0b50*/  FFMA R59, R54, R23, R52 ;  /* 0x00000017363b7223 */ /* 0x000fe20000000034 */
[----:B------:R-:W-:Y:S01]  /*0b60*/  FFMA R19, R33, R57, R56 ;  /* 0x0000003921137223 */ /* 0x000fe20000000038 */
[----:B------:R-:W3:Y:S01]  /*0b70*/  LDS.128 R52, [R100+0x1150] ;  /* 0x0011500064347984 */ /* 0x000ee20000000c00 */
[C---:B------:R-:W-:Y:S01]  /*0b80*/  FFMA R70, R57.reuse, R30, R58 ;  /* 0x0000001e39467223 */ /* 0x040fe2000000003a */
[C---:B----4-:R-:W-:Y:S01]  /*0b90*/  FFMA R78, R57.reuse, R36, R59 ;  /* 0x00000024394e7223 */ /* 0x050fe2000000003b */
[----:B------:R-:W-:Y:S01]  /*0ba0*/  FFMA R63, R57, R27, R76 ;  /* 0x0000001b393f7223 */ /* 0x000fe2000000004c */
[C---:B------:R-:W-:Y:S01]  /*0bb0*/  FFMA R77, R64.reuse, R15, R80 ;  /* 0x0000000f404d7223 */ /* 0x040fe20000000050 */
[----:B------:R-:W-:Y:S01]  /*0bc0*/  FFMA R65, R5, R64, R60 ;  /* 0x0000004005417223 */ /* 0x000fe2000000003c */
[C---:B------:R-:W-:Y:S01]  /*0bd0*/  FFMA R71, R64.reuse, R10, R61 ;  /* 0x0000000a40477223 */ /* 0x040fe2000000003d */
[----:B------:R-:W-:Y:S01]  /*0be0*/  FFMA R80, R64, R20, R67 ;  /* 0x0000001440507223 */ /* 0x000fe20000000043 */
[----:B------:R-:W-:Y:S01]  /*0bf0*/  FFMA R60, R34, R64, R19 ;  /* 0x00000040223c7223 */ /* 0x000fe20000000013 */
[C---:B------:R-:W-:Y:S01]  /*0c00*/  FFMA R61, R64.reuse, R31, R70 ;  /* 0x0000001f403d7223 */ /* 0x040fe20000000046 */
[C---:B------:R-:W-:Y:S01]  /*0c10*/  FFMA R67, R64.reuse, R37, R78 ;  /* 0x0000002540437223 */ /* 0x040fe2000000004e */
[----:B0-----:R-:W-:Y:S01]  /*0c20*/  FFMA R64, R64, R40, R63 ;  /* 0x0000002840407223 */ /* 0x001fe2000000003f */
[----:B------:R-:W0:Y:S01]  /*0c30*/  LDS.128 R56, [R100+0x10f0] ;  /* 0x0010f00064387984 */ /* 0x000e220000000c00 */
[----:B------:R-:W-:Y:S01]  /*0c40*/  FFMA R78, R6, R62, R65 ;  /* 0x0000003e064e7223 */ /* 0x000fe20000000041 */
[C---:B------:R-:W-:Y:S01]  /*0c50*/  FFMA R81, R62.reuse, R21, R80 ;  /* 0x000000153e517223 */ /* 0x040fe20000000050 */
[C---:B------:R-:W-:Y:S01]  /*0c60*/  FFMA R65, R62.reuse, R41, R64 ;  /* 0x000000293e417223 */ /* 0x040fe20000000040 */
[----:B------:R-:W4:Y:S01]  /*0c70*/  LDS R76, [R107+0x124] ;  /* 0x000124006b4c7984 */ /* 0x000f220000000800 */
[C---:B------:R-:W-:Y:S01]  /*0c80*/  FFMA R79, R62.reuse, R11, R71 ;  /* 0x0000000b3e4f7223 */ /* 0x040fe20000000047 */
[C---:B------:R-:W-:Y:S01]  /*0c90*/  FFMA R82, R62.reuse, R24, R77 ;  /* 0x000000183e527223 */ /* 0x040fe2000000004d */
[----:B------:R-:W-:Y:S01]  /*0ca0*/  FFMA R19, R35, R62, R60 ;  /* 0x0000003e23137223 */ /* 0x000fe2000000003c */
[C---:B------:R-:W-:Y:S01]  /*0cb0*/  FFMA R70, R62.reuse, R38, R67 ;  /* 0x000000263e467223 */ /* 0x040fe20000000043 */
[----:B-1----:R-:W-:Y:S01]  /*0cc0*/  FFMA R64, R62, R44, R61 ;  /* 0x0000002c3e407223 */ /* 0x002fe2000000003d */
[C---:B------:R-:W-:Y:S01]  /*0cd0*/  FFMA R86, R66.reuse, R22, R81 ;  /* 0x0000001642567223 */ /* 0x040fe20000000051 */
[----:B------:R-:W1:Y:S01]  /*0ce0*/  LDS.128 R60, [R100+0x1090] ;  /* 0x00109000643c7984 */ /* 0x000e620000000c00 */
[----:B------:R-:W-:Y:S01]  /*0cf0*/  FFMA R71, R7, R66, R78 ;  /* 0x0000004207477223 */ /* 0x000fe2000000004e */
[C---:B------:R-:W-:Y:S01]  /*0d00*/  FFMA R80, R66.reuse, R28, R79 ;  /* 0x0000001c42507223 */ /* 0x040fe2000000004f */
[C---:B------:R-:W-:Y:S01]  /*0d10*/  FFMA R81, R66.reuse, R39, R70 ;  /* 0x0000002742517223 */ /* 0x040fe20000000046 */
[----:B------:R-:W5:Y:S01]  /*0d20*/  LDS R77, [R107+0x128] ;  /* 0x000128006b4d7984 */ /* 0x000f620000000800 */
[C---:B------:R-:W-:Y:S01]  /*0d30*/  FFMA R83, R66.reuse, R25, R82 ;  /* 0x0000001942537223 */ /* 0x040fe20000000052 */
[C---:B------:R-:W-:Y:S01]  /*0d40*/  FFMA R79, R66.reuse, R45, R64 ;  /* 0x0000002d424f7223 */ /* 0x040fe20000000040 */
[C---:B------:R-:W-:Y:S01]  /*0d50*/  FFMA R78, R66.reuse, R42, R65 ;  /* 0x0000002a424e7223 */ /* 0x040fe20000000041 */
[----:B--2---:R-:W-:Y:S01]  /*0d60*/  FFMA R70, R66, R48, R19 ;  /* 0x0000003042467223 */ /* 0x004fe20000000013 */
[----:B------:R-:W-:Y:S04]  /*0d70*/  LDS R154, [R107+0x1bc] ;  /* 0x0001bc006b9a7984 */ /* 0x000fe80000000800 */
[----:B------:R-:W2:Y:S01]  /*0d80*/  LDS.128 R64, [R100+0x1030] ;  /* 0x0010300064407984 */ /* 0x000ea20000000c00 */
[----:B------:R-:W-:Y:S01]  /*0d90*/  FFMA R82, R32, R69, R71 ;  /* 0x0000004520527223 */ /* 0x000fe20000000047 */
[----:B------:R-:W-:Y:S01]  /*0da0*/  FFMA R85, R69, R29, R80 ;  /* 0x0000001d45557223 */ /* 0x000fe20000000050 */
[----:B------:R-:W-:Y:S01]  /*0db0*/  FFMA R71, R49, R69, R70 ;  /* 0x0000004531477223 */ /* 0x000fe20000000046 */
[C---:B------:R-:W-:Y:S01]  /*0dc0*/  FFMA R84, R69.reuse, R26, R83 ;  /* 0x0000001a45547223 */ /* 0x040fe20000000053 */
[C---:B------:R-:W-:Y:S01]  /*0dd0*/  FFMA R70, R69.reuse, R46, R79 ;  /* 0x0000002e45467223 */ /* 0x040fe2000000004f */
[C---:B---3--:R-:W-:Y:S01]  /*0de0*/  FFMA R80, R69.reuse, R52, R81 ;  /* 0x0000003445507223 */ /* 0x048fe20000000051 */
[C---:B------:R-:W-:Y:S01]  /*0df0*/  FFMA R87, R69.reuse, R23, R86 ;  /* 0x0000001745577223 */ /* 0x040fe20000000056 */
[----:B------:R-:W-:Y:S01]  /*0e00*/  FFMA R79, R69, R43, R78 ;  /* 0x0000002b454f7223 */ /* 0x000fe2000000004e */
[----:B------:R-:W3:Y:S01]  /*0e10*/  LDS R19, [R107+0x12c] ;  /* 0x00012c006b137984 */ /* 0x000ee20000000800 */
[C---:B------:R-:W-:Y:S01]  /*0e20*/  FFMA R86, R68.reuse, R30, R85 ;  /* 0x0000001e44567223 */ /* 0x040fe20000000055 */
[-C--:B------:R-:W-:Y:S01]  /*0e30*/  FFMA R83, R33, R68.reuse, R82 ;  /* 0x0000004421537223 */ /* 0x080fe20000000052 */
[----:B------:R-:W-:Y:S01]  /*0e40*/  FFMA R89, R68, R27, R84 ;  /* 0x0000001b44597223 */ /* 0x000fe20000000054 */
[----:B------:R-:W-:Y:S01]  /*0e50*/  FFMA R78, R50, R68, R71 ;  /* 0x00000044324e7223 */ /* 0x000fe20000000047 */
[C---:B------:R-:W-:Y:S01]  /*0e60*/  FFMA R85, R68.reuse, R53, R80 ;  /* 0x0000003544557223 */ /* 0x040fe20000000050 */
[C---:B------:R-:W-:Y:S01]  /*0e70*/  FFMA R96, R68.reuse, R36, R87 ;  /* 0x0000002444607223 */ /* 0x040fe20000000057 */
[C---:B------:R-:W-:Y:S01]  /*0e80*/  FFMA R81, R68.reuse, R47, R70 ;  /* 0x0000002f44517223 */ /* 0x040fe20000000046 */
[----:B0-----:R-:W-:Y:S01]  /*0e90*/  FFMA R80, R68, R56, R79 ;  /* 0x0000003844507223 */ /* 0x001fe2000000004f */
[----:B------:R-:W-:Y:S01]  /*0ea0*/  LDS R84, [R107+0x130] ;  /* 0x000130006b547984 */ /* 0x000fe20000000800 */
[----:B----4-:R-:W-:-:S03]  /*0eb0*/  FFMA R82, R34, R76, R83 ;  /* 0x0000004c22527223 */ /* 0x010fc60000000053 */
[----:B------:R-:W0:Y:S01]  /*0ec0*/  LDS.128 R68, [R100+0x1160] ;  /* 0x0011600064447984 */ /* 0x000e220000000c00 */
[C---:B------:R-:W-:Y:S01]  /*0ed0*/  FFMA R90, R76.reuse, R40, R89 ;  /* 0x000000284c5a7223 */ /* 0x040fe20000000059 */
        /* <DEDUP_REMOVED lines=9> */
[----:B-1----:R-:W-:Y:S01]  /*0f70*/  FFMA R76, R76, R60, R81 ;  /* 0x0000003c4c4c7223 */ /* 0x002fe20000000051 */
[----:B------:R-:W1:Y:S01]  /*0f80*/  LDS.128 R72, [R100+0x1100] ;  /* 0x0011000064487984 */ /* 0x000e620000000c00 */
[-C--:B-----5:R-:W-:Y:S01]  /*0f90*/  FFMA R85, R35, R77.reuse, R82 ;  /* 0x0000004d23557223 */ /* 0x0a0fe20000000052 */
        /* <DEDUP_REMOVED lines=10> */
[----:B--2---:R-:W-:Y:S01]  /*1040*/  FFMA R80, R77, R64, R79 ;  /* 0x000000404d507223 */ /* 0x004fe2000000004f */
[----:B------:R-:W-:Y:S04]  /*1050*/  LDS R96, [R107+0x1b4] ;  /* 0x0001b4006b607984 */ /* 0x000fe80000000800 */
[----:B------:R-:W2:Y:S01]  /*1060*/  LDS.128 R76, [R100+0x10a0] ;  /* 0x0010a000644c7984 */ /* 0x000ea20000000c00 */
[-C--:B---3--:R-:W-:Y:S01]  /*1070*/  FFMA R97, R7, R19.reuse, R114 ;  /* 0x0000001307617223 */ /* 0x088fe20000000072 */
        /* <DEDUP_REMOVED lines=10> */
[----:B0-----:R-:W-:Y:S01]  /*1120*/  FFMA R98, R19, R68, R83 ;  /* 0x0000004413627223 */ /* 0x001fe20000000053 */
[----:B------:R-:W-:Y:S01]  /*1130*/  LDS R148, [R107+0x1c0] ;  /* 0x0001c0006b947984 */ /* 0x000fe20000000800 */
[----:B------:R-:W-:Y:S01]  /*1140*/  FFMA R120, R32, R84, R97 ;  /* 0x0000005420787223 */ /* 0x000fe20000000061 */
[----:B------:R-:W-:-:S02]  /*1150*/  FFMA R113, R84, R29, R99 ;  /* 0x0000001d54717223 */ /* 0x000fc40000000063 */
[----:B------:R-:W0:Y:S01]  /*1160*/  LDS.128 R80, [R100+0x1040] ;  /* 0x0010400064507984 */ /* 0x000e220000000c00 */
[C---:B------:R-:W-:Y:S01]  /*1170*/  FFMA R115, R84.reuse, R23, R114 ;  /* 0x0000001754737223 */ /* 0x040fe20000000072 */
[C---:B------:R-:W-:Y:S01]  /*1180*/  FFMA R136, R84.reuse, R52, R91 ;  /* 0x0000003454887223 */ /* 0x040fe2000000005b */
[C---:B------:R-:W-:Y:S01]  /*1190*/  FFMA R140, R84.reuse, R26, R111 ;  /* 0x0000001a548c7223 */ /* 0x040fe2000000006f */
[----:B------:R-:W3:Y:S01]  /*11a0*/  LDS R19, [R107+0x1b8] ;  /* 0x0001b8006b137984 */ /* 0x000ee20000000800 */
[----:B------:R-:W-:Y:S01]  /*11b0*/  FFMA R97, R49, R84, R90 ;  /* 0x0000005431617223 */ /* 0x000fe2000000005a */
[C---:B------:R-:W-:Y:S01]  /*11c0*/  FFMA R114, R84.reuse, R46, R89 ;  /* 0x0000002e54727223 */ /* 0x040fe20000000059 */
[C---:B------:R-:W-:Y:S01]  /*11d0*/  FFMA R99, R84.reuse, R43, R118 ;  /* 0x0000002b54637223 */ /* 0x040fe20000000076 */
[----:B------:R-:W-:Y:S01]  /*11e0*/  FFMA R91, R84, R69, R98 ;  /* 0x00000045545b7223 */ /* 0x000fe20000000062 */
[----:B------:R-:W-:Y:S01]  /*11f0*/  FFMA R90, R66, R84, R85 ;  /* 0x00000054425a7223 */ /* 0x000fe20000000055 */
[C---:B------:R-:W-:Y:S01]  /*1200*/  FFMA R89, R84.reuse, R63, R86 ;  /* 0x0000003f54597223 */ /* 0x040fe20000000056 */
[----:B-1----:R-:W-:Y:S01]  /*1210*/  FFMA R98, R84, R72, R87 ;  /* 0x0000004854627223 */ /* 0x002fe20000000057 */
[----:B------:R-:W-:Y:S01]  /*1220*/  FFMA R111, R33, R88, R120 ;  /* 0x00000058216f7223 */ /* 0x000fe20000000078 */
[----:B------:R-:W1:Y:S01]  /*1230*/  LDS.128 R84, [R100+0x1170] ;  /* 0x0011700064547984 */ /* 0x000e620000000c00 */
[C---:B------:R-:W-:Y:S01]  /*1240*/  FFMA R138, R88.reuse, R30, R113 ;  /* 0x0000001e588a7223 */ /* 0x040fe20000000071 */
[C---:B------:R-:W-:Y:S01]  /*1250*/  FFMA R143, R88.reuse, R27, R140 ;  /* 0x0000001b588f7223 */ /* 0x040fe2000000008c */
[C---:B------:R-:W-:Y:S01]  /*1260*/  FFMA R120, R88.reuse, R56, R99 ;  /* 0x0000003858787223 */ /* 0x040fe20000000063 */
[----:B------:R-:W-:Y:S01]  /*1270*/  FFMA R140, R88, R36, R115 ;  /* 0x00000024588c7223 */ /* 0x000fe20000000073 */
[-C--:B------:R-:W-:Y:S01]  /*1280*/  FFMA R118, R50, R88.reuse, R97 ;  /* 0x0000005832767223 */ /* 0x080fe20000000061 */
[C---:B------:R-:W-:Y:S01]  /*1290*/  FFMA R113, R88.reuse, R47, R114 ;  /* 0x0000002f58717223 */ /* 0x040fe20000000072 */
[C---:B------:R-:W-:Y:S01]  /*12a0*/  FFMA R99, R88.reuse, R73, R98 ;  /* 0x0000004958637223 */ /* 0x040fe20000000062 */
[C---:B------:R-:W-:Y:S01]  /*12b0*/  FFMA R115, R88.reuse, R53, R136 ;  /* 0x0000003558737223 */ /* 0x040fe20000000088 */
[----:B------:R-:W-:Y:S01]  /*12c0*/  FFMA R97, R67, R88, R90 ;  /* 0x0000005843617223 */ /* 0x000fe2000000005a */
[C---:B------:R-:W-:Y:S01]  /*12d0*/  FFMA R114, R88.reuse, R70, R91 ;  /* 0x0000004658727223 */ /* 0x040fe2000000005b */
[----:B--2---:R-:W-:-:S02]  /*12e0*/  FFMA R98, R88, R76, R89 ;  /* 0x0000004c58627223 */ /* 0x004fc40000000059 */
[----:B------:R-:W2:Y:S01]  /*12f0*/  LDS.128 R88, [R100+0x1110] ;  /* 0x0011100064587984 */ /* 0x000ea20000000c00 */
[----:B------:R-:W-:Y:S01]  /*1300*/  FFMA R153, R96, R15, R94 ;  /* 0x0000000f60997223 */ /* 0x000fe2000000005e */
        /* <DEDUP_REMOVED lines=14> */
[----:B0-----:R-:W-:Y:S01]  /*13f0*/  FFMA R96, R96, R80, R97 ;  /* 0x0000005060607223 */ /* 0x001fe20000000061 */
[----:B---3--:R-:W-:Y:S01]  /*1400*/  FFMA R144, R6, R19, R145 ;  /* 0x0000001306907223 */ /* 0x008fe20000000091 */
        /* <DEDUP_REMOVED lines=8> */
[C---:B------:R-:W-:Y:S01]  /*1490*/  FFMA R140, R19.reuse, R38, R149 ;  /* 0x00000026138c7223 */ /* 0x040fe20000000095 */
[----:B------:R-:W-:Y:S01]  /*14a0*/  FFMA R114, R64, R19, R111 ;  /* 0x0000001340727223 */ /* 0x000fe2000000006f */
[C---:B------:R-:W-:Y:S01]  /*14b0*/  FFMA R115, R19.reuse, R61, R94 ;  /* 0x0000003d13737223 */ /* 0x040fe2000000005e */
[C---:B------:R-:W-:Y:S01]  /*14c0*/  FFMA R117, R19.reuse, R55, R118 ;  /* 0x0000003713757223 */ /* 0x040fe20000000076 */
[C---:B------:R-:W-:Y:S01]  /*14d0*/  FFMA R96, R19.reuse, R78, R93 ;  /* 0x0000004e13607223 */ /* 0x040fe2000000005d */
[C---:B------:R-:W-:Y:S01]  /*14e0*/  FFMA R99, R19.reuse, R75, R92 ;  /* 0x0000004b13637223 */ /* 0x040fe2000000005c */
[----:B-1----:R-:W-:Y:S01]  /*14f0*/  FFMA R98, R19, R84, R95 ;  /* 0x0000005413627223 */ /* 0x002fe2000000005f */
[----:B------:R-:W-:Y:S01]  /*1500*/  FFMA R111, R154, R25, R146 ;  /* 0x000000199a6f7223 */ /* 0x000fe20000000092 */
[----:B------:R-:W0:Y:S01]  /*1510*/  LDS.128 R92, [R100+0x10b0] ;  /* 0x0010b000645c7984 */ /* 0x000e220000000c00 */
[----:B------:R-:W-:Y:S01]  /*1520*/  FFMA R118, R48, R154, R143 ;  /* 0x0000009a30767223 */ /* 0x000fe2000000008f */
[C---:B------:R-:W-:Y:S01]  /*1530*/  FFMA R153, R154.reuse, R28, R151 ;  /* 0x0000001c9a997223 */ /* 0x040fe20000000097 */
[C---:B------:R-:W-:Y:S01]  /*1540*/  FFMA R146, R154.reuse, R22, R157 ;  /* 0x000000169a927223 */ /* 0x040fe2000000009d */
[C---:B------:R-:W-:Y:S01]  /*1550*/  FFMA R113, R154.reuse, R45, R120 ;  /* 0x0000002d9a717223 */ /* 0x040fe20000000078 */
[C---:B------:R-:W-:Y:S01]  /*1560*/  FFMA R136, R154.reuse, R42, R145 ;  /* 0x0000002a9a887223 */ /* 0x040fe20000000091 */
[C---:B------:R-:W-:Y:S01]  /*1570*/  FFMA R143, R154.reuse, R59, R138 ;  /* 0x0000003b9a8f7223 */ /* 0x040fe2000000008a */
[-C--:B------:R-:W-:Y:S01]  /*1580*/  FFMA R149, R7, R154.reuse, R144 ;  /* 0x0000009a07957223 */ /* 0x080fe20000000090 */
[C---:B------:R-:W-:Y:S01]  /*1590*/  FFMA R151, R154.reuse, R39, R140 ;  /* 0x000000279a977223 */ /* 0x040fe2000000008c */
[----:B------:R-:W-:Y:S01]  /*15a0*/  FFMA R145, R65, R154, R114 ;  /* 0x0000009a41917223 */ /* 0x000fe20000000072 */
[C---:B------:R-:W-:Y:S01]  /*15b0*/  FFMA R120, R154.reuse, R62, R115 ;  /* 0x0000003e9a787223 */ /* 0x040fe20000000073 */
[----:B------:R-:W-:Y:S01]  /*15c0*/  FFMA R156, R154, R68, R117 ;  /* 0x000000449a9c7223 */ /* 0x000fe20000000075 */
[----:B------:R-:W-:Y:S01]  /*15d0*/  FFMA R138, R82, R154, R97 ;  /* 0x0000009a528a7223 */ /* 0x000fe20000000061 */
[C---:B------:R-:W-:Y:S01]  /*15e0*/  FFMA R19, R154.reuse, R79, R96 ;  /* 0x0000004f9a137223 */ /* 0x040fe20000000060 */
[C---:B------:R-:W-:Y:S01]  /*15f0*/  FFMA R157, R154.reuse, R85, R98 ;  /* 0x000000559a9d7223 */ /* 0x040fe20000000062 */
[----:B--2---:R-:W-:Y:S01]  /*1600*/  FFMA R154, R154, R88, R99 ;  /* 0x000000589a9a7223 */ /* 0x004fe20000000063 */
[----:B------:R-:W-:Y:S04]  /*1610*/  LDS R114, [R107+0x244] ;  /* 0x000244006b727984 */ /* 0x000fe80000000800 */
[----:B------:R-:W1:Y:S04]  /*1620*/  LDS.128 R96, [R100+0x1050] ;  /* 0x0010500064607984 */ /* 0x000e680000000c00 */
[----:B------:R-:W2:Y:S01]  /*1630*/  LDS R115, [R107+0x248] ;  /* 0x000248006b737984 */ /* 0x000ea20000000800 */
[----:B------:R-:W-:-:S03]  /*1640*/  FFMA R140, R148, R26, R111 ;  /* 0x0000001a948c7223 */ /* 0x000fc6000000006f */
[----:B------:R-:W3:Y:S01]  /*1650*/  LDS R117, [R107+0x24c] ;  /* 0x00024c006b757984 */ /* 0x000ee20000000800 */
[----:B------:R-:W-:-:S03]  /*1660*/  FFMA R111, R49, R148, R118 ;  /* 0x00000094316f7223 */ /* 0x000fc60000000076 */
[----:B------:R-:W4:Y:S01]  /*1670*/  LDS R118, [R107+0x250] ;  /* 0x000250006b767984 */ /* 0x000f220000000800 */
[----:B------:R-:W-:Y:S01]  /*1680*/  FFMA R152, R32, R148, R149 ;  /* 0x0000009420987223 */ /* 0x000fe20000000095 */
        /* <DEDUP_REMOVED lines=10> */
[C---:B------:R-:W-:Y:S01]  /*1730*/  FFMA R151, R148.reuse, R69, R156 ;  /* 0x0000004594977223 */ /* 0x040fe2000000009c */
[C---:B------:R-:W-:Y:S01]  /*1740*/  FFMA R138, R148.reuse, R86, R157 ;  /* 0x00000056948a7223 */ /* 0x040fe2000000009d */
[----:B0-----:R-:W-:Y:S01]  /*1750*/  FFMA R148, R148, R92, R19 ;  /* 0x0000005c94947223 */ /* 0x001fe20000000013 */
[C---:B------:R-:W-:Y:S01]  /*1760*/  FFMA R157, R101.reuse, R30, R144 ;  /* 0x0000001e659d7223 */ /* 0x040fe20000000090 */
[C---:B------:R-:W-:Y:S01]  /*1770*/  FFMA R163, R101.reuse, R27, R140 ;  /* 0x0000001b65a37223 */ /* 0x040fe2000000008c */
[C---:B------:R-:W-:Y:S01]  /*1780*/  FFMA R140, R101.reuse, R36, R149 ;  /* 0x00000024658c7223 */ /* 0x040fe20000000095 */
        /* <DEDUP_REMOVED lines=12> */
[----:B-1----:R-:W-:Y:S01]  /*1850*/  FFMA R138, R101, R96, R143 ;  /* 0x00000060658a7223 */ /* 0x002fe2000000008f */
[----:B------:R-:W-:Y:S01]  /*1860*/  FFMA R101, R5, R114, R102 ;  /* 0x0000007205657223 */ /* 0x000fe20000000066 */
[C---:B------:R-:W-:Y:S01]  /*1870*/  FFMA R148, R114.reuse, R10, R103 ;  /* 0x0000000a72947223 */ /* 0x040fe20000000067 */
[C---:B------:R-:W-:Y:S01]  /*1880*/  FFMA R103, R114.reuse, R15, R116 ;  /* 0x0000000f72677223 */ /* 0x040fe20000000074 */
[----:B------:R-:W-:Y:S01]  /*1890*/  FFMA R150, R114, R20, R139 ;  /* 0x0000001472967223 */ /* 0x000fe2000000008b */
[----:B--2---:R-:W-:Y:S01]  /*18a0*/  FFMA R102, R6, R115, R101 ;  /* 0x0000007306667223 */ /* 0x004fe20000000065 */
[C---:B------:R-:W-:Y:S01]  /*18b0*/  FFMA R148, R115.reuse, R11, R148 ;  /* 0x0000000b73947223 */ /* 0x040fe20000000094 */
[C---:B------:R-:W-:Y:S01]  /*18c0*/  FFMA R116, R115.reuse, R24, R103 ;  /* 0x0000001873747223 */ /* 0x040fe20000000067 */
[----:B------:R-:W-:Y:S01]  /*18d0*/  FFMA R143, R115, R21, R150 ;  /* 0x00000015738f7223 */ /* 0x000fe20000000096 */
[----:B---3--:R-:W-:Y:S01]  /*18e0*/  FFMA R101, R7, R117, R102 ;  /* 0x0000007507657223 */ /* 0x008fe20000000066 */
[C---:B------:R-:W-:Y:S01]  /*18f0*/  FFMA R103, R117.reuse, R28, R148 ;  /* 0x0000001c75677223 */ /* 0x040fe20000000094 */
[C---:B------:R-:W-:Y:S01]  /*1900*/  FFMA R139, R117.reuse, R25, R116 ;  /* 0x00000019758b7223 */ /* 0x040fe20000000074 */
[----:B------:R-:W-:Y:S01]  /*1910*/  FFMA R148, R117, R22, R143 ;  /* 0x0000001675947223 */ /* 0x000fe2000000008f */
[----:B----4-:R-:W-:Y:S01]  /*1920*/  FFMA R102, R32, R118, R101 ;  /* 0x0000007620667223 */ /* 0x010fe20000000065 */
[----:B------:R-:W-:Y:S01]  /*1930*/  FFMA R152, R114, R74, R161 ;  /* 0x0000004a72987223 */ /* 0x000fe200000000a1 */
        /* <DEDUP_REMOVED lines=8> */
[C---:B------:R-:W-:Y:S01]  /*19c0*/  FFMA R148, R114.reuse, R40, R163 ;  /* 0x0000002872947223 */ /* 0x040fe200000000a3 */
[----:B------:R-:W-:Y:S01]  /*19d0*/  FFMA R101, R114, R37, R140 ;  /* 0x0000002572657223 */ /* 0x000fe2000000008c */
        /* <DEDUP_REMOVED lines=13> */
[----:B------:R-:W-:Y:S02]  /*1ab0*/  LDS R150, [R107+0x2d4] ;  /* 0x0002d4006b967984 */ /* 0x000fe40000000800 */
        /* <DEDUP_REMOVED lines=12> */
[----:B------:R-:W-:Y:S01]  /*1b80*/  FFMA R111, R117, R62, R116 ;  /* 0x0000003e756f7223 */ /* 0x000fe20000000074 */
[----:B------:R-:W-:Y:S01]  /*1b90*/  FFMA R103, R115, R55, R146 ;  /* 0x0000003773677223 */ /* 0x000fe20000000092 */
[C---:B------:R-:W-:Y:S01]  /*1ba0*/  FFMA R113, R117.reuse, R59, R144 ;  /* 0x0000003b75717223 */ /* 0x040fe20000000090 */
        /* <DEDUP_REMOVED lines=8> */
[----:B------:R-:W0:Y:S01]  /*1c30*/  LDS.128 R100, [R100+0x1180] ;  /* 0x0011800064647984 */ /* 0x000e220000000c00 */
[----:B------:R-:W-:Y:S01]  /*1c40*/  FFMA R144, R80, R114, R149 ;  /* 0x0000007250907223 */ /* 0x000fe20000000095 */
[C---:B------:R-:W-:Y:S01]  /*1c50*/  FFMA R146, R114.reuse, R77, R153 ;  /* 0x0000004d72927223 */ /* 0x040fe20000000099 */
[----:B------:R-:W-:Y:S01]  /*1c60*/  FFMA R153, R114, R71, R136 ;  /* 0x0000004772997223 */ /* 0x000fe20000000088 */
[----:B------:R-:W-:Y:S01]  /*1c70*/  FFMA R161, R115, R75, R152 ;  /* 0x0000004b73a17223 */ /* 0x000fe20000000098 */
[----:B------:R-:W-:Y:S01]  /*1c80*/  FFMA R149, R81, R115, R144 ;  /* 0x0000007351957223 */ /* 0x000fe20000000090 */
[C---:B------:R-:W-:Y:S01]  /*1c90*/  FFMA R146, R115.reuse, R78, R146 ;  /* 0x0000004e73927223 */ /* 0x040fe20000000092 */
[----:B------:R-:W-:-:S02]  /*1ca0*/  FFMA R144, R115, R84, R153 ;  /* 0x0000005473907223 */ /* 0x000fc40000000099 */
[----:B------:R-:W-:Y:S01]  /*1cb0*/  FFMA R136, R82, R117, R149 ;  /* 0x0000007552887223 */ /* 0x000fe20000000095 */
[C---:B------:R-:W-:Y:S01]  /*1cc0*/  FFMA R153, R117.reuse, R79, R146 ;  /* 0x0000004f75997223 */ /* 0x040fe20000000092 */
[C---:B------:R-:W-:Y:S01]  /*1cd0*/  FFMA R146, R117.reuse, R88, R161 ;  /* 0x0000005875927223 */ /* 0x040fe200000000a1 */
[----:B------:R-:W-:Y:S01]  /*1ce0*/  FFMA R161, R117, R85, R144 ;  /* 0x0000005575a17223 */ /* 0x000fe20000000090 */
[----:B------:R-:W-:Y:S01]  /*1cf0*/  FFMA R149, R83, R118, R136 ;  /* 0x0000007653957223 */ /* 0x000fe20000000088 */
[C---:B------:R-:W-:Y:S01]  /*1d00*/  FFMA R144, R118.reuse, R92, R153 ;  /* 0x0000005c76907223 */ /* 0x040fe20000000099 */
[----:B------:R-:W-:Y:S02]  /*1d10*/  FFMA R153, R118, R89, R146 ;  /* 0x0000005976997223 */ /* 0x000fe40000000092 */
[-C--:B------:R-:W-:Y:S01]  /*1d20*/  FFMA R136, R96, R147.reuse, R149 ;  /* 0x0000009360887223 */ /* 0x080fe20000000095 */
[-C--:B------:R-:W-:Y:S01]  /*1d30*/  FFMA R149, R93, R147.reuse, R144 ;  /* 0x000000935d957223 */ /* 0x080fe20000000090 */
[----:B------:R-:W-:-:S02]  /*1d40*/  FFMA R144, R90, R147, R153 ;  /* 0x000000935a907223 */ /* 0x000fc40000000099 */
[----:B------:R-:W1:Y:S01]  /*1d50*/  LDS R153, [R107+0x2d8] ;  /* 0x0002d8006b997984 */ /* 0x000e620000000800 */
[----:B------:R-:W-:Y:S01]  /*1d60*/  FFMA R146, R118, R86, R161 ;  /* 0x0000005676927223 */ /* 0x000fe200000000a1 */
[----:B------:R-:W-:Y:S01]  /*1d70*/  FFMA R161, R97, R114, R138 ;  /* 0x0000007261a17223 */ /* 0x000fe2000000008a */
[C---:B------:R-:W-:Y:S01]  /*1d80*/  FFMA R138, R114.reuse, R94, R151 ;  /* 0x0000005e728a7223 */ /* 0x040fe20000000097 */
[----:B------:R-:W-:-:S03]  /*1d90*/  FFMA R151, R114, R91, R120 ;  /* 0x0000005b72977223 */ /* 0x000fc60000000078 */
[C---:B------:R-:W-:Y:S01]  /*1da0*/  FFMA R138, R115.reuse, R95, R138 ;  /* 0x0000005f738a7223 */ /* 0x040fe2000000008a */
[----:B------:R-:W-:Y:S01]  /*1db0*/  FFMA R120, R115, R16, R151 ;  /* 0x0000001073787223 */ /* 0x000fe20000000097 */
[-C--:B------:R-:W-:Y:S02]  /*1dc0*/  FFMA R148, R70, R147.reuse, R163 ;  /* 0x0000009346947223 */ /* 0x080fe400000000a3 */
[----:B------:R-:W-:Y:S01]  /*1dd0*/  FFMA R138, R117, R12, R138 ;  /* 0x0000000c758a7223 */ /* 0x000fe2000000008a */
[----:B------:R-:W-:Y:S01]  /*1de0*/  FFMA R147, R87, R147, R146 ;  /* 0x0000009357937223 */ /* 0x000fe20000000092 */
[----:B0-----:R-:W-:Y:S01]  /*1df0*/  FFMA R146, R114, R100, R145 ;  /* 0x0000006472927223 */ /* 0x001fe20000000091 */
[----:B------:R-:W-:Y:S01]  /*1e00*/  FFMA R145, R117, R17, R120 ;  /* 0x0000001175917223 */ /* 0x000fe20000000078 */
[----:B------:R-:W-:Y:S01]  /*1e10*/  FFMA R120, R118, R13, R138 ;  /* 0x0000000d76787223 */ /* 0x000fe2000000008a */
[----:B------:R-:W-:Y:S01]  /*1e20*/  FFMA R114, R98, R115, R161 ;  /* 0x0000007362727223 */ /* 0x000fe200000000a1 */
[----:B------:R-:W0:Y:S01]  /*1e30*/  LDS R138, [R107+0x2dc] ;  /* 0x0002dc006b8a7984 */ /* 0x000e220000000800 */
[----:B------:R-:W-:-:S02]  /*1e40*/  FFMA R151, R115, R101, R146 ;  /* 0x0000006573977223 */ /* 0x000fc40000000092 */
[----:B------:R-:W-:Y:S02]  /*1e50*/  FFMA R115, R99, R117, R114 ;  /* 0x0000007563737223 */ /* 0x000fe40000000072 */
[----:B------:R-:W-:Y:S01]  /*1e60*/  FFMA R114, R117, R102, R151 ;  /* 0x0000006675727223 */ /* 0x000fe20000000097 */
[-C--:B------:R-:W-:Y:S01]  /*1e70*/  FFMA R151, R5, R150.reuse, R134 ;  /* 0x0000009605977223 */ /* 0x080fe20000000086 */
[----:B------:R-:W-:Y:S01]  /*1e80*/  FFMA R134, R60, R150, R19 ;  /* 0x000000963c867223 */ /* 0x000fe20000000013 */
[C---:B------:R-:W-:Y:S01]  /*1e90*/  FFMA R117, R118.reuse, R8, R115 ;  /* 0x0000000876757223 */ /* 0x040fe20000000073 */
        /* <DEDUP_REMOVED lines=20> */
[----:B-1----:R-:W-:-:S02]  /*1fe0*/  FFMA R147, R21, R153, R114 ;  /* 0x0000009915937223 */ /* 0x002fc40000000072 */
        /* <DEDUP_REMOVED lines=38> */
[----:B------:R-:W0:Y:S01]  /*2250*/  LDS R136, [R107+0x364] ;  /* 0x000364006b887984 */ /* 0x000e220000000800 */
[----:B------:R-:W-:Y:S01]  /*2260*/  FFMA R135, R85, R138, R154 ;  /* 0x0000008a55877223 */ /* 0x000fe2000000009a */
[----:B-1----:R-:W-:Y:S01]  /*2270*/  FFMA R154, R32, R114, R149 ;  /* 0x00000072209a7223 */ /* 0x002fe20000000095 */
[----:B------:R-:W-:-:S03]  /*2280*/  FFMA R138, R102, R138, R153 ;  /* 0x0000008a668a7223 */ /* 0x000fc60000000099 */
[----:B------:R-:W-:Y:S01]  /*2290*/  FFMA R153, R33, R141, R154 ;  /* 0x0000008d21997223 */ /* 0x000fe2000000009a */
[----:B------:R-:W-:-:S04]  /*22a0*/  FFMA R154, R52, R114, R147 ;  /* 0x00000072349a7223 */ /* 0x000fc80000000093 */
[----:B------:R-:W-:Y:S01]  /*22b0*/  FFMA R147, R53, R141, R154 ;  /* 0x0000008d35937223 */ /* 0x000fe2000000009a */
[-C--:B------:R-:W-:Y:S02]  /*22c0*/  FFMA R154, R66, R114.reuse, R139 ;  /* 0x00000072429a7223 */ /* 0x080fe4000000008b */
[----:B------:R-:W1:Y:S01]  /*22d0*/  LDS R139, [R107+0x368] ;  /* 0x000368006b8b7984 */ /* 0x000e620000000800 */
[-C--:B------:R-:W-:Y:S01]  /*22e0*/  FFMA R149, R29, R114.reuse, R148 ;  /* 0x000000721d957223 */ /* 0x080fe20000000094 */
[-C--:B------:R-:W-:Y:S01]  /*22f0*/  FFMA R148, R26, R114.reuse, R151 ;  /* 0x000000721a947223 */ /* 0x080fe20000000097 */
[----:B------:R-:W-:-:S03]  /*2300*/  FFMA R157, R23, R114, R150 ;  /* 0x00000072179d7223 */ /* 0x000fc60000000096 */
[-C--:B------:R-:W-:Y:S01]  /*2310*/  FFMA R151, R27, R141.reuse, R148 ;  /* 0x0000008d1b977223 */ /* 0x080fe20000000094 */
[----:B------:R-:W-:Y:S01]  /*2320*/  FFMA R148, R36, R141, R157 ;  /* 0x0000008d24947223 */ /* 0x000fe2000000009d */
[----:B------:R-:W-:-:S04]  /*2330*/  FFMA R157, R63, R114, R142 ;  /* 0x000000723f9d7223 */ /* 0x000fc8000000008e */
        /* <DEDUP_REMOVED lines=27> */
[----:B------:R-:W-:Y:S01]  /*24f0*/  FFMA R114, R103, R114, R138 ;  /* 0x0000007267727223 */ /* 0x000fe2000000008a */
[-C--:B------:R-:W-:Y:S01]  /*2500*/  FFMA R147, R77, R136.reuse, R142 ;  /* 0x000000884d937223 */ /* 0x080fe2000000008e */
[----:B------:R-:W0:Y:S01]  /*2510*/  LDS R138, [R107+0x36c] ;  /* 0x00036c006b8a7984 */ /* 0x000e220000000800 */
        /* <DEDUP_REMOVED lines=8> */
[----:B------:R-:W1:Y:S01]  /*25a0*/  LDS R132, [R107+0x370] ;  /* 0x000370006b847984 */ /* 0x000e620000000800 */
        /* <DEDUP_REMOVED lines=48> */
[----:B------:R-:W-:Y:S01]  /*28b0*/  FFMA R138, R102, R138, R139 ;  /* 0x0000008a668a7223 */ /* 0x000fe2000000008b */
[----:B------:R-:W-:Y:S01]  /*28c0*/  FFMA R146, R26, R132, R19 ;  /* 0x000000841a927223 */ /* 0x000fe20000000013 */
[----:B------:R-:W0:Y:S01]  /*28d0*/  LDS R139, [R107+0x3f4] ;  /* 0x0003f4006b8b7984 */ /* 0x000e220000000800 */
[----:B------:R-:W-:Y:S01]  /*28e0*/  FFMA R134, R30, R108, R155 ;  /* 0x0000006c1e867223 */ /* 0x000fe2000000009b */
[-C--:B------:R-:W-:Y:S01]  /*28f0*/  FFMA R155, R49, R132.reuse, R136 ;  /* 0x00000084319b7223 */ /* 0x080fe20000000088 */
[----:B------:R-:W-:Y:S01]  /*2900*/  FFMA R136, R46, R132, R137 ;  /* 0x000000842e887223 */ /* 0x000fe20000000089 */
[----:B------:R-:W-:Y:S01]  /*2910*/  FFMA R19, R27, R108, R146 ;  /* 0x0000006c1b137223 */ /* 0x000fe20000000092 */
[-C--:B------:R-:W-:Y:S01]  /*2920*/  FFMA R137, R43, R132.reuse, R152 ;  /* 0x000000842b897223 */ /* 0x080fe20000000098 */
[----:B------:R-:W-:Y:S01]  /*2930*/  FFMA R146, R52, R132, R141 ;  /* 0x0000008434927223 */ /* 0x000fe2000000008d */
[----:B------:R-:W-:-:S02]  /*2940*/  FFMA R141, R47, R108, R136 ;  /* 0x0000006c2f8d7223 */ /* 0x000fc40000000088 */
[-C--:B------:R-:W-:Y:S01]  /*2950*/  FFMA R136, R56, R108.reuse, R137 ;  /* 0x0000006c38887223 */ /* 0x080fe20000000089 */
[----:B------:R-:W-:Y:S01]  /*2960*/  FFMA R137, R53, R108, R146 ;  /* 0x0000006c35897223 */ /* 0x000fe20000000092 */
[-C--:B------:R-:W-:Y:S01]  /*2970*/  FFMA R146, R66, R132.reuse, R145 ;  /* 0x0000008442927223 */ /* 0x080fe20000000091 */
[-C--:B------:R-:W-:Y:S02]  /*2980*/  FFMA R145, R63, R132.reuse, R150 ;  /* 0x000000843f917223 */ /* 0x080fe40000000096 */
[----:B------:R-:W1:Y:S01]  /*2990*/  LDS R150, [R107+0x3f8] ;  /* 0x0003f8006b967984 */ /* 0x000e620000000800 */
[-C--:B------:R-:W-:Y:S01]  /*29a0*/  FFMA R140, R32, R132.reuse, R135 ;  /* 0x00000084208c7223 */ /* 0x080fe20000000087 */
[----:B------:R-:W-:-:S03]  /*29b0*/  FFMA R152, R72, R132, R151 ;  /* 0x0000008448987223 */ /* 0x000fc60000000097 */
[-C--:B------:R-:W-:Y:S01]  /*29c0*/  FFMA R135, R33, R108.reuse, R140 ;  /* 0x0000006c21877223 */ /* 0x080fe2000000008c */
[----:B------:R-:W-:Y:S01]  /*29d0*/  FFMA R140, R50, R108, R155 ;  /* 0x0000006c328c7223 */ /* 0x000fe2000000009b */
        /* <DEDUP_REMOVED lines=82> */
[----:B------:R-:W0:Y:S01]  /*2f00*/  LDS R128, [R107+0x484] ;  /* 0x000484006b807984 */ /* 0x000e220000000800 */
        /* <DEDUP_REMOVED lines=15> */
[----:B------:R-:W1:Y:S01]  /*3000*/  LDS R134, [R107+0x488] ;  /* 0x000488006b867984 */ /* 0x000e620000000800 */
[----:B------:R-:W-:Y:S01]  /*3010*/  FFMA R148, R56, R124, R151 ;  /* 0x0000007c38947223 */ /* 0x000fe20000000097 */
[-C--:B------:R-:W-:Y:S01]  /*3020*/  FFMA R150, R66, R112.reuse, R149 ;  /* 0x0000007042967223 */ /* 0x080fe20000000095 */
[-C--:B------:R-:W-:Y:S01]  /*3030*/  FFMA R154, R72, R112.reuse, R19 ;  /* 0x00000070489a7223 */ /* 0x080fe20000000013 */
[----:B------:R-:W-:Y:S01]  /*3040*/  FFMA R151, R69, R112, R130 ;  /* 0x0000007045977223 */ /* 0x000fe20000000082 */
[-C--:B------:R-:W-:Y:S01]  /*3050*/  FFMA R130, R76, R124.reuse, R129 ;  /* 0x0000007c4c827223 */ /* 0x080fe20000000081 */
[----:B------:R-:W-:Y:S01]  /*3060*/  FFMA R19, R67, R124, R150 ;  /* 0x0000007c43137223 */ /* 0x000fe20000000096 */
        /* <DEDUP_REMOVED lines=10> */
[----:B------:R-:W2:Y:S01]  /*3110*/  LDS R124, [R107+0x48c] ;  /* 0x00048c006b7c7984 */ /* 0x000ea20000000800 */
        /* <DEDUP_REMOVED lines=24> */
[----:B------:R-:W-:Y:S01]  /*32a0*/  FFMA R128, R100, R128, R137 ;  /* 0x0000008064807223 */ /* 0x000fe20000000089 */
        /* <DEDUP_REMOVED lines=40> */
[----:B------:R-:W1:Y:S01]  /*3530*/  LDS R124, [R107+0x514] ;  /* 0x000514006b7c7984 */ /* 0x000e620000000800 */
[-C--:B0-----:R-:W-:Y:S01]  /*3540*/  FFMA R147, R29, R110.reuse, R128 ;  /* 0x0000006e1d937223 */ /* 0x081fe20000000080 */
[----:B------:R-:W-:-:S04]  /*3550*/  FFMA R128, R26, R110, R137 ;  /* 0x0000006e1a807223 */ /* 0x000fc80000000089 */
[----:B------:R-:W-:Y:S01]  /*3560*/  FFMA R137, R27, R109, R128 ;  /* 0x0000006d1b897223 */ /* 0x000fe20000000080 */
[-C--:B------:R-:W-:Y:S01]  /*3570*/  FFMA R128, R46, R110.reuse, R125 ;  /* 0x0000006e2e807223 */ /* 0x080fe2000000007d */
[-C--:B------:R-:W-:Y:S01]  /*3580*/  FFMA R125, R43, R110.reuse, R112 ;  /* 0x0000006e2b7d7223 */ /* 0x080fe20000000070 */
[----:B------:R-:W-:-:S03]  /*3590*/  FFMA R112, R52, R110, R131 ;  /* 0x0000006e34707223 */ /* 0x000fc60000000083 */
[-C--:B------:R-:W-:Y:S01]  /*35a0*/  FFMA R152, R56, R109.reuse, R125 ;  /* 0x0000006d38987223 */ /* 0x080fe2000000007d */
[-C--:B------:R-:W-:Y:S01]  /*35b0*/  FFMA R125, R53, R109.reuse, R112 ;  /* 0x0000006d357d7223 */ /* 0x080fe20000000070 */
[-C--:B------:R-:W-:Y:S01]  /*35c0*/  FFMA R112, R66, R110.reuse, R141 ;  /* 0x0000006e42707223 */ /* 0x080fe2000000008d */
[-C--:B------:R-:W-:Y:S01]  /*35d0*/  FFMA R141, R63, R110.reuse, R126 ;  /* 0x0000006e3f8d7223 */ /* 0x080fe2000000007e */
[-C--:B------:R-:W-:Y:S02]  /*35e0*/  FFMA R126, R72, R110.reuse, R139 ;  /* 0x0000006e487e7223 */ /* 0x080fe4000000008b */
[----:B------:R-:W0:Y:S01]  /*35f0*/  LDS R139, [R107+0x518] ;  /* 0x000518006b8b7984 */ /* 0x000e220000000800 */
[-C--:B------:R-:W-:Y:S01]  /*3600*/  FFMA R148, R32, R110.reuse, R149 ;  /* 0x0000006e20947223 */ /* 0x080fe20000000095 */
[----:B------:R-:W-:Y:S01]  /*3610*/  FFMA R149, R23, R110, R134 ;  /* 0x0000006e17957223 */ /* 0x000fe20000000086 */
[----:B-1----:R-:W-:Y:S02]  /*3620*/  FFMA R5, R5, R124, R4 ;  /* 0x0000007c05057223 */ /* 0x002fe40000000004 */
[----:B------:R-:W1:Y:S01]  /*3630*/  LDS R4, [R107+0x51c] ;  /* 0x00051c006b047984 */ /* 0x000e620000000800 */
[-C--:B------:R-:W-:Y:S01]  /*3640*/  FFMA R135, R33, R109.reuse, R148 ;  /* 0x0000006d21877223 */ /* 0x080fe20000000094 */
[-C--:B------:R-:W-:Y:S01]  /*3650*/  FFMA R148, R30, R109.reuse, R147 ;  /* 0x0000006d1e947223 */ /* 0x080fe20000000093 */
[-C--:B------:R-:W-:Y:S01]  /*3660*/  FFMA R147, R49, R110.reuse, R150 ;  /* 0x0000006e31937223 */ /* 0x080fe20000000096 */
[----:B------:R-:W-:Y:S01]  /*3670*/  FFMA R134, R36, R109, R149 ;  /* 0x0000006d24867223 */ /* 0x000fe20000000095 */
[----:B------:R-:W-:-:S02]  /*3680*/  FFMA R149, R69, R110, R108 ;  /* 0x0000006e45957223 */ /* 0x000fc4000000006c */
        /* <DEDUP_REMOVED lines=24> */
[----:B------:R-:W0:Y:S01]  /*3810*/  LDS R136, [R107+0x520] ;  /* 0x000520006b887984 */ /* 0x000e220000000800 */
[-C--:B------:R-:W-:Y:S01]  /*3820*/  FFMA R125, R77, R124.reuse, R108 ;  /* 0x0000007c4d7d7223 */ /* 0x080fe2000000006c */
[----:B------:R-:W-:Y:S01]  /*3830*/  FFMA R108, R74, R124, R141 ;  /* 0x0000007c4a6c7223 */ /* 0x000fe2000000008d */
        /* <DEDUP_REMOVED lines=53> */
[----:B------:R-:W3:Y:S01]  /*3b90*/  LDS R4, [R107+0x5a8] ;  /* 0x0005a8006b047984 */ /* 0x000ee20000000800 */
        /* <DEDUP_REMOVED lines=54> */
[-C--:B---3--:R-:W-:Y:S01]  /*3f00*/  FFMA R26, R64, R4.reuse, R25 ;  /* 0x00000004401a7223 */ /* 0x088fe20000000019 */
        /* <DEDUP_REMOVED lines=52> */
[-C--:B------:R-:W-:Y:S02]  /*4250*/  FFMA R9, R93, R5.reuse, R14 ;  /* 0x000000055d097223 */ /* 0x080fe4000000000e */
[----:B------:R-:W2:Y:S01]  /*4260*/  LDS R14, [R107+0x640] ;  /* 0x000640006b0e7984 */ /* 0x000ea20000000800 */
[-C--:B------:R-:W-:Y:S01]  /*4270*/  FFMA R20, R90, R5.reuse, R19 ;  /* 0x000000055a147223 */ /* 0x080fe20000000013 */
[-C--:B---3--:R-:W-:Y:S02]  /*4280*/  FFMA R19, R77, R4.reuse, R24 ;  /* 0x000000044d137223 */ /* 0x088fe40000000018 */
[----:B------:R-:W3:Y:S01]  /*4290*/  LDS R24, [R107+0x6c0] ;  /* 0x0006c0006b187984 */ /* 0x000ee20000000800 */
        /* <DEDUP_REMOVED lines=47> */
[----:B------:R-:W1:Y:S01]  /*4590*/  LDS R7, [R107+0x6cc] ;  /* 0x0006cc006b077984 */ /* 0x000e620000000800 */
[-C--:B--2---:R-:W-:Y:S01]  /*45a0*/  FFMA R5, R83, R14.reuse, R20 ;  /* 0x0000000e53057223 */ /* 0x084fe20000000014 */
[-C--:B------:R-:W-:Y:S01]  /*45b0*/  FFMA R20, R92, R14.reuse, R9 ;  /* 0x0000000e5c147223 */ /* 0x080fe20000000009 */
[-C--:B------:R-:W-:Y:S01]  /*45c0*/  FFMA R11, R89, R14.reuse, R26 ;  /* 0x0000000e590b7223 */ /* 0x080fe2000000001a */
        /* <DEDUP_REMOVED lines=10> */
[----:B------:R-:W5:Y:S01]  /*4670*/  LDS R19, [R107+0x754] ;  /* 0x000754006b137984 */ /* 0x000f620000000800 */
[-C--:B---3--:R-:W-:Y:S01]  /*4680*/  FFMA R9, R93, R24.reuse, R20 ;  /* 0x000000185d097223 */ /* 0x088fe20000000014 */
[-C--:B------:R-:W-:Y:S01]  /*4690*/  FFMA R14, R90, R24.reuse, R11 ;  /* 0x000000185a0e7223 */ /* 0x080fe2000000000b */
[-C--:B------:R-:W-:Y:S01]  /*46a0*/  FFMA R11, R87, R24.reuse, R26 ;  /* 0x00000018570b7223 */ /* 0x080fe2000000001a */
[----:B------:R-:W3:Y:S01]  /*46b0*/  LDS R20, [R107+0x758] ;  /* 0x000758006b147984 */ /* 0x000ee20000000800 */
[-C--:B----4-:R-:W-:Y:S01]  /*46c0*/  FFMA R6, R94, R15.reuse, R9 ;  /* 0x0000000f5e067223 */ /* 0x090fe20000000009 */
[-C--:B------:R-:W-:Y:S01]  /*46d0*/  FFMA R9, R91, R15.reuse, R14 ;  /* 0x0000000f5b097223 */ /* 0x080fe2000000000e */
[----:B------:R-:W-:Y:S01]  /*46e0*/  FFMA R14, R100, R15, R11 ;  /* 0x0000000f640e7223 */ /* 0x000fe2000000000b */
[----:B------:R-:W-:Y:S01]  /*46f0*/  LDS R46, [R107+0x760] ;  /* 0x000760006b2e7984 */ /* 0x000fe20000000800 */
[----:B------:R-:W-:-:S03]  /*4700*/  FFMA R4, R96, R24, R5 ;  /* 0x0000001860047223 */ /* 0x000fc60000000005 */
[----:B------:R-:W4:Y:S01]  /*4710*/  LDS R11, [R107+0x75c] ;  /* 0x00075c006b0b7984 */ /* 0x000f220000000800 */
        /* <DEDUP_REMOVED lines=22> */
[----:B------:R-:W0:Y:S01]  /*4880*/  LDC R4, c[0x0][0x39c] ;  /* 0x0000e700ff047b82 */ /* 0x000e220000000800 */
[-C--:B------:R-:W-:Y:S01]  /*4890*/  FFMA R83, R83, R10.reuse, R82 ;  /* 0x0000000a53537223 */ /* 0x080fe20000000052 */
[-C--:B------:R-:W-:Y:S01]  /*48a0*/  FFMA R92, R92, R10.reuse, R79 ;  /* 0x0000000a5c5c7223 */ /* 0x080fe2000000004f */
[-C--:B------:R-:W-:Y:S01]  /*48b0*/  FFMA R89, R89, R10.reuse, R88 ;  /* 0x0000000a59597223 */ /* 0x080fe20000000058 */
[----:B------:R-:W-:Y:S01]  /*48c0*/  FFMA R86, R86, R10, R85 ;  /* 0x0000000a56567223 */ /* 0x000fe20000000055 */
[-C--:B--2---:R-:W-:Y:S01]  /*48d0*/  FFMA R96, R96, R28.reuse, R83 ;  /* 0x0000001c60607223 */ /* 0x084fe20000000053 */
[-C--:B------:R-:W-:Y:S01]  /*48e0*/  FFMA R93, R93, R28.reuse, R92 ;  /* 0x0000001c5d5d7223 */ /* 0x080fe2000000005c */
[-C--:B------:R-:W-:Y:S01]  /*48f0*/  FFMA R90, R90, R28.reuse, R89 ;  /* 0x0000001c5a5a7223 */ /* 0x080fe20000000059 */
[----:B------:R-:W-:Y:S01]  /*4900*/  FFMA R87, R87, R28, R86 ;  /* 0x0000001c57577223 */ /* 0x000fe20000000056 */
[----:B------:R-:W-:Y:S01]  /*4910*/  UIADD3 UR4, UPT, UPT, UR4, 0x1, URZ ;  /* 0x0000000104047890 */ /* 0x000fe2000fffe0ff */
[-C--:B-----5:R-:W-:Y:S01]  /*4920*/  FFMA R97, R97, R19.reuse, R96 ;  /* 0x0000001361617223 */ /* 0x0a0fe20000000060 */
[-C--:B------:R-:W-:Y:S01]  /*4930*/  FFMA R94, R94, R19.reuse, R93 ;  /* 0x000000135e5e7223 */ /* 0x080fe2000000005d */
[-C--:B------:R-:W-:Y:S01]  /*4940*/  FFMA R91, R91, R19.reuse, R90 ;  /* 0x000000135b5b7223 */ /* 0x080fe2000000005a */
[----:B------:R-:W-:Y:S01]  /*4950*/  FFMA R100, R100, R19, R87 ;  /* 0x0000001364647223 */ /* 0x000fe20000000057 */
[----:B------:R-:W-:Y:S01]  /*4960*/  UISETP.NE.AND UP0, UPT, UR4, URZ, UPT ;  /* 0x000000ff0400728c */ /* 0x000fe2000bf05270 */
[-C--:B------:R-:W-:Y:S01]  /*4970*/  FFMA R6, R16, R22.reuse, R9 ;  /* 0x0000001610067223 */ /* 0x080fe20000000009 */
[----:B------:R-:W-:Y:S01]  /*4980*/  FFMA R9, R101, R22, R14 ;  /* 0x0000001665097223 */ /* 0x000fe2000000000e */
[-C--:B---3--:R-:W-:Y:S01]  /*4990*/  FFMA R98, R98, R20.reuse, R97 ;  /* 0x0000001462627223 */ /* 0x088fe20000000061 */
[-C--:B------:R-:W-:Y:S01]  /*49a0*/  FFMA R95, R95, R20.reuse, R94 ;  /* 0x000000145f5f7223 */ /* 0x080fe2000000005e */
[-C--:B------:R-:W-:Y:S01]  /*49b0*/  FFMA R16, R16, R20.reuse, R91 ;  /* 0x0000001410107223 */ /* 0x080fe2000000005b */
[----:B------:R-:W-:Y:S01]  /*49c0*/  FFMA R101, R101, R20, R100 ;  /* 0x0000001465657223 */ /* 0x000fe20000000064 */
[-C--:B------:R-:W-:Y:S01]  /*49d0*/  FFMA R43, R17, R7.reuse, R6 ;  /* 0x00000007112b7223 */ /* 0x080fe20000000006 */
[----:B------:R-:W-:Y:S01]  /*49e0*/  FFMA R6, R102, R7, R9 ;  /* 0x0000000766067223 */ /* 0x000fe20000000009 */
[-C--:B----4-:R-:W-:Y:S01]  /*49f0*/  FFMA R99, R99, R11.reuse, R98 ;  /* 0x0000000b63637223 */ /* 0x090fe20000000062 */
        /* <DEDUP_REMOVED lines=10> */
[----:B0-----:R-:W-:Y:S01]  /*4aa0*/  IMAD R106, R4, UR8, R106 ;  /* 0x00000008046a7c24 */ /* 0x001fe2000f8e026a */
[----:B------:R-:W-:Y:S01]  /*4ab0*/  IADD3 R122, PT, PT, R122, UR9, RZ ;  /* 0x000000097a7a7c10 */ /* 0x000fe2000fffe0ff */
[----:B------:R-:W-:Y:S01]  /*4ac0*/  IMAD R123, R4, UR8, R123 ;  /* 0x00000008047b7c24 */ /* 0x000fe2000f8e027b */
[----:B------:R-:W-:Y:S06]  /*4ad0*/  BAR.SYNC.DEFER_BLOCKING 0x0 ;  /* 0x0000000000007b1d */ /* 0x000fec0000010000 */
[----:B------:R-:W-:Y:S05]  /*4ae0*/  BRA.U UP0, `(.L_x_51) ;  /* 0xffffffb900787547 */ /* 0x000fea000b83ffff */
.L_x_50:
[----:B------:R-:W1:Y:S01]  /*4af0*/  S2R R5, SR_TID.X ;  /* 0x0000000000057919 */ /* 0x000e620000002100 */
[----:B------:R-:W2:Y:S01]  /*4b00*/  LDCU.64 UR10, c[0x0][0x3b0] ;  /* 0x00007600ff0a77ac */ /* 0x000ea20008000a00 */
[----:B------:R-:W-:Y:S02]  /*4b10*/  LEA R6, R2, R105, 0x1 ;  /* 0x0000006902067211 */ /* 0x000fe400078e08ff */
[----:B0-----:R-:W-:Y:S01]  /*4b20*/  LEA R4, R3, R104, 0x1 ;  /* 0x0000006803047211 */ /* 0x001fe200078e08ff */
[----:B------:R-:W0:Y:S02]  /*4b30*/  LDCU UR4, c[0x0][0x3ac] ;  /* 0x00007580ff0477ac */ /* 0x000e240008000800 */
[----:B------:R-:W-:Y:S01]  /*4b40*/  IMAD R6, R6, 0xa, RZ ;  /* 0x0000000a06067824 */ /* 0x000fe200078e02ff */
[----:B------:R-:W-:-:S04]  /*4b50*/  SHF.L.U32 R4, R4, 0x2, RZ ;  /* 0x0000000204047819 */ /* 0x000fc800000006ff */
[----:B------:R-:W-:Y:S02]  /*4b60*/  IADD3 R3, PT, PT, R4, 0x2, RZ ;  /* 0x0000000204037810 */ /* 0x000fe40007ffe0ff */
[C---:B------:R-:W-:Y:S02]  /*4b70*/  IADD3 R22, PT, PT, R6.reuse, 0x1, RZ ;  /* 0x0000000106167810 */ /* 0x040fe40007ffe0ff */
[C---:B------:R-:W-:Y:S02]  /*4b80*/  IADD3 R24, PT, PT, R6.reuse, 0x2, RZ ;  /* 0x0000000206187810 */ /* 0x040fe40007ffe0ff */
[----:B--2---:R-:W-:Y:S02]  /*4b90*/  ISETP.GE.AND P1, PT, R6, UR11, PT ;  /* 0x0000000b06007c0c */ /* 0x004fe4000bf26270 */
[----:B------:R-:W-:Y:S02]  /*4ba0*/  ISETP.GE.AND P2, PT, R22, UR11, PT ;  /* 0x0000000b16007c0c */ /* 0x000fe4000bf46270 */
[----:B0-----:R-:W-:-:S02]  /*4bb0*/  ISETP.GE.OR P0, PT, R4, UR4, P1 ;  /* 0x0000000404007c0c */ /* 0x001fc40008f06670 */
[----:B------:R-:W-:Y:S02]  /*4bc0*/  ISETP.GE.OR P5, PT, R3, UR4, P1 ;  /* 0x0000000403007c0c */ /* 0x000fe40008fa6670 */
[----:B------:R-:W-:Y:S02]  /*4bd0*/  ISETP.GE.OR P4, PT, R4, UR4, P2 ;  /* 0x0000000404007c0c */ /* 0x000fe40009786670 */
[----:B-1----:R-:W-:Y:S02]  /*4be0*/  LEA R0, R0, R5, 0x5 ;  /* 0x0000000500007211 */ /* 0x002fe400078e28ff */
[----:B------:R-:W-:Y:S02]  /*4bf0*/  IADD3 R5, PT, PT, R4, 0x1, RZ ;  /* 0x0000000104057810 */ /* 0x000fe40007ffe0ff */
[----:B------:R-:W-:Y:S02]  /*4c00*/  ISETP.GE.U32.OR P0, PT, R0, UR10, P0 ;  /* 0x0000000a00007c0c */ /* 0x000fe40008706470 */
[----:B------:R-:W-:-:S02]  /*4c10*/  ISETP.GE.OR P3, PT, R5, UR4, P1 ;  /* 0x0000000405007c0c */ /* 0x000fc40008f66670 */
[C---:B------:R-:W-:Y:S02]  /*4c20*/  ISETP.GE.U32.OR P5, PT, R0.reuse, UR10, P5 ;  /* 0x0000000a00007c0c */ /* 0x040fe4000afa6470 */
[C---:B------:R-:W-:Y:S02]  /*4c30*/  ISETP.GE.U32.OR P3, PT, R0.reuse, UR10, P3 ;  /* 0x0000000a00007c0c */ /* 0x040fe40009f66470 */
[----:B------:R-:W-:Y:S02]  /*4c40*/  ISETP.GE.U32.OR P4, PT, R0, UR10, P4 ;  /* 0x0000000a00007c0c */ /* 0x000fe4000a786470 */
[----:B------:R-:W-:-:S03]  /*4c50*/  ISETP.GE.OR P6, PT, R5, UR4, P2 ;  /* 0x0000000405007c0c */ /* 0x000fc600097c6670 */
[----:B------:R-:W0:Y:S01]  /*4c60*/  @!P0 LDC R2, c[0x0][0x3b8] ;  /* 0x0000ee00ff028b82 */ /* 0x000e220000000800 */
[--C-:B------:R-:W-:Y:S01]  /*4c70*/  @!P0 IMAD R7, R4, UR11, R6.reuse ;  /* 0x0000000b04078c24 */ /* 0x100fe2000f8e0206 */
[----:B------:R-:W-:Y:S02]  /*4c80*/  ISETP.GE.U32.OR P6, PT, R0, UR10, P6 ;  /* 0x0000000a00007c0c */ /* 0x000fe4000b7c6470 */
[----:B------:R-:W-:-:S04]  /*4c90*/  @!P5 IMAD R15, R3, UR11, R6 ;  /* 0x0000000b030fdc24 */ /* 0x000fc8000f8e0206 */
[----:B------:R-:W1:Y:S01]  /*4ca0*/  @!P0 LDC.64 R8, c[0x0][0x390] ;  /* 0x0000e400ff088b82 */ /* 0x000e620000000a00 */
[----:B------:R-:W-:-:S07]  /*4cb0*/  @!P4 IMAD R17, R4, UR11, R22 ;  /* 0x0000000b0411cc24 */ /* 0x000fce000f8e0216 */
[----:B------:R-:W2:Y:S08]  /*4cc0*/  @!P3 LDC R14, c[0x0][0x3b8] ;  /* 0x0000ee00ff0ebb82 */ /* 0x000eb00000000800 */
[----:B------:R-:W3:Y:S01]  /*4cd0*/  @!P5 LDC R16, c[0x0][0x3b8] ;  /* 0x0000ee00ff10db82 */ /* 0x000ee20000000800 */
[----:B0-----:R-:W-:Y:S01]  /*4ce0*/  @!P0 IMAD R7, R7, R2, R0 ;  /* 0x0000000207078224 */ /* 0x001fe200078e0200 */
[----:B------:R-:W-:-:S04]  /*4cf0*/  IADD3 R2, PT, PT, R4, 0x3, RZ ;  /* 0x0000000304027810 */ /* 0x000fc80007ffe0ff */
[----:B------:R-:W-:Y:S02]  /*4d00*/  ISETP.GE.OR P1, PT, R2, UR4, P1 ;  /* 0x0000000402007c0c */ /* 0x000fe40008f26670 */
[----:B------:R-:W0:Y:S01]  /*4d10*/  @!P3 LDC.64 R10, c[0x0][0x390] ;  /* 0x0000e400ff0abb82 */ /* 0x000e220000000a00 */
[----:B-1----:R-:W-:Y:S01]  /*4d20*/  @!P0 IMAD.WIDE R8, R7, 0x4, R8 ;  /* 0x0000000407088825 */ /* 0x002fe200078e0208 */
[----:B------:R-:W-:-:S03]  /*4d30*/  ISETP.GE.U32.OR P1, PT, R0, UR10, P1 ;  /* 0x0000000a00007c0c */ /* 0x000fc60008f26470 */
[----:B------:R-:W-:Y:S01]  /*4d40*/  @!P3 IMAD R7, R5, UR11, R6 ;  /* 0x0000000b0507bc24 */ /* 0x000fe2000f8e0206 */
[----:B------:R1:W-:Y:S01]  /*4d50*/  @!P0 STG.E desc[UR6][R8.64], R117 ;  /* 0x0000007508008986 */ /* 0x0003e2000c101906 */
[----:B------:R-:W-:Y:S01]  /*4d60*/  ISETP.GE.OR P0, PT, R3, UR4, P2 ;  /* 0x0000000403007c0c */ /* 0x000fe20009706670 */
[----:B------:R-:W4:Y:S01]  /*4d70*/  @!P5 LDC.64 R12, c[0x0][0x390] ;  /* 0x0000e400ff0cdb82 */ /* 0x000f220000000a00 */
[--C-:B--2---:R-:W-:Y:S01]  /*4d80*/  @!P3 IMAD R7, R7, R14, R0.reuse ;  /* 0x0000000e0707b224 */ /* 0x104fe200078e0200 */
[----:B------:R-:W-:Y:S02]  /*4d90*/  ISETP.GE.OR P2, PT, R2, UR4, P2 ;  /* 0x0000000402007c0c */ /* 0x000fe40009746670 */
[C---:B------:R-:W-:Y:S02]  /*4da0*/  ISETP.GE.U32.OR P0, PT, R0.reuse, UR10, P0 ;  /* 0x0000000a00007c0c */ /* 0x040fe40008706470 */
[----:B------:R-:W-:Y:S01]  /*4db0*/  ISETP.GE.U32.OR P2, PT, R0, UR10, P2 ;  /* 0x0000000a00007c0c */ /* 0x000fe20009746470 */
[----:B---3--:R-:W-:Y:S01]  /*4dc0*/  @!P5 IMAD R15, R15, R16, R0 ;  /* 0x000000100f0fd224 */ /* 0x008fe200078e0200 */
[----:B------:R-:W2:Y:S01]  /*4dd0*/  @!P4 LDC R18, c[0x0][0x3b8] ;  /* 0x0000ee00ff12cb82 */ /* 0x000ea20000000800 */
[----:B0-----:R-:W-:-:S07]  /*4de0*/  @!P3 IMAD.WIDE R10, R7, 0x4, R10 ;  /* 0x00000004070ab825 */ /* 0x001fce00078e020a */
[----:B------:R-:W0:Y:S01]  /*4df0*/  @!P1 LDC R16, c[0x0][0x3b8] ;  /* 0x0000ee00ff109b82 */ /* 0x000e220000000800 */
[----:B------:R-:W-:Y:S01]  /*4e00*/  @!P1 IMAD R7, R2, UR11, R6 ;  /* 0x0000000b02079c24 */ /* 0x000fe2000f8e0206 */
[----:B------:R3:W-:Y:S01]  /*4e10*/  @!P3 STG.E desc[UR6][R10.64], R120 ;  /* 0x000000780a00b986 */ /* 0x0007e2000c101906 */
[----:B------:R-:W-:Y:S02]  /*4e20*/  @!P0 IMAD R25, R3, UR11, R22 ;  /* 0x0000000b03198c24 */ /* 0x000fe4000f8e0216 */
[----:B----4-:R-:W-:-:S03]  /*4e30*/  @!P5 IMAD.WIDE R12, R15, 0x4, R12 ;  /* 0x000000040f0cd825 */ /* 0x010fc600078e020c */
[----:B-1----:R-:W1:Y:S02]  /*4e40*/  @!P1 LDC.64 R8, c[0x0][0x390] ;  /* 0x0000e400ff089b82 */ /* 0x002e640000000a00 */
[----:B------:R4:W-:Y:S01]  /*4e50*/  @!P5 STG.E desc[UR6][R12.64], R115 ;  /* 0x000000730c00d986 */ /* 0x0009e2000c101906 */
[----:B------:R-:W-:-:S05]  /*4e60*/  ISETP.GE.AND P5, PT, R24, UR11, PT ;  /* 0x0000000b18007c0c */ /* 0x000fca000bfa6270 */
[----:B---3--:R-:W3:Y:S01]  /*4e70*/  @!P4 LDC.64 R10, c[0x0][0x390] ;  /* 0x0000e400ff0acb82 */ /* 0x008ee20000000a00 */
[----:B------:R-:W-:Y:S01]  /*4e80*/  ISETP.GE.OR P3, PT, R4, UR4, P5 ;  /* 0x0000000404007c0c */ /* 0x000fe2000af66670 */
[----:B--2---:R-:W-:-:S03]  /*4e90*/  @!P4 IMAD R17, R17, R18, R0 ;  /* 0x000000121111c224 */ /* 0x004fc600078e0200 */
[----:B------:R-:W-:-:S03]  /*4ea0*/  ISETP.GE.U32.OR P3, PT, R0, UR10, P3 ;  /* 0x0000000a00007c0c */ /* 0x000fc60009f66470 */
[----:B------:R-:W2:Y:S01]  /*4eb0*/  @!P6 LDC R26, c[0x0][0x3b8] ;  /* 0x0000ee00ff1aeb82 */ /* 0x000ea20000000800 */
[----:B0-----:R-:W-:-:S07]  /*4ec0*/  @!P1 IMAD R7, R7, R16, R0 ;  /* 0x0000001007079224 */ /* 0x001fce00078e0200 */
[----:B------:R-:W0:Y:S01]  /*4ed0*/  @!P0 LDC R27, c[0x0][0x3b8] ;  /* 0x0000ee00ff1b8b82 */ /* 0x000e220000000800 */
[----:B-1----:R-:W-:-:S04]  /*4ee0*/  @!P1 IMAD.WIDE R8, R7, 0x4, R8 ;  /* 0x0000000407089825 */ /* 0x002fc800078e0208 */
[C---:B------:R-:W-:Y:S01]  /*4ef0*/  @!P6 IMAD R7, R5.reuse, UR11, R22 ;  /* 0x0000000b0507ec24 */ /* 0x040fe2000f8e0216 */
[----:B------:R1:W-:Y:S01]  /*4f00*/  @!P1 STG.E desc[UR6][R8.64], R118 ;  /* 0x0000007608009986 */ /* 0x0003e2000c101906 */
[----:B------:R-:W-:Y:S01]  /*4f10*/  ISETP.GE.OR P1, PT, R5, UR4, P5 ;  /* 0x0000000405007c0c */ /* 0x000fe2000af26670 */
[----:B----4-:R-:W4:Y:S01]  /*4f20*/  @!P6 LDC.64 R12, c[0x0][0x390] ;  /* 0x0000e400ff0ceb82 */ /* 0x010f220000000a00 */
[----:B---3--:R-:W-:Y:S02]  /*4f30*/  @!P4 IMAD.WIDE R10, R17, 0x4, R10 ;  /* 0x00000004110ac825 */ /* 0x008fe400078e020a */
[----:B------:R-:W-:-:S03]  /*4f40*/  ISETP.GE.U32.OR P1, PT, R0, UR10, P1 ;  /* 0x0000000a00007c0c */ /* 0x000fc60008f26470 */
[----:B------:R3:W-:Y:S01]  /*4f50*/  @!P4 STG.E desc[UR6][R10.64], R113 ;  /* 0x000000710a00c986 */ /* 0x0007e2000c101906 */
[----:B------:R-:W-:Y:S01]  /*4f60*/  ISETP.GE.OR P4, PT, R3, UR4, P5 ;  /* 0x0000000403007c0c */ /* 0x000fe2000af86670 */
[----:B------:R-:W5:Y:S01]  /*4f70*/  @!P2 LDC R28, c[0x0][0x3b8] ;  /* 0x0000ee00ff1cab82 */ /* 0x000f620000000800 */
[--C-:B--2---:R-:W-:Y:S01]  /*4f80*/  @!P6 IMAD R7, R7, R26, R0.reuse ;  /* 0x0000001a0707e224 */ /* 0x104fe200078e0200 */
[----:B------:R-:W-:Y:S02]  /*4f90*/  ISETP.GE.OR P5, PT, R2, UR4, P5 ;  /* 0x0000000402007c0c */ /* 0x000fe4000afa6670 */
[C---:B------:R-:W-:Y:S02]  /*4fa0*/  ISETP.GE.U32.OR P4, PT, R0.reuse, UR10, P4 ;  /* 0x0000000a00007c0c */ /* 0x040fe4000a786470 */
[----:B------:R-:W-:Y:S02]  /*4fb0*/  ISETP.GE.U32.OR P5, PT, R0, UR10, P5 ;  /* 0x0000000a00007c0c */ /* 0x000fe4000afa6470 */
[----:B------:R-:W2:Y:S01]  /*4fc0*/  @!P0 LDC.64 R14, c[0x0][0x390] ;  /* 0x0000e400ff0e8b82 */ /* 0x000ea20000000a00 */
[----:B0-----:R-:W-:-:S02]  /*4fd0*/  @!P0 IMAD R25, R25, R27, R0 ;  /* 0x0000001b19198224 */ /* 0x001fc400078e0200 */
[----:B------:R-:W-:Y:S01]  /*4fe0*/  @!P2 IMAD R27, R2, UR11, R22 ;  /* 0x0000000b021bac24 */ /* 0x000fe2000f8e0216 */
[----:B------:R-:W-:-:S04]  /*4ff0*/  IADD3 R22, PT, PT, R6, 0x3, RZ ;  /* 0x0000000306167810 */ /* 0x000fc80007ffe0ff */
[----:B------:R-:W0:Y:S01]  /*5000*/  @!P3 LDC R29, c[0x0][0x3b8] ;  /* 0x0000ee00ff1dbb82 */ /* 0x000e220000000800 */
[----:B----4-:R-:W-:-:S04]  /*5010*/  @!P6 IMAD.WIDE R12, R7, 0x4, R12 ;  /* 0x00000004070ce825 */ /* 0x010fc800078e020c */
[----:B------:R-:W-:Y:S01]  /*5020*/  @!P3 IMAD R7, R4, UR11, R24 ;  /* 0x0000000b0407bc24 */ /* 0x000fe2000f8e0218 */
[----:B------:R4:W-:Y:S01]  /*5030*/  @!P6 STG.E desc[UR6][R12.64], R116 ;  /* 0x000000740c00e986 */ /* 0x0009e2000c101906 */
[----:B------:R-:W-:Y:S01]  /*5040*/  ISETP.GE.AND P6, PT, R22, UR11, PT ;  /* 0x0000000b16007c0c */ /* 0x000fe2000bfc6270 */
[----:B------:R-:W1:Y:S01]  /*5050*/  @!P2 LDC.64 R16, c[0x0][0x390] ;  /* 0x0000e400ff10ab82 */ /* 0x000e620000000a00 */
[----:B-----5:R-:W-:-:S07]  /*5060*/  @!P2 IMAD R27, R27, R28, R0 ;  /* 0x0000001c1b1ba224 */ /* 0x020fce00078e0200 */
[----:B------:R-:W3:Y:S01]  /*5070*/  @!P3 LDC.64 R18, c[0x0][0x390] ;  /* 0x0000e400ff12bb82 */ /* 0x000ee20000000a00 */
[----:B--2---:R-:W-:-:S05]  /*5080*/  @!P0 IMAD.WIDE R14, R25, 0x4, R14 ;  /* 0x00000004190e8825 */ /* 0x004fca00078e020e */
[----:B------:R-:W-:Y:S01]  /*5090*/  @!P0 STG.E desc[UR6][R14.64], R111 ;  /* 0x0000006f0e008986 */ /* 0x000fe2000c101906 */
[----:B------:R-:W-:Y:S01]  /*50a0*/  ISETP.GE.OR P0, PT, R4, UR4, P6 ;  /* 0x0000000404007c0c */ /* 0x000fe2000b706670 */
[----:B0-----:R-:W-:Y:S01]  /*50b0*/  @!P3 IMAD R7, R7, R29, R0 ;  /* 0x0000001d0707b224 */ /* 0x001fe200078e0200 */
[----:B------:R-:W0:Y:S01]  /*50c0*/  @!P1 LDC R25, c[0x0][0x3b8] ;  /* 0x0000ee00ff199b82 */ /* 0x000e220000000800 */
[----:B-1----:R-:W-:-:S07]  /*50d0*/  @!P2 IMAD.WIDE R8, R27, 0x4, R16 ;  /* 0x000000041b08a825 */ /* 0x002fce00078e0210 */
[----:B------:R-:W1:Y:S01]  /*50e0*/  @!P4 LDC R26, c[0x0][0x3b8] ;  /* 0x0000ee00ff1acb82 */ /* 0x000e620000000800 */
[----:B------:R-:W-:Y:S01]  /*50f0*/  @!P5 IMAD R27, R2, UR11, R24 ;  /* 0x0000000b021bdc24 */ /* 0x000fe2000f8e0218 */
[----:B------:R2:W-:Y:S01]  /*5100*/  @!P2 STG.E desc[UR6][R8.64], R114 ;  /* 0x000000720800a986 */ /* 0x0005e2000c101906 */
[----:B------:R-:W-:Y:S01]  /*5110*/  ISETP.GE.OR P2, PT, R5, UR4, P6 ;  /* 0x0000000405007c0c */ /* 0x000fe2000b746670 */
[----:B---3--:R-:W-:-:S04]  /*5120*/  @!P3 IMAD.WIDE R10, R7, 0x4, R18 ;  /* 0x00000004070ab825 */ /* 0x008fc800078e0212 */
[----:B----4-:R-:W3:Y:S01]  /*5130*/  @!P1 LDC.64 R12, c[0x0][0x390] ;  /* 0x0000e400ff0c9b82 */ /* 0x010ee20000000a00 */
[C---:B------:R-:W-:Y:S01]  /*5140*/  ISETP.GE.U32.OR P2, PT, R0.reuse, UR10, P2 ;  /* 0x0000000a00007c0c */ /* 0x040fe20009746470 */
[--C-:B------:R-:W-:Y:S01]  /*5150*/  @!P1 IMAD R7, R5, UR11, R24.reuse ;  /* 0x0000000b05079c24 */ /* 0x100fe2000f8e0218 */
[----:B------:R1:W-:Y:S01]  /*5160*/  @!P3 STG.E desc[UR6][R10.64], R153 ;  /* 0x000000990a00b986 */ /* 0x0003e2000c101906 */
[C---:B------:R-:W-:Y:S02]  /*5170*/  ISETP.GE.U32.OR P3, PT, R0.reuse, UR10, P0 ;  /* 0x0000000a00007c0c */ /* 0x040fe40008766470 */
[C---:B------:R-:W-:Y:S02]  /*5180*/  ISETP.GE.OR P0, PT, R3.reuse, UR4, P6 ;  /* 0x0000000403007c0c */ /* 0x040fe4000b706670 */
[----:B------:R-:W4:Y:S01]  /*5190*/  @!P5 LDC R29, c[0x0][0x3b8] ;  /* 0x0000ee00ff1ddb82 */ /* 0x000f220000000800 */
[----:B--2---:R-:W-:Y:S01]  /*51a0*/  @!P4 IMAD R9, R3, UR11, R24 ;  /* 0x0000000b0309cc24 */ /* 0x004fe2000f8e0218 */
[----:B------:R-:W-:Y:S01]  /*51b0*/  ISETP.GE.U32.OR P0, PT, R0, UR10, P0 ;  /* 0x0000000a00007c0c */ /* 0x000fe20008706470 */
[----:B0-----:R-:W-:-:S05]  /*51c0*/  @!P1 IMAD R7, R7, R25, R0 ;  /* 0x0000001907079224 */ /* 0x001fca00078e0200 */
[----:B------:R-:W0:Y:S01]  /*51d0*/  @!P4 LDC.64 R14, c[0x0][0x390] ;  /* 0x0000e400ff0ecb82 */ /* 0x000e220000000a00 */
[----:B-1----:R-:W-:-:S07]  /*51e0*/  @!P4 IMAD R11, R9, R26, R0 ;  /* 0x0000001a090bc224 */ /* 0x002fce00078e0200 */
[----:B------:R-:W1:Y:S01]  /*51f0*/  @!P5 LDC.64 R16, c[0x0][0x390] ;  /* 0x0000e400ff10db82 */ /* 0x000e620000000a00 */
[----:B---3--:R-:W-:-:S04]  /*5200*/  @!P1 IMAD.WIDE R8, R7, 0x4, R12 ;  /* 0x0000000407089825 */ /* 0x008fc800078e020c */
[----:B------:R-:W-:Y:S01]  /*5210*/  @!P3 IMAD R7, R4, UR11, R22 ;  /* 0x0000000b0407bc24 */ /* 0x000fe2000f8e0216 */
[----:B------:R2:W-:Y:S01]  /*5220*/  @!P1 STG.E desc[UR6][R8.64], R142 ;  /* 0x0000008e08009986 */ /* 0x0005e2000c101906 */
[----:B------:R-:W-:Y:S01]  /*5230*/  ISETP.GE.OR P1, PT, R2, UR4, P6 ;  /* 0x0000000402007c0c */ /* 0x000fe2000b726670 */
[----:B------:R-:W3:Y:S01]  /*5240*/  @!P3 LDC R28, c[0x0][0x3b8] ;  /* 0x0000ee00ff1cbb82 */ /* 0x000ee20000000800 */
[----:B----4-:R-:W-:Y:S02]  /*5250*/  @!P5 IMAD R29, R27, R29, R0 ;  /* 0x0000001d1b1dd224 */ /* 0x010fe400078e0200 */
[----:B------:R-:W-:-:S05]  /*5260*/  ISETP.GE.U32.OR P1, PT, R0, UR10, P1 ;  /* 0x0000000a00007c0c */ /* 0x000fca0008f26470 */
[----:B------:R-:W4:Y:S01]  /*5270*/  @!P3 LDC.64 R18, c[0x0][0x390] ;  /* 0x0000e400ff12bb82 */ /* 0x000f220000000a00 */
[----:B0-----:R-:W-:-:S05]  /*5280*/  @!P4 IMAD.WIDE R10, R11, 0x4, R14 ;  /* 0x000000040b0ac825 */ /* 0x001fca00078e020e */
[----:B------:R-:W-:Y:S02]  /*5290*/  @!P4 STG.E desc[UR6][R10.64], R143 ;  /* 0x0000008f0a00c986 */ /* 0x000fe4000c101906 */
[----:B------:R-:W0:Y:S01]  /*52a0*/  @!P2 LDC R30, c[0x0][0x3b8] ;  /* 0x0000ee00ff1eab82 */ /* 0x000e220000000800 */
[----:B-1----:R-:W-:Y:S01]  /*52b0*/  @!P5 IMAD.WIDE R12, R29, 0x4, R16 ;  /* 0x000000041d0cd825 */ /* 0x002fe200078e0210 */
[----:B------:R-:W-:-:S03]  /*52c0*/  IADD3 R29, PT, PT, R6, 0x5, RZ ;  /* 0x00000005061d7810 */ /* 0x000fc60007ffe0ff */
[----:B------:R-:W-:Y:S01]  /*52d0*/  @!P2 IMAD R17, R5, UR11, R22 ;  /* 0x0000000b0511ac24 */ /* 0x000fe2000f8e0216 */
[----:B------:R1:W-:Y:S02]  /*52e0*/  @!P5 STG.E desc[UR6][R12.64], R138 ;  /* 0x0000008a0c00d986 */ /* 0x0003e4000c101906 */
[----:B------:R-:W2:Y:S01]  /*52f0*/  @!P2 LDC.64 R24, c[0x0][0x390] ;  /* 0x0000e400ff18ab82 */ /* 0x000ea20000000a00 */
[----:B---3--:R-:W-:Y:S01]  /*5300*/  @!P3 IMAD R7, R7, R28, R0 ;  /* 0x0000001c0707b224 */ /* 0x008fe200078e0200 */
[----:B------:R-:W-:-:S04]  /*5310*/  IADD3 R28, PT, PT, R6, 0x4, RZ ;  /* 0x00000004061c7810 */ /* 0x000fc80007ffe0ff */
[----:B------:R-:W-:Y:S02]  /*5320*/  ISETP.GE.AND P5, PT, R28, UR11, PT ;  /* 0x0000000b1c007c0c */ /* 0x000fe4000bfa6270 */
[----:B------:R-:W3:Y:S01]  /*5330*/  @!P0 LDC R31, c[0x0][0x3b8] ;  /* 0x0000ee00ff1f8b82 */ /* 0x000ee20000000800 */
[----:B----4-:R-:W-:Y:S01]  /*5340*/  @!P3 IMAD.WIDE R14, R7, 0x4, R18 ;  /* 0x00000004070eb825 */ /* 0x010fe200078e0212 */
[----:B------:R-:W-:Y:S02]  /*5350*/  ISETP.GE.OR P4, PT, R5, UR4, P5 ;  /* 0x0000000405007c0c */ /* 0x000fe4000af86670 */
[C---:B------:R-:W-:Y:S01]  /*5360*/  ISETP.GE.OR P6, PT, R3.reuse, UR4, P5 ;  /* 0x0000000403007c0c */ /* 0x040fe2000afc6670 */
[----:B------:R-:W-:Y:S01]  /*5370*/  @!P0 IMAD R7, R3, UR11, R22 ;  /* 0x0000000b03078c24 */ /* 0x000fe2000f8e0216 */
[----:B------:R4:W-:Y:S01]  /*5380*/  @!P3 STG.E desc[UR6][R14.64], R155 ;  /* 0x0000009b0e00b986 */ /* 0x0009e2000c101906 */
[----:B------:R-:W-:Y:S01]  /*5390*/  ISETP.GE.OR P3, PT, R4, UR4, P5 ;  /* 0x0000000404007c0c */ /* 0x000fe2000af66670 */
[----:B------:R-:W5:Y:S01]  /*53a0*/  @!P0 LDC.64 R26, c[0x0][0x390] ;  /* 0x0000e400ff1a8b82 */ /* 0x000f620000000a00 */
[----:B0-----:R-:W-:Y:S01]  /*53b0*/  @!P2 IMAD R17, R17, R30, R0 ;  /* 0x0000001e1111a224 */ /* 0x001fe200078e0200 */
[----:B------:R-:W-:-:S02]  /*53c0*/  ISETP.GE.U32.OR P4, PT, R0, UR10, P4 ;  /* 0x0000000a00007c0c */ /* 0x000fc4000a786470 */
[C---:B------:R-:W-:Y:S02]  /*53d0*/  ISETP.GE.U32.OR P3, PT, R0.reuse, UR10, P3 ;  /* 0x0000000a00007c0c */ /* 0x040fe40009f66470 */
[----:B------:R-:W-:Y:S01]  /*53e0*/  ISETP.GE.U32.OR P6, PT, R0, UR10, P6 ;  /* 0x0000000a00007c0c */ /* 0x000fe2000b7c6470 */
[----:B--2---:R-:W-:Y:S01]  /*53f0*/  @!P2 IMAD.WIDE R8, R17, 0x4, R24 ;  /* 0x000000041108a825 */ /* 0x004fe200078e0218 */
[----:B-1----:R-:W0:Y:S01]  /*5400*/  @!P1 LDC.64 R12, c[0x0][0x390] ;  /* 0x0000e400ff0c9b82 */ /* 0x002e220000000a00 */
[----:B------:R-:W-:-:S03]  /*5410*/  ISETP.GE.OR P5, PT, R2, UR4, P5 ;  /* 0x0000000402007c0c */ /* 0x000fc6000afa6670 */
[----:B------:R-:W-:Y:S01]  /*5420*/  @!P2 STG.E desc[UR6][R8.64], R140 ;  /* 0x0000008c0800a986 */ /* 0x000fe2000c101906 */
[----:B------:R-:W-:Y:S01]  /*5430*/  ISETP.GE.AND P2, PT, R29, UR11, PT ;  /* 0x0000000b1d007c0c */ /* 0x000fe2000bf46270 */
[----:B---3--:R-:W-:Y:S02]  /*5440*/  @!P0 IMAD R7, R7, R31, R0 ;  /* 0x0000001f07078224 */ /* 0x008fe400078e0200 */
[----:B------:R-:W1:Y:S01]  /*5450*/  @!P1 LDC R24, c[0x0][0x3b8] ;  /* 0x0000ee00ff189b82 */ /* 0x000e620000000800 */
[----:B------:R-:W-:Y:S01]  /*5460*/  ISETP.GE.U32.OR P5, PT, R0, UR10, P5 ;  /* 0x0000000a00007c0c */ /* 0x000fe2000afa6470 */
[----:B-----5:R-:W-:-:S06]  /*5470*/  @!P0 IMAD.WIDE R10, R7, 0x4, R26 ;  /* 0x00000004070a8825 */ /* 0x020fcc00078e021a */
[----:B------:R-:W2:Y:S01]  /*5480*/  @!P3 LDC R25, c[0x0][0x3b8] ;  /* 0x0000ee00ff19bb82 */ /* 0x000ea20000000800 */
[----:B------:R-:W-:Y:S01]  /*5490*/  @!P1 IMAD R7, R2, UR11, R22 ;  /* 0x0000000b02079c24 */ /* 0x000fe2000f8e0216 */
[----:B------:R3:W-:Y:S01]  /*54a0*/  @!P0 STG.E desc[UR6][R10.64], R129 ;  /* 0x000000810a008986 */ /* 0x0007e2000c101906 */
[----:B------:R-:W-:-:S05]  /*54b0*/  ISETP.GE.OR P0, PT, R4, UR4, P2 ;  /* 0x0000000404007c0c */ /* 0x000fca0009706670 */
[----:B------:R-:W5:Y:S01]  /*54c0*/  @!P4 LDC R26, c[0x0][0x3b8] ;  /* 0x0000ee00ff1acb82 */ /* 0x000f620000000800 */
[----:B------:R-:W-:-:S07]  /*54d0*/  ISETP.GE.U32.OR P0, PT, R0, UR10, P0 ;  /* 0x0000000a00007c0c */ /* 0x000fce0008706470 */
[----:B----4-:R-:W4:Y:S01]  /*54e0*/  @!P3 LDC.64 R14, c[0x0][0x390] ;  /* 0x0000e400ff0ebb82 */ /* 0x010f220000000a00 */
[----:B-1----:R-:W-:Y:S02]  /*54f0*/  @!P1 IMAD R7, R7, R24, R0 ;  /* 0x0000001807079224 */ /* 0x002fe400078e0200 */
[----:B---3--:R-:W-:Y:S02]  /*5500*/  @!P3 IMAD R11, R4, UR11, R28 ;  /* 0x0000000b040bbc24 */ /* 0x008fe4000f8e021c */
[----:B0-----:R-:W-:-:S03]  /*5510*/  @!P1 IMAD.WIDE R8, R7, 0x4, R12 ;  /* 0x0000000407089825 */ /* 0x001fc600078e020c */
[----:B------:R-:W0:Y:S01]  /*5520*/  @!P6 LDC R30, c[0x0][0x3b8] ;  /* 0x0000ee00ff1eeb82 */ /* 0x000e220000000800 */
[----:B--2---:R-:W-:Y:S01]  /*5530*/  @!P3 IMAD R11, R11, R25, R0 ;  /* 0x000000190b0bb224 */ /* 0x004fe200078e0200 */
[----:B------:R1:W-:Y:S01]  /*5540*/  @!P1 STG.E desc[UR6][R8.64], R144 ;  /* 0x0000009008009986 */ /* 0x0003e2000c101906 */
[C-C-:B------:R-:W-:Y:S01]  /*5550*/  @!P4 IMAD R7, R5.reuse, UR11, R28.reuse ;  /* 0x0000000b0507cc24 */ /* 0x140fe2000f8e021c */
[----:B------:R-:W-:Y:S01]  /*5560*/  ISETP.GE.OR P1, PT, R5, UR4, P2 ;  /* 0x0000000405007c0c */ /* 0x000fe20009726670 */
[----:B------:R-:W-:-:S03]  /*5570*/  @!P6 IMAD R13, R3, UR11, R28 ;  /* 0x0000000b030dec24 */ /* 0x000fc6000f8e021c */
[----:B------:R-:W2:Y:S01]  /*5580*/  @!P4 LDC.64 R16, c[0x0][0x390] ;  /* 0x0000e400ff10cb82 */ /* 0x000ea20000000a00 */
[----:B-----5:R-:W-:Y:S01]  /*5590*/  @!P4 IMAD R7, R7, R26, R0 ;  /* 0x0000001a0707c224 */ /* 0x020fe200078e0200 */
[----:B------:R-:W-:-:S06]  /*55a0*/  ISETP.GE.U32.OR P1, PT, R0, UR10, P1 ;  /* 0x0000000a00007c0c */ /* 0x000fcc0008f26470 */
[----:B------:R-:W3:Y:S01]  /*55b0*/  @!P5 LDC R22, c[0x0][0x3b8] ;  /* 0x0000ee00ff16db82 */ /* 0x000ee20000000800 */
[----:B----4-:R-:W-:-:S05]  /*55c0*/  @!P3 IMAD.WIDE R10, R11, 0x4, R14 ;  /* 0x000000040b0ab825 */ /* 0x010fca00078e020e */
[----:B------:R-:W-:Y:S01]  /*55d0*/  @!P3 STG.E desc[UR6][R10.64], R112 ;  /* 0x000000700a00b986 */ /* 0x000fe2000c101906 */
[----:B------:R-:W-:Y:S01]  /*55e0*/  ISETP.GE.OR P3, PT, R3, UR4, P2 ;  /* 0x0000000403007c0c */ /* 0x000fe20009766670 */
[----:B------:R-:W4:Y:S01]  /*55f0*/  @!P6 LDC.64 R18, c[0x0][0x390] ;  /* 0x0000e400ff12eb82 */ /* 0x000f220000000a00 */
[----:B0-----:R-:W-:Y:S02]  /*5600*/  @!P6 IMAD R15, R13, R30, R0 ;  /* 0x0000001e0d0fe224 */ /* 0x001fe400078e0200 */
[----:B------:R-:W-:-:S05]  /*5610*/  ISETP.GE.U32.OR P3, PT, R0, UR10, P3 ;  /* 0x0000000a00007c0c */ /* 0x000fca0009f66470 */
[----:B------:R-:W1:Y:S01]  /*5620*/  @!P5 LDC.64 R24, c[0x0][0x390] ;  /* 0x0000e400ff18db82 */ /* 0x000e620000000a00 */
[----:B--2---:R-:W-:-:S04]  /*5630*/  @!P4 IMAD.WIDE R12, R7, 0x4, R16 ;  /* 0x00000004070cc825 */ /* 0x004fc800078e0210 */
[C---:B------:R-:W-:Y:S01]  /*5640*/  @!P5 IMAD R7, R2.reuse, UR11, R28 ;  /* 0x0000000b0207dc24 */ /* 0x040fe2000f8e021c */
[----:B------:R0:W-:Y:S01]  /*5650*/  @!P4 STG.E desc[UR6][R12.64], R128 ;  /* 0x000000800c00c986 */ /* 0x0001e2000c101906 */
[----:B------:R-:W-:Y:S01]  /*5660*/  ISETP.GE.OR P4, PT, R2, UR4, P2 ;  /* 0x0000000402007c0c */ /* 0x000fe20009786670 */
[----:B------:R-:W2:Y:S01]  /*5670*/  @!P0 LDC R31, c[0x0][0x3b8] ;  /* 0x0000ee00ff1f8b82 */ /* 0x000ea20000000800 */
[----:B---3--:R-:W-:Y:S01]  /*5680*/  @!P5 IMAD R7, R7, R22, R0 ;  /* 0x000000160707d224 */ /* 0x008fe200078e0200 */
[----:B------:R-:W-:Y:S01]  /*5690*/  IADD3 R22, PT, PT, R6, 0x6, RZ ;  /* 0x0000000606167810 */ /* 0x000fe20007ffe0ff */
[----:B------:R-:W-:Y:S01]  /*56a0*/  @!P0 IMAD R17, R4, UR11, R29 ;  /* 0x0000000b04118c24 */ /* 0x000fe2000f8e021d */
[----:B------:R-:W-:Y:S02]  /*56b0*/  ISETP.GE.U32.OR P4, PT, R0, UR10, P4 ;  /* 0x0000000a00007c0c */ /* 0x000fe4000a786470 */
[----:B------:R-:W-:Y:S02]  /*56c0*/  ISETP.GE.AND P2, PT, R22, UR11, PT ;  /* 0x0000000b16007c0c */ /* 0x000fe4000bf46270 */
[----:B------:R-:W3:Y:S01]  /*56d0*/  @!P0 LDC.64 R26, c[0x0][0x390] ;  /* 0x0000e400ff1a8b82 */ /* 0x000ee20000000a00 */
[----:B----4-:R-:W-:-:S05]  /*56e0*/  @!P6 IMAD.WIDE R14, R15, 0x4, R18 ;  /* 0x000000040f0ee825 */ /* 0x010fca00078e0212 */
[----:B------:R-:W-:Y:S01]  /*56f0*/  @!P6 STG.E desc[UR6][R14.64], R126 ;  /* 0x0000007e0e00e986 */ /* 0x000fe2000c101906 */
[----:B------:R-:W-:Y:S01]  /*5700*/  ISETP.GE.OR P6, PT, R4, UR4, P2 ;  /* 0x0000000404007c0c */ /* 0x000fe200097c6670 */
[----:B-1----:R-:W-:Y:S01]  /*5710*/  @!P5 IMAD.WIDE R8, R7, 0x4, R24 ;  /* 0x000000040708d825 */ /* 0x002fe200078e0218 */
[----:B0-----:R-:W0:Y:S03]  /*5720*/  @!P1 LDC.64 R12, c[0x0][0x390] ;  /* 0x0000e400ff0c9b82 */ /* 0x001e260000000a00 */
[----:B------:R-:W-:Y:S01]  /*5730*/  @!P1 IMAD R7, R5, UR11, R29 ;  /* 0x0000000b05079c24 */ /* 0x000fe2000f8e021d */
[----:B------:R1:W-:Y:S01]  /*5740*/  @!P5 STG.E desc[UR6][R8.64], R146 ;  /* 0x000000920800d986 */ /* 0x0003e2000c101906 */
[C---:B------:R-:W-:Y:S01]  /*5750*/  ISETP.GE.U32.OR P5, PT, R0.reuse, UR10, P6 ;  /* 0x0000000a00007c0c */ /* 0x040fe2000b7a6470 */
[----:B--2---:R-:W-:Y:S01]  /*5760*/  @!P0 IMAD R17, R17, R31, R0 ;  /* 0x0000001f11118224 */ /* 0x004fe200078e0200 */
[----:B------:R-:W-:Y:S01]  /*5770*/  ISETP.GE.OR P6, PT, R5, UR4, P2 ;  /* 0x0000000405007c0c */ /* 0x000fe200097c6670 */
[----:B------:R-:W2:Y:S03]  /*5780*/  @!P4 LDC R28, c[0x0][0x3b8] ;  /* 0x0000ee00ff1ccb82 */ /* 0x000ea60000000800 */
[----:B------:R-:W-:Y:S01]  /*5790*/  ISETP.GE.U32.OR P6, PT, R0, UR10, P6 ;  /* 0x0000000a00007c0c */ /* 0x000fe2000b7c6470 */
[----:B---3--:R-:W-:-:S04]  /*57a0*/  @!P0 IMAD.WIDE R10, R17, 0x4, R26 ;  /* 0x00000004110a8825 */ /* 0x008fc800078e021a */
[----:B------:R-:W3:Y:S01]  /*57b0*/  @!P1 LDC R26, c[0x0][0x3b8] ;  /* 0x0000ee00ff1a9b82 */ /* 0x000ee20000000800 */
[C-C-:B-1----:R-:W-:Y:S01]  /*57c0*/  @!P3 IMAD R9, R3.reuse, UR11, R29.reuse ;  /* 0x0000000b0309bc24 */ /* 0x142fe2000f8e021d */
[----:B------:R1:W-:Y:S01]  /*57d0*/  @!P0 STG.E desc[UR6][R10.64], R134 ;  /* 0x000000860a008986 */ /* 0x0003e2000c101906 */
[----:B------:R-:W-:Y:S01]  /*57e0*/  ISETP.GE.OR P0, PT, R3, UR4, P2 ;  /* 0x0000000403007c0c */ /* 0x000fe20009706670 */
[C---:B------:R-:W-:Y:S01]  /*57f0*/  @!P4 IMAD R29, R2.reuse, UR11, R29 ;  /* 0x0000000b021dcc24 */ /* 0x040fe2000f8e021d */
[----:B------:R-:W-:-:S03]  /*5800*/  ISETP.GE.OR P2, PT, R2, UR4, P2 ;  /* 0x0000000402007c0c */ /* 0x000fc60009746670 */
[----:B------:R-:W1:Y:S01]  /*5810*/  @!P3 LDC R27, c[0x0][0x3b8] ;  /* 0x0000ee00ff1bbb82 */ /* 0x000e620000000800 */
[C---:B------:R-:W-:Y:S02]  /*5820*/  ISETP.GE.U32.OR P0, PT, R0.reuse, UR10, P0 ;  /* 0x0000000a00007c0c */ /* 0x040fe40008706470 */
[----:B------:R-:W-:-:S05]  /*5830*/  ISETP.GE.U32.OR P2, PT, R0, UR10, P2 ;  /* 0x0000000a00007c0c */ /* 0x000fca0009746470 */
[----:B------:R-:W4:Y:S08]  /*5840*/  @!P3 LDC.64 R14, c[0x0][0x390] ;  /* 0x0000e400ff0ebb82 */ /* 0x000f300000000a00 */
[----:B------:R-:W5:Y:S01]  /*5850*/  @!P4 LDC.64 R16, c[0x0][0x390] ;  /* 0x0000e400ff10cb82 */ /* 0x000f620000000a00 */
[----:B---3--:R-:W-:-:S07]  /*5860*/  @!P1 IMAD R7, R7, R26, R0 ;  /* 0x0000001a07079224 */ /* 0x008fce00078e0200 */
[----:B------:R-:W3:Y:S01]  /*5870*/  @!P5 LDC R30, c[0x0][0x3b8] ;  /* 0x0000ee00ff1edb82 */ /* 0x000ee20000000800 */
[----:B-1----:R-:W-:Y:S02]  /*5880*/  @!P3 IMAD R11, R9, R27, R0 ;  /* 0x0000001b090bb224 */ /* 0x002fe400078e0200 */
[----:B0-----:R-:W-:-:S04]  /*5890*/  @!P1 IMAD.WIDE R8, R7, 0x4, R12 ;  /* 0x0000000407089825 */ /* 0x001fc800078e020c */
[----:B--2---:R-:W-:Y:S01]  /*58a0*/  @!P4 IMAD R13, R29, R28, R0 ;  /* 0x0000001c1d0dc224 */ /* 0x004fe200078e0200 */
[----:B------:R-:W0:Y:S01]  /*58b0*/  @!P5 LDC.64 R18, c[0x0][0x390] ;  /* 0x0000e400ff12db82 */ /* 0x000e220000000a00 */
[----:B------:R-:W-:Y:S01]  /*58c0*/  @!P5 IMAD R7, R4, UR11, R22 ;  /* 0x0000000b0407dc24 */ /* 0x000fe2000f8e0216 */
[----:B------:R-:W-:Y:S01]  /*58d0*/  IADD3 R28, PT, PT, R6, 0x7, RZ ;  /* 0x00000007061c7810 */ /* 0x000fe20007ffe0ff */
[----:B----4-:R-:W-:Y:S01]  /*58e0*/  @!P3 IMAD.WIDE R10, R11, 0x4, R14 ;  /* 0x000000040b0ab825 */ /* 0x010fe200078e020e */
[----:B------:R-:W-:Y:S02]  /*58f0*/  @!P1 STG.E desc[UR6][R8.64], R32 ;  /* 0x0000002008009986 */ /* 0x000fe4000c101906 */
[----:B------:R-:W-:Y:S02]  /*5900*/  ISETP.GE.AND P1, PT, R28, UR11, PT ;  /* 0x0000000b1c007c0c */ /* 0x000fe4000bf26270 */
[----:B------:R-:W1:Y:S01]  /*5910*/  @!P6 LDC R31, c[0x0][0x3b8] ;  /* 0x0000ee00ff1feb82 */ /* 0x000e620000000800 */
[----:B-----5:R-:W-:Y:S01]  /*5920*/  @!P4 IMAD.WIDE R12, R13, 0x4, R16 ;  /* 0x000000040d0cc825 */ /* 0x020fe200078e0210 */
[----:B------:R2:W-:Y:S01]  /*5930*/  @!P3 STG.E desc[UR6][R10.64], R131 ;  /* 0x000000830a00b986 */ /* 0x0005e2000c101906 */
[----:B------:R-:W-:-:S02]  /*5940*/  ISETP.GE.OR P3, PT, R5, UR4, P1 ;  /* 0x0000000405007c0c */ /* 0x000fc40008f66670 */
[----:B------:R-:W-:Y:S01]  /*5950*/  @!P6 IMAD R17, R5, UR11, R22 ;  /* 0x0000000b0511ec24 */ /* 0x000fe2000f8e0216 */
[----:B------:R4:W-:Y:S01]  /*5960*/  @!P4 STG.E desc[UR6][R12.64], R136 ;  /* 0x000000880c00c986 */ /* 0x0009e2000c101906 */
[----:B------:R-:W-:Y:S01]  /*5970*/  ISETP.GE.OR P4, PT, R4, UR4, P1 ;  /* 0x0000000404007c0c */ /* 0x000fe20008f86670 */
[----:B------:R-:W5:Y:S01]  /*5980*/  @!P6 LDC.64 R24, c[0x0][0x390] ;  /* 0x0000e400ff18eb82 */ /* 0x000f620000000a00 */
[----:B---3--:R-:W-:Y:S01]  /*5990*/  @!P5 IMAD R7, R7, R30, R0 ;  /* 0x0000001e0707d224 */ /* 0x008fe200078e0200 */
[C---:B------:R-:W-:Y:S02]  /*59a0*/  ISETP.GE.U32.OR P3, PT, R0.reuse, UR10, P3 ;  /* 0x0000000a00007c0c */ /* 0x040fe40009f66470 */
[----:B------:R-:W-:Y:S02]  /*59b0*/  ISETP.GE.U32.OR P4, PT, R0, UR10, P4 ;  /* 0x0000000a00007c0c */ /* 0x000fe4000a786470 */
[----:B------:R-:W-:Y:S02]  /*59c0*/  IADD3 R30, PT, PT, R6, 0x8, RZ ;  /* 0x00000008061e7810 */ /* 0x000fe40007ffe0ff */
[----:B------:R-:W3:Y:S01]  /*59d0*/  @!P0 LDC R33, c[0x0][0x3b8] ;  /* 0x0000ee00ff218b82 */ /* 0x000ee20000000800 */
[----:B0-----:R-:W-:-:S04]  /*59e0*/  @!P5 IMAD.WIDE R14, R7, 0x4, R18 ;  /* 0x00000004070ed825 */ /* 0x001fc800078e0212 */
[C---:B------:R-:W-:Y:S01]  /*59f0*/  @!P0 IMAD R7, R3.reuse, UR11, R22 ;  /* 0x0000000b03078c24 */ /* 0x040fe2000f8e0216 */
[----:B------:R-:W-:Y:S01]  /*5a00*/  @!P5 STG.E desc[UR6][R14.64], R130 ;  /* 0x000000820e00d986 */ /* 0x000fe2000c101906 */
[----:B------:R-:W-:Y:S01]  /*5a10*/  ISETP.GE.OR P5, PT, R3, UR4, P1 ;  /* 0x0000000403007c0c */ /* 0x000fe20008fa6670 */
[----:B------:R-:W0:Y:S01]  /*5a20*/  @!P0 LDC.64 R26, c[0x0][0x390] ;  /* 0x0000e400ff1a8b82 */ /* 0x000e220000000a00 */
[----:B-1----:R-:W-:Y:S01]  /*5a30*/  @!P6 IMAD R17, R17, R31, R0 ;  /* 0x0000001f1111e224 */ /* 0x002fe200078e0200 */
[----:B------:R-:W-:Y:S01]  /*5a40*/  ISETP.GE.OR P1, PT, R2, UR4, P1 ;  /* 0x0000000402007c0c */ /* 0x000fe20008f26670 */
[----:B------:R-:W-:Y:S01]  /*5a50*/  @!P3 IMAD R29, R5, UR11, R28 ;  /* 0x0000000b051dbc24 */ /* 0x000fe2000f8e021c */
[C---:B------:R-:W-:Y:S02]  /*5a60*/  ISETP.GE.U32.OR P5, PT, R0.reuse, UR10, P5 ;  /* 0x0000000a00007c0c */ /* 0x040fe4000afa6470 */
[----:B------:R-:W-:Y:S01]  /*5a70*/  ISETP.GE.U32.OR P1, PT, R0, UR10, P1 ;  /* 0x0000000a00007c0c */ /* 0x000fe20008f26470 */
[----:B-----5:R-:W-:Y:S01]  /*5a80*/  @!P6 IMAD.WIDE R16, R17, 0x4, R24 ;  /* 0x000000041110e825 */ /* 0x020fe200078e0218 */
[----:B------:R-:W1:Y:S04]  /*5a90*/  @!P3 LDC R31, c[0x0][0x3b8] ;  /* 0x0000ee00ff1fbb82 */ /* 0x000e680000000800 */
[----:B------:R-:W-:Y:S01]  /*5aa0*/  @!P6 STG.E desc[UR6][R16.64], R34 ;  /* 0x000000221000e986 */ /* 0x000fe2000c101906 */
[----:B------:R-:W-:Y:S01]  /*5ab0*/  ISETP.GE.AND P6, PT, R30, UR11, PT ;  /* 0x0000000b1e007c0c */ /* 0x000fe2000bfc6270 */
[----:B---3--:R-:W-:-:S02]  /*5ac0*/  @!P0 IMAD R7, R7, R33, R0 ;  /* 0x0000002107078224 */ /* 0x008fc400078e0200 */
[----:B--2---:R-:W2:Y:S02]  /*5ad0*/  @!P2 LDC.64 R10, c[0x0][0x390] ;  /* 0x0000e400ff0aab82 */ /* 0x004ea40000000a00 */
[----:B0-----:R-:W-:-:S06]  /*5ae0*/  @!P0 IMAD.WIDE R8, R7, 0x4, R26 ;  /* 0x0000000407088825 */ /* 0x001fcc00078e021a */
[----:B----4-:R-:W0:Y:S01]  /*5af0*/  @!P4 LDC.64 R12, c[0x0][0x390] ;  /* 0x0000e400ff0ccb82 */ /* 0x010e220000000a00 */
[----:B------:R-:W-:Y:S01]  /*5b00*/  @!P2 IMAD R7, R2, UR11, R22 ;  /* 0x0000000b0207ac24 */ /* 0x000fe2000f8e0216 */
[----:B------:R3:W-:Y:S01]  /*5b10*/  @!P0 STG.E desc[UR6][R8.64], R132 ;  /* 0x0000008408008986 */ /* 0x0007e2000c101906 */
[----:B------:R-:W-:Y:S02]  /*5b20*/  ISETP.GE.OR P0, PT, R4, UR4, P6 ;  /* 0x0000000404007c0c */ /* 0x000fe4000b706670 */
[----:B------:R-:W-:-:S03]  /*5b30*/  IADD3 R22, PT, PT, R6, 0x9, RZ ;  /* 0x0000000906167810 */ /* 0x000fc60007ffe0ff */
[----:B------:R-:W4:Y:S01]  /*5b40*/  @!P2 LDC R26, c[0x0][0x3b8] ;  /* 0x0000ee00ff1aab82 */ /* 0x000f220000000800 */
[----:B------:R-:W-:Y:S01]  /*5b50*/  ISETP.GE.U32.OR P0, PT, R0, UR10, P0 ;  /* 0x0000000a00007c0c */ /* 0x000fe20008706470 */
[----:B-1----:R-:W-:Y:S02]  /*5b60*/  @!P3 IMAD R29, R29, R31, R0 ;  /* 0x0000001f1d1db224 */ /* 0x002fe400078e0200 */
[----:B------:R-:W-:-:S04]  /*5b70*/  @!P5 IMAD R31, R3, UR11, R28 ;  /* 0x0000000b031fdc24 */ /* 0x000fc8000f8e021c */
[----:B------:R-:W1:Y:S01]  /*5b80*/  @!P4 LDC R27, c[0x0][0x3b8] ;  /* 0x0000ee00ff1bcb82 */ /* 0x000e620000000800 */
[----:B---3--:R-:W-:-:S07]  /*5b90*/  @!P4 IMAD R9, R4, UR11, R28 ;  /* 0x0000000b0409cc24 */ /* 0x008fce000f8e021c */
[----:B------:R-:W3:Y:S08]  /*5ba0*/  @!P3 LDC.64 R14, c[0x0][0x390] ;  /* 0x0000e400ff0ebb82 */ /* 0x000ef00000000a00 */
[----:B------:R-:W5:Y:S01]  /*5bb0*/  @!P5 LDC R32, c[0x0][0x3b8] ;  /* 0x0000ee00ff20db82 */ /* 0x000f620000000800 */
[----:B----4-:R-:W-:-:S07]  /*5bc0*/  @!P2 IMAD R7, R7, R26, R0 ;  /* 0x0000001a0707a224 */ /* 0x010fce00078e0200 */
[----:B------:R-:W4:Y:S01]  /*5bd0*/  @!P5 LDC.64 R16, c[0x0][0x390] ;  /* 0x0000e400ff10db82 */ /* 0x000f220000000a00 */
[----:B-1----:R-:W-:Y:S02]  /*5be0*/  @!P4 IMAD R27, R9, R27, R0 ;  /* 0x0000001b091bc224 */ /* 0x002fe400078e0200 */
[----:B--2---:R-:W-:-:S04]  /*5bf0*/  @!P2 IMAD.WIDE R8, R7, 0x4, R10 ;  /* 0x000000040708a825 */ /* 0x004fc800078e020a */
[----:B0-----:R-:W-:Y:S01]  /*5c00*/  @!P4 IMAD.WIDE R10, R27, 0x4, R12 ;  /* 0x000000041b0ac825 */ /* 0x001fe200078e020c */
[----:B------:R-:W0:Y:S01]  /*5c10*/  @!P1 LDC R33, c[0x0][0x3b8] ;  /* 0x0000ee00ff219b82 */ /* 0x000e220000000800 */
[----:B------:R-:W-:Y:S01]  /*5c20*/  @!P2 STG.E desc[UR6][R8.64], R44 ;  /* 0x0000002c0800a986 */ /* 0x000fe2000c101906 */
[----:B------:R-:W-:Y:S01]  /*5c30*/  ISETP.GE.OR P2, PT, R5, UR4, P6 ;  /* 0x0000000405007c0c */ /* 0x000fe2000b746670 */
[----:B---3--:R-:W-:Y:S02]  /*5c40*/  @!P3 IMAD.WIDE R12, R29, 0x4, R14 ;  /* 0x000000041d0cb825 */ /* 0x008fe400078e020e */
[----:B------:R1:W-:Y:S01]  /*5c50*/  @!P4 STG.E desc[UR6][R10.64], R21 ;  /* 0x000000150a00c986 */ /* 0x0003e2000c101906 */
[----:B------:R-:W-:Y:S01]  /*5c60*/  ISETP.GE.U32.OR P2, PT, R0, UR10, P2 ;  /* 0x0000000a00007c0c */ /* 0x000fe20009746470 */
[----:B------:R-:W-:Y:S01]  /*5c70*/  @!P1 IMAD R7, R2, UR11, R28 ;  /* 0x0000000b02079c24 */ /* 0x000fe2000f8e021c */
[----:B------:R-:W2:Y:S01]  /*5c80*/  @!P0 LDC R34, c[0x0][0x3b8] ;  /* 0x0000ee00ff228b82 */ /* 0x000ea20000000800 */
[----:B-----5:R-:W-:Y:S01]  /*5c90*/  @!P5 IMAD R15, R31, R32, R0 ;  /* 0x000000201f0fd224 */ /* 0x020fe200078e0200 */
[----:B------:R-:W-:Y:S01]  /*5ca0*/  ISETP.GE.OR P4, PT, R3, UR4, P6 ;  /* 0x0000000403007c0c */ /* 0x000fe2000b786670 */
[----:B------:R-:W-:Y:S01]  /*5cb0*/  @!P3 STG.E desc[UR6][R12.64], R127 ;  /* 0x0000007f0c00b986 */ /* 0x000fe2000c101906 */
[----:B------:R-:W-:-:S02]  /*5cc0*/  ISETP.GE.AND P3, PT, R22, UR11, PT ;  /* 0x0000000b16007c0c */ /* 0x000fc4000bf66270 */
[----:B------:R-:W-:Y:S02]  /*5cd0*/  ISETP.GE.U32.OR P4, PT, R0, UR10, P4 ;  /* 0x0000000a00007c0c */ /* 0x000fe4000a786470 */
[----:B------:R-:W3:Y:S01]  /*5ce0*/  @!P1 LDC.64 R18, c[0x0][0x390] ;  /* 0x0000e400ff129b82 */ /* 0x000ee20000000a00 */
[----:B----4-:R-:W-:Y:S01]  /*5cf0*/  @!P5 IMAD.WIDE R14, R15, 0x4, R16 ;  /* 0x000000040f0ed825 */ /* 0x010fe200078e0210 */
[----:B------:R-:W-:-:S03]  /*5d00*/  ISETP.GE.OR P6, PT, R2, UR4, P6 ;  /* 0x0000000402007c0c */ /* 0x000fc6000b7c6670 */
[C---:B------:R-:W-:Y:S01]  /*5d10*/  @!P0 IMAD R17, R4.reuse, UR11, R30 ;  /* 0x0000000b04118c24 */ /* 0x040fe2000f8e021e */
[----:B------:R4:W-:Y:S01]  /*5d20*/  @!P5 STG.E desc[UR6][R14.64], R41 ;  /* 0x000000290e00d986 */ /* 0x0009e2000c101906 */
[----:B------:R-:W-:Y:S01]  /*5d30*/  ISETP.GE.OR P5, PT, R4, UR4, P3 ;  /* 0x0000000404007c0c */ /* 0x000fe20009fa6670 */
[----:B------:R-:W5:Y:S01]  /*5d40*/  @!P0 LDC.64 R24, c[0x0][0x390] ;  /* 0x0000e400ff188b82 */ /* 0x000f620000000a00 */
[--C-:B0-----:R-:W-:Y:S02]  /*5d50*/  @!P1 IMAD R7, R7, R33, R0.reuse ;  /* 0x0000002107079224 */ /* 0x101fe400078e0200 */
[----:B------:R-:W-:Y:S01]  /*5d60*/  ISETP.GE.U32.OR P5, PT, R0, UR10, P5 ;  /* 0x0000000a00007c0c */ /* 0x000fe2000afa6470 */
[----:B--2---:R-:W-:-:S04]  /*5d70*/  @!P0 IMAD R17, R17, R34, R0 ;  /* 0x0000002211118224 */ /* 0x004fc800078e0200 */
[----:B-1----:R-:W0:Y:S01]  /*5d80*/  @!P2 LDC R21, c[0x0][0x3b8] ;  /* 0x0000ee00ff15ab82 */ /* 0x002e220000000800 */
[----:B---3--:R-:W-:-:S07]  /*5d90*/  @!P1 IMAD.WIDE R6, R7, 0x4, R18 ;  /* 0x0000000407069825 */ /* 0x008fce00078e0212 */
[----:B------:R-:W1:Y:S01]  /*5da0*/  @!P2 LDC.64 R10, c[0x0][0x390] ;  /* 0x0000e400ff0aab82 */ /* 0x000e620000000a00 */
[----:B------:R2:W-:Y:S01]  /*5db0*/  @!P1 STG.E desc[UR6][R6.64], R45 ;  /* 0x0000002d06009986 */ /* 0x0005e2000c101906 */
[----:B------:R-:W-:Y:S01]  /*5dc0*/  ISETP.GE.OR P1, PT, R3, UR4, P3 ;  /* 0x0000000403007c0c */ /* 0x000fe20009f26670 */
[----:B-----5:R-:W-:-:S05]  /*5dd0*/  @!P0 IMAD.WIDE R8, R17, 0x4, R24 ;  /* 0x0000000411088825 */ /* 0x020fca00078e0218 */
[----:B----4-:R-:W3:Y:S01]  /*5de0*/  @!P5 LDC.64 R14, c[0x0][0x390] ;  /* 0x0000e400ff0edb82 */ /* 0x010ee20000000a00 */
[C---:B------:R-:W-:Y:S01]  /*5df0*/  ISETP.GE.U32.OR P1, PT, R0.reuse, UR10, P1 ;  /* 0x0000000a00007c0c */ /* 0x040fe20008f26470 */
[----:B------:R4:W-:Y:S01]  /*5e00*/  @!P0 STG.E desc[UR6][R8.64], R23 ;  /* 0x0000001708008986 */ /* 0x0009e2000c101906 */
[----:B------:R-:W-:Y:S02]  /*5e10*/  ISETP.GE.U32.OR P0, PT, R0, UR10, P6 ;  /* 0x0000000a00007c0c */ /* 0x000fe4000b706470 */
[----:B------:R-:W-:-:S03]  /*5e20*/  ISETP.GE.OR P6, PT, R5, UR4, P3 ;  /* 0x0000000405007c0c */ /* 0x000fc60009fc6670 */
[----:B------:R-:W5:Y:S01]  /*5e30*/  @!P4 LDC R24, c[0x0][0x3b8] ;  /* 0x0000ee00ff18cb82 */ /* 0x000f620000000800 */
[----:B--2---:R-:W-:Y:S01]  /*5e40*/  @!P2 IMAD R7, R5, UR11, R30 ;  /* 0x0000000b0507ac24 */ /* 0x004fe2000f8e021e */
[----:B------:R-:W-:Y:S02]  /*5e50*/  ISETP.GE.OR P3, PT, R2, UR4, P3 ;  /* 0x0000000402007c0c */ /* 0x000fe40009f66670 */
[C---:B------:R-:W-:Y:S01]  /*5e60*/  ISETP.GE.U32.OR P6, PT, R0.reuse, UR10, P6 ;  /* 0x0000000a00007c0c */ /* 0x040fe2000b7c6470 */
[----:B0-----:R-:W-:Y:S01]  /*5e70*/  @!P2 IMAD R7, R7, R21, R0 ;  /* 0x000000150707a224 */ /* 0x001fe200078e0200 */
[----:B------:R-:W-:Y:S01]  /*5e80*/  ISETP.GE.U32.OR P3, PT, R0, UR10, P3 ;  /* 0x0000000a00007c0c */ /* 0x000fe20009f66470 */
[----:B------:R-:W-:Y:S01]  /*5e90*/  @!P4 IMAD R21, R3, UR11, R30 ;  /* 0x0000000b0315cc24 */ /* 0x000fe2000f8e021e */
[----:B----4-:R-:W0:Y:S01]  /*5ea0*/  @!P4 LDC.64 R8, c[0x0][0x390] ;  /* 0x0000e400ff08cb82 */ /* 0x010e220000000a00 */
[----:B-1----:R-:W-:-:S04]  /*5eb0*/  @!P2 IMAD.WIDE R6, R7, 0x4, R10 ;  /* 0x000000040706a825 */ /* 0x002fc800078e020a */
[----:B------:R-:W-:Y:S01]  /*5ec0*/  @!P0 IMAD R11, R2, UR11, R30 ;  /* 0x0000000b020b8c24 */ /* 0x000fe2000f8e021e */
[----:B------:R3:W-:Y:S01]  /*5ed0*/  @!P2 STG.E desc[UR6][R6.64], R125 ;  /* 0x0000007d0600a986 */ /* 0x0007e2000c101906 */
[----:B------:R-:W-:Y:S01]  /*5ee0*/  @!P1 IMAD R3, R3, UR11, R22 ;  /* 0x0000000b03039c24 */ /* 0x000fe2000f8e0216 */
[----:B------:R-:W1:Y:S08]  /*5ef0*/  @!P0 LDC R23, c[0x0][0x3b8] ;  /* 0x0000ee00ff178b82 */ /* 0x000e700000000800 */
[----:B------:R-:W2:Y:S01]  /*5f00*/  @!P0 LDC.64 R12, c[0x0][0x390] ;  /* 0x0000e400ff0c8b82 */ /* 0x000ea20000000a00 */
[----:B-----5:R-:W-:-:S07]  /*5f10*/  @!P4 IMAD R21, R21, R24, R0 ;  /* 0x000000181515c224 */ /* 0x020fce00078e0200 */
[----:B------:R-:W4:Y:S01]  /*5f20*/  @!P5 LDC R25, c[0x0][0x3b8] ;  /* 0x0000ee00ff19db82 */ /* 0x000f220000000800 */
[----:B0-----:R-:W-:-:S04]  /*5f30*/  @!P4 IMAD.WIDE R8, R21, 0x4, R8 ;  /* 0x000000041508c825 */ /* 0x001fc800078e0208 */
[----:B------:R-:W-:Y:S01]  /*5f40*/  @!P5 IMAD R21, R4, UR11, R22 ;  /* 0x0000000b0415dc24 */ /* 0x000fe2000f8e0216 */
[----:B------:R0:W-:Y:S02]  /*5f50*/  @!P4 STG.E desc[UR6][R8.64], R43 ;  /* 0x0000002b0800c986 */ /* 0x0001e4000c101906 */
[----:B------:R-:W5:Y:S01]  /*5f60*/  @!P6 LDC R26, c[0x0][0x3b8] ;  /* 0x0000ee00ff1aeb82 */ /* 0x000f620000000800 */
[----:B-1----:R-:W-:Y:S02]  /*5f70*/  @!P0 IMAD R11, R11, R23, R0 ;  /* 0x000000170b0b8224 */ /* 0x002fe400078e0200 */
[----:B------:R-:W-:-:S05]  /*5f80*/  @!P6 IMAD R23, R5, UR11, R22 ;  /* 0x0000000b0517ec24 */ /* 0x000fca000f8e0216 */
[----:B------:R-:W1:Y:S01]  /*5f90*/  @!P1 LDC R27, c[0x0][0x3b8] ;  /* 0x0000ee00ff1b9b82 */ /* 0x000e620000000800 */
[----:B--2---:R-:W-:-:S05]  /*5fa0*/  @!P0 IMAD.WIDE R4, R11, 0x4, R12 ;  /* 0x000000040b048825 */ /* 0x004fca00078e020c */
[----:B------:R0:W-:Y:S02]  /*5fb0*/  @!P0 STG.E desc[UR6][R4.64], R47 ;  /* 0x0000002f04008986 */ /* 0x0001e4000c101906 */
[----:B------:R-:W2:Y:S01]  /*5fc0*/  @!P6 LDC.64 R16, c[0x0][0x390] ;  /* 0x0000e400ff10eb82 */ /* 0x000ea20000000a00 */
[----:B----4-:R-:W-:-:S04]  /*5fd0*/  @!P5 IMAD R21, R21, R25, R0 ;  /* 0x000000191515d224 */ /* 0x010fc800078e0200 */
[----:B---3--:R-:W-:-:S03]  /*5fe0*/  @!P5 IMAD.WIDE R6, R21, 0x4, R14 ;  /* 0x000000041506d825 */ /* 0x008fc600078e020e */
[----:B------:R-:W3:Y:S01]  /*5ff0*/  @!P1 LDC.64 R18, c[0x0][0x390] ;  /* 0x0000e400ff129b82 */ /* 0x000ee20000000a00 */
[--C-:B-----5:R-:W-:Y:S01]  /*6000*/  @!P6 IMAD R11, R23, R26, R0.reuse ;  /* 0x0000001a170be224 */ /* 0x120fe200078e0200 */
[----:B------:R0:W-:Y:S01]  /*6010*/  @!P5 STG.E desc[UR6][R6.64], R20 ;  /* 0x000000140600d986 */ /* 0x0001e2000c101906 */
[----:B-1----:R-:W-:Y:S02]  /*6020*/  @!P1 IMAD R3, R3, R27, R0 ;  /* 0x0000001b03039224 */ /* 0x002fe400078e0200 */
[----:B--2---:R-:W-:-:S05]  /*6030*/  @!P6 IMAD.WIDE R10, R11, 0x4, R16 ;  /* 0x000000040b0ae825 */ /* 0x004fca00078e0210 */
[----:B------:R0:W-:Y:S01]  /*6040*/  @!P6 STG.E desc[UR6][R10.64], R36 ;  /* 0x000000240a00e986 */ /* 0x0001e2000c101906 */
[----:B---3--:R-:W-:-:S05]  /*6050*/  @!P1 IMAD.WIDE R12, R3, 0x4, R18 ;  /* 0x00000004030c9825 */ /* 0x008fca00078e0212 */
        /* <DEDUP_REMOVED lines=9> */
.L_x_52:
        /* <DEDUP_REMOVED lines=9> */
.L_x_75:


//--------------------- .text._Z22convolution_validationIfLi1ELi32ELi2ELi2ELi4EEvPT_S1_S1_iiiiiiiii --------------------------
	.section	.text._Z22convolution_validationIfLi1ELi32ELi2ELi2ELi4EEvPT_S1_S1_iiiiiiiii,"ax",@progbits
	.align	128
        .global         _Z22convolution_validationIfLi1ELi32ELi2ELi2ELi4EEvPT_S1_S1_iiiiiiiii
        .type           _Z22convolution_validationIfLi1ELi32ELi2ELi2ELi4EEvPT_S1_S1_iiiiiiiii,@function
        .size           _Z22convolution_validationIfLi1ELi32ELi2ELi2ELi4EEvPT_S1_S1_iiiiiiiii,(.L_x_76 - _Z22convolution_validationIfLi1ELi32ELi2ELi2ELi4EEvPT_S1_S1_iiiiiiiii)
        .other          _Z22convolution_validationIfLi1ELi32ELi2ELi2ELi4EEvPT_S1_S1_iiiiiiiii,@"STO_CUDA_ENTRY STV_DEFAULT"
_Z22convolution_validationIfLi1ELi32ELi2ELi2ELi4EEvPT_S1_S1_iiiiiiiii:
.text._Z22convolution_validationIfLi1ELi32ELi2ELi2ELi4EEvPT_S1_S1_iiiiiiiii:
        /* <DEDUP_REMOVED lines=37> */
.L_x_54:
        /* <DEDUP_REMOVED lines=39> */
.L_x_53:
[----:B------:R-:W0:Y:S01]  /*04c0*/  LDCU UR4, c[0x0][0x3b8] ;  /* 0x00007700ff0477ac */ /* 0x000e220008000800 */
[----:B------:R-:W-:-:S04]  /*04d0*/  IMAD R11, R11, UR11, R0 ;  /* 0x0000000b0b0b7c24 */ /* 0x000fc8000f8e0200 */
[----:B0-----:R-:W-:-:S04]  /*04e0*/  IMAD R11, R11, UR4, R10 ;  /* 0x000000040b0b7c24 */ /* 0x001fc8000f8e020a */
[----:B-1----:R-:W-:-:S05]  /*04f0*/  IMAD.WIDE R2, R11, 0x4, R2 ;  /* 0x000000040b027825 */ /* 0x002fca00078e0202 */
[----:B------:R-:W-:Y:S01]  /*0500*/  STG.E desc[UR8][R2.64], R24 ;  /* 0x0000001802007986 */ /* 0x000fe2000c101908 */
[----:B------:R-:W-:Y:S05]  /*0510*/  EXIT ;  /* 0x000000000000794d */ /* 0x000fea0003800000 */
.L_x_55:
        /* <DEDUP_REMOVED lines=14> */
.L_x_76:


//--------------------- .text._Z33convolution_shared_with_reductionIf6float4Li1ELi32ELi2ELi2ELi4ELi13EEvPT_S2_S2_iiiiiiiii --------------------------
	.section	.text._Z33convolution_shared_with_reductionIf6float4Li1ELi32ELi2ELi2ELi4ELi13EEvPT_S2_S2_iiiiiiiii,"ax",@progbits
	.align	128
        .global         _Z33convolution_shared_with_reductionIf6float4Li1ELi32ELi2ELi2ELi4ELi13EEvPT_S2_S2_iiiiiiiii
        .type           _Z33convolution_shared_with_reductionIf6float4Li1ELi32ELi2ELi2ELi4ELi13EEvPT_S2_S2_iiiiiiiii,@function
        .size           _Z33convolution_shared_with_reductionIf6float4Li1ELi32ELi2ELi2ELi4ELi13EEvPT_S2_S2_iiiiiiiii,(.L_x_77 - _Z33convolution_shared_with_reductionIf6float4Li1ELi32ELi2ELi2ELi4ELi13EEvPT_S2_S2_iiiiiiiii)
        .other          _Z33convolution_shared_with_reductionIf6float4Li1ELi32ELi2ELi2ELi4ELi13EEvPT_S2_S2_iiiiiiiii,@"STO_CUDA_ENTRY STV_DEFAULT"
_Z33convolution_shared_with_reductionIf6float4Li1ELi32ELi2ELi2ELi4ELi13EEvPT_S2_S2_iiiiiiiii:
.text._Z33convolution_shared_with_reductionIf6float4Li1ELi32ELi2ELi2ELi4ELi13EEvPT_S2_S2_iiiiiiiii:
        /* <DEDUP_REMOVED lines=12> */
[----:B------:R-:W-:Y:S01]  /*00c0*/  MOV R41, RZ ;  /* 0x000000ff00297202 */ /* 0x000fe20000000f00 */
[----:B------:R-:W-:Y:S01]  /*00d0*/  HFMA2 R91, -RZ, RZ, 0, 0 ;  /* 0x00000000ff5b7431 */ /* 0x000fe200000001ff */
[----:B------:R-:W4:Y:S01]  /*00e0*/  S2R R24, SR_TID.X ;  /* 0x0000000000187919 */ /* 0x000f220000002100 */
[----:B------:R-:W-:Y:S01]  /*00f0*/  HFMA2 R83, -RZ, RZ, 0, 0 ;  /* 0x00000000ff537431 */ /* 0x000fe200000001ff */
[----:B------:R-:W-:-:S02]  /*0100*/  CS2R R84, SRZ ;  /* 0x0000000000547805 */ /* 0x000fc4000001ff00 */
[----:B------:R-:W-:Y:S01]  /*0110*/  MOV R46, RZ ;  /* 0x000000ff002e7202 */ /* 0x000fe20000000f00 */
[----:B------:R-:W1:Y:S01]  /*0120*/  S2R R67, SR_TID.Y ;  /* 0x0000000000437919 */ /* 0x000e620000002200 */
[----:B0-----:R-:W-:Y:S01]  /*0130*/  UISETP.GE.AND UP0, UPT, UR4, 0x1, UPT ;  /* 0x000000010400788c */ /* 0x001fe2000bf06270 */
[----:B------:R-:W-:Y:S02]  /*0140*/  CS2R R70, SRZ ;  /* 0x0000000000467805 */ /* 0x000fe4000001ff00 */
[----:B------:R-:W-:Y:S01]  /*0150*/  MOV R69, RZ ;  /* 0x000000ff00457202 */ /* 0x000fe20000000f00 */
[----:B------:R-:W0:Y:S01]  /*0160*/  S2R R66, SR_TID.Z ;  /* 0x0000000000427919 */ /* 0x000e220000002300 */
[----:B------:R-:W-:Y:S02]  /*0170*/  CS2R R72, SRZ ;  /* 0x0000000000487805 */ /* 0x000fe4000001ff00 */
[----:B------:R-:W-:Y:S02]  /*0180*/  MOV R76, RZ ;  /* 0x000000ff004c7202 */ /* 0x000fe40000000f00 */
[----:B------:R-:W-:-:S02]  /*0190*/  CS2R R74, SRZ ;  /* 0x00000000004a7805 */ /* 0x000fc4000001ff00 */
[----:B------:R-:W-:Y:S02]  /*01a0*/  CS2R R88, SRZ ;  /* 0x0000000000587805 */ /* 0x000fe4000001ff00 */
[----:B------:R-:W-:Y:S02]  /*01b0*/  MOV R80, RZ ;  /* 0x000000ff00507202 */ /* 0x000fe40000000f00 */
[----:B------:R-:W-:Y:S02]  /*01c0*/  CS2R R2, SRZ ;  /* 0x0000000000027805 */ /* 0x000fe4000001ff00 */
[----:B------:R-:W-:Y:S02]  /*01d0*/  MOV R0, RZ ;  /* 0x000000ff00007202 */ /* 0x000fe40000000f00 */
[----:B------:R-:W-:Y:S02]  /*01e0*/  CS2R R4, SRZ ;  /* 0x0000000000047805 */ /* 0x000fe4000001ff00 */
[----:B------:R-:W-:-:S02]  /*01f0*/  CS2R R6, SRZ ;  /* 0x0000000000067805 */ /* 0x000fc4000001ff00 */
[----:B------:R-:W-:Y:S02]  /*0200*/  CS2R R8, SRZ ;  /* 0x0000000000087805 */ /* 0x000fe4000001ff00 */
[----:B------:R-:W-:Y:S02]  /*0210*/  CS2R R10, SRZ ;  /* 0x00000000000a7805 */ /* 0x000fe4000001ff00 */
[----:B------:R-:W-:Y:S02]  /*0220*/  CS2R R12, SRZ ;  /* 0x00000000000c7805 */ /* 0x000fe4000001ff00 */
[----:B------:R-:W-:Y:S02]  /*0230*/  CS2R R14, SRZ ;  /* 0x00000000000e7805 */ /* 0x000fe4000001ff00 */
[----:B------:R-:W-:Y:S02]  /*0240*/  CS2R R16, SRZ ;  /* 0x0000000000107805 */ /* 0x000fe4000001ff00 */
[----:B------:R-:W-:-:S02]  /*0250*/  CS2R R18, SRZ ;  /* 0x0000000000127805 */ /* 0x000fc4000001ff00 */
[----:B------:R-:W-:Y:S02]  /*0260*/  CS2R R20, SRZ ;  /* 0x0000000000147805 */ /* 0x000fe4000001ff00 */
[----:B------:R-:W-:Y:S02]  /*0270*/  CS2R R22, SRZ ;  /* 0x0000000000167805 */ /* 0x000fe4000001ff00 */
        /* <DEDUP_REMOVED lines=36> */
[----:B------:R-:W-:Y:S02]  /*04c0*/  SHF.L.U32 R24, R79, 0x2, RZ ;  /* 0x000000024f187819 */ /* 0x000fe400000006ff */
[----:B------:R-:W-:-:S02]  /*04d0*/  LOP3.LUT R26, R26, 0xffff, RZ, 0xc0, !PT ;  /* 0x0000ffff1a1a7812 */ /* 0x000fc400078ec0ff */
[----:B------:R-:W-:Y:S01]  /*04e0*/  IADD3 R82, PT, PT, R25, R82, RZ ;  /* 0x0000005219527210 */ /* 0x000fe20007ffe0ff */
[----:B0-----:R-:W-:Y:S01]  /*04f0*/  IMAD R81, R65, UR5, R24 ;  /* 0x0000000541517c24 */ /* 0x001fe2000f8e0218 */
[----:B--2---:R-:W-:-:S07]  /*0500*/  IADD3 R68, PT, PT, R26, R27, RZ ;  /* 0x0000001b1a447210 */ /* 0x004fce0007ffe0ff */
.L_x_57:
        /* <DEDUP_REMOVED lines=9> */
[----:B------:R-:W-:-:S04]  /*05a0*/  MOV R24, 0x400 ;  /* 0x0000040000187802 */ /* 0x000fc80000000f00 */
[----:B0-----:R-:W-:-:S04]  /*05b0*/  LEA R24, R25, R24, 0x18 ;  /* 0x0000001819187211 */ /* 0x001fc800078ec0ff */
[----:B------:R-:W-:Y:S01]  /*05c0*/  LEA R40, R79, R24, 0x4 ;  /* 0x000000184f287211 */ /* 0x000fe200078e20ff */
[----:B------:R-:W-:Y:S02]  /*05d0*/  IMAD R25, R67, 0x1b4, R77 ;  /* 0x000001b443197824 */ /* 0x000fe400078e024d */
[----:B------:R-:W-:-:S03]  /*05e0*/  IMAD R56, R66, 0x90, R24 ;  /* 0x0000009042387824 */ /* 0x000fc600078e0218 */
[----:B------:R-:W-:Y:S01]  /*05f0*/  LEA R90, R25, R24, 0x2 ;  /* 0x00000018195a7211 */ /* 0x000fe200078e10ff */
[----:B--2---:R-:W-:Y:S04]  /*0600*/  STS.128 [R40], R28 ;  /* 0x0000001c28007388 */ /* 0x004fe80000000c00 */
[----:B---3--:R-:W-:Y:S04]  /*0610*/  STS.128 [R40+0x800], R32 ;  /* 0x0008002028007388 */ /* 0x008fe80000000c00 */
[----:B----4-:R-:W-:Y:S01]  /*0620*/  STS.128 [R40+0x1000], R36 ;  /* 0x0010002428007388 */ /* 0x010fe20000000c00 */
[----:B------:R-:W-:Y:S06]  /*0630*/  BAR.SYNC.DEFER_BLOCKING 0x0 ;  /* 0x0000000000007b1d */ /* 0x000fec0000010000 */
[----:B------:R-:W-:Y:S04]  /*0640*/  LDS R58, [R90] ;  /* 0x000000005a3a7984 */ /* 0x000fe80000000800 */
        /* <DEDUP_REMOVED lines=13> */
[----:B------:R-:W5:Y:S04]  /*0720*/  LDS.128 R28, [R56+0x1020] ;  /* 0x00102000381c7984 */ /* 0x000f680000000c00 */
[----:B------:R-:W5:Y:S04]  /*0730*/  LDS.128 R32, [R56+0x1040] ;  /* 0x0010400038207984 */ /* 0x000f680000000c00 */
[----:B------:R-:W5:Y:S01]  /*0740*/  LDS.128 R36, [R56+0x1060] ;  /* 0x0010600038247984 */ /* 0x000f620000000c00 */
[----:B0-----:R-:W-:Y:S01]  /*0750*/  FFMA R108, R58, R24, R85 ;  /* 0x000000183a6c7223 */ /* 0x001fe20000000055 */
[C---:B-1----:R-:W-:Y:S01]  /*0760*/  FFMA R112, R24.reuse, R97, R83 ;  /* 0x0000006118707223 */ /* 0x042fe20000000053 */
[C---:B--2---:R-:W-:Y:S01]  /*0770*/  FFMA R21, R24.reuse, R95, R21 ;  /* 0x0000005f18157223 */ /* 0x044fe20000000015 */
[C---:B---3--:R-:W-:Y:S01]  /*0780*/  FFMA R17, R24.reuse, R94, R17 ;  /* 0x0000005e18117223 */ /* 0x048fe20000000011 */
[C---:B----4-:R-:W-:Y:S01]  /*0790*/  FFMA R124, R24.reuse, R102, R13 ;  /* 0x00000066187c7223 */ /* 0x050fe2000000000d */
[C---:B-----5:R-:W-:Y:S01]  /*07a0*/  FFMA R122, R24.reuse, R100, R9 ;  /* 0x00000064187a7223 */ /* 0x060fe20000000009 */
[C---:B------:R-:W-:Y:S01]  /*07b0*/  FFMA R120, R24.reuse, R99, R5 ;  /* 0x0000006318787223 */ /* 0x040fe20000000005 */
[C---:B------:R-:W-:Y:S01]  /*07c0*/  FFMA R118, R24.reuse, R98, R91 ;  /* 0x0000006218767223 */ /* 0x040fe2000000005b */
[----:B------:R-:W0:Y:S01]  /*07d0*/  LDS R85, [R90+0x4] ;  /* 0x000004005a557984 */ /* 0x000e220000000800 */
[----:B------:R-:W-:-:S03]  /*07e0*/  FFMA R116, R24, R96, R89 ;  /* 0x0000006018747223 */ /* 0x000fc60000000059 */
[----:B------:R-:W-:Y:S01]  /*07f0*/  LDS R83, [R90+0x8] ;  /* 0x000008005a537984 */ /* 0x000fe20000000800 */
[----:B------:R-:W-:-:S03]  /*0800*/  FFMA R114, R24, R104, R87 ;  /* 0x0000006818727223 */ /* 0x000fc60000000057 */
[----:B------:R-:W-:Y:S01]  /*0810*/  LDS.128 R48, [R56+0x1030] ;  /* 0x0010300038307984 */ /* 0x000fe20000000c00 */
[----:B------:R-:W-:-:S03]  /*0820*/  FFMA R110, R24, R103, R110 ;  /* 0x00000067186e7223 */ /* 0x000fc6000000006e */
[----:B------:R-:W-:Y:S01]  /*0830*/  LDS.128 R52, [R56+0x1010] ;  /* 0x0010100038347984 */ /* 0x000fe20000000c00 */
[C---:B------:R-:W-:Y:S01]  /*0840*/  FFMA R106, R24.reuse, R101, R106 ;  /* 0x00000065186a7223 */ /* 0x040fe2000000006a */
[----:B------:R-:W-:Y:S02]  /*0850*/  FFMA R24, R24, R92, R41 ;  /* 0x0000005c18187223 */ /* 0x000fe40000000029 */
[----:B------:R-:W1:Y:S01]  /*0860*/  LDS.128 R40, [R56+0x1070] ;  /* 0x0010700038287984 */ /* 0x000e620000000c00 */
[CC--:B------:R-:W-:Y:S01]  /*0870*/  FFMA R109, R58.reuse, R29.reuse, R62 ;  /* 0x0000001d3a6d7223 */ /* 0x0c0fe2000000003e */
        /* <DEDUP_REMOVED lines=13> */
[----:B------:R-:W2:Y:S01]  /*0950*/  LDS.128 R44, [R56+0x1050] ;  /* 0x00105000382c7984 */ /* 0x000ea20000000c00 */
[-C--:B------:R-:W-:Y:S01]  /*0960*/  FFMA R61, R58, R34.reuse, R61 ;  /* 0x000000223a3d7223 */ /* 0x080fe2000000003d */
[----:B------:R-:W-:-:S02]  /*0970*/  FFMA R23, R97, R34, R23 ;  /* 0x0000002261177223 */ /* 0x000fc40000000017 */
[----:B------:R-:W3:Y:S01]  /*0980*/  LDS R22, [R90+0x98] ;  /* 0x000098005a167984 */ /* 0x000ee20000000800 */
        /* <DEDUP_REMOVED lines=11> */
[----:B------:R-:W-:-:S02]  /*0a40*/  FFMA R60, R58, R39, R60 ;  /* 0x000000273a3c7223 */ /* 0x000fc4000000003c */
[----:B------:R-:W4:Y:S01]  /*0a50*/  LDS.128 R56, [R56+0x1080] ;  /* 0x0010800038387984 */ /* 0x000f220000000c00 */
[----:B------:R-:W-:-:S03]  /*0a60*/  FFMA R75, R39, R100, R4 ;  /* 0x00000064274b7223 */ /* 0x000fc60000000004 */
[----:B------:R-:W5:Y:S01]  /*0a70*/  LDS R4, [R90+0x124] ;  /* 0x000124005a047984 */ /* 0x000f620000000800 */
[C---:B------:R-:W-:Y:S01]  /*0a80*/  FFMA R11, R39.reuse, R99, R0 ;  /* 0x00000063270b7223 */ /* 0x040fe20000000000 */
[----:B------:R-:W-:Y:S01]  /*0a90*/  FFMA R117, R39, R94, R12 ;  /* 0x0000005e27757223 */ /* 0x000fe2000000000c */
[----:B0-----:R-:W-:Y:S01]  /*0aa0*/  FFMA R123, R25, R85, R108 ;  /* 0x00000055197b7223 */ /* 0x001fe2000000006c */
[----:B------:R-:W0:Y:S01]  /*0ab0*/  LDS R0, [R90+0x128] ;  /* 0x000128005a007984 */ /* 0x000e220000000800 */
[C---:B-1----:R-:W-:Y:S01]  /*0ac0*/  FFMA R60, R85.reuse, R40, R60 ;  /* 0x00000028553c7223 */ /* 0x042fe2000000003c */
[C---:B------:R-:W-:Y:S01]  /*0ad0*/  FFMA R61, R85.reuse, R35, R61 ;  /* 0x00000023553d7223 */ /* 0x040fe2000000003d */
[----:B------:R-:W-:Y:S01]  /*0ae0*/  FFMA R12, R85, R30, R109 ;  /* 0x0000001e550c7223 */ /* 0x000fe2000000006d */
[----:B------:R-:W-:Y:S01]  /*0af0*/  FFMA R119, R95, R39, R16 ;  /* 0x000000275f777223 */ /* 0x000fe20000000010 */
[----:B------:R-:W-:Y:S01]  /*0b00*/  FFMA R93, R39, R102, R8 ;  /* 0x00000066275d7223 */ /* 0x000fe20000000008 */
[----:B------:R-:W-:Y:S01]  /*0b10*/  FFMA R8, R26, R83, R123 ;  /* 0x000000531a087223 */ /* 0x000fe2000000007b */
[C---:B------:R-:W-:Y:S01]  /*0b20*/  FFMA R60, R83.reuse, R41, R60 ;  /* 0x00000029533c7223 */ /* 0x040fe2000000003c */
[C---:B--2---:R-:W-:Y:S01]  /*0b30*/  FFMA R16, R83.reuse, R44, R61 ;  /* 0x0000002c53107223 */ /* 0x044fe2000000003d */
[----:B------:R-:W-:Y:S01]  /*0b40*/  FFMA R83, R83, R31, R12 ;  /* 0x0000001f53537223 */ /* 0x000fe2000000000c */
[----:B------:R-:W-:-:S02]  /*0b50*/  FFMA R61, R27, R97, R8 ;  /* 0x000000611b3d7223 */ /* 0x000fc40000000008 */
        /* <DEDUP_REMOVED lines=12> */
[C---:B---3--:R-:W-:Y:S01]  /*0c20*/  FFMA R20, R22.reuse, R31, R113 ;  /* 0x0000001f16147223 */ /* 0x048fe20000000071 */
[C---:B------:R-:W-:Y:S01]  /*0c30*/  FFMA R60, R22.reuse, R44, R109 ;  /* 0x0000002c163c7223 */ /* 0x040fe2000000006d */
[----:B------:R-:W-:Y:S01]  /*0c40*/  FFMA R109, R22, R47, R8 ;  /* 0x0000002f166d7223 */ /* 0x000fe20000000008 */
[----:B------:R-:W-:Y:S01]  /*0c50*/  FFMA R16, R26, R22, R97 ;  /* 0x000000161a107223 */ /* 0x000fe20000000061 */
[C---:B------:R-:W-:Y:S01]  /*0c60*/  FFMA R113, R22.reuse, R41, R12 ;  /* 0x0000002916717223 */ /* 0x040fe2000000000c */
[----:B------:R-:W1:Y:S01]  /*0c70*/  LDS R8, [R90+0x1b4] ;  /* 0x0001b4005a087984 */ /* 0x000e620000000800 */
[C---:B------:R-:W-:Y:S01]  /*0c80*/  FFMA R12, R22.reuse, R50, R23 ;  /* 0x00000032160c7223 */ /* 0x040fe20000000017 */
[----:B------:R-:W-:Y:S01]  /*0c90*/  FFMA R97, R53, R22, R62 ;  /* 0x0000001635617223 */ /* 0x000fe2000000003e */
[----:B----4-:R-:W-:Y:S01]  /*0ca0*/  FFMA R22, R22, R56, R83 ;  /* 0x0000003816167223 */ /* 0x010fe20000000053 */
[----:B------:R-:W-:-:S02]  /*0cb0*/  FFMA R83, R95, R48, R20 ;  /* 0x000000305f537223 */ /* 0x000fc40000000014 */
[----:B------:R-:W2:Y:S01]  /*0cc0*/  LDS R20, [R90+0x1b8] ;  /* 0x0001b8005a147984 */ /* 0x000ea20000000800 */
[----:B------:R-:W-:Y:S01]  /*0cd0*/  FFMA R71, R39, R103, R70 ;  /* 0x0000006727477223 */ /* 0x000fe20000000046 */
[----:B------:R-:W-:Y:S01]  /*0ce0*/  FFMA R85, R95, R45, R60 ;  /* 0x0000002d5f557223 */ /* 0x000fe2000000003c */
[----:B-----5:R-:W-:Y:S01]  /*0cf0*/  FFMA R70, R4, R40, R119 ;  /* 0x0000002804467223 */ /* 0x020fe20000000077 */
[-C--:B------:R-:W-:Y:S01]  /*0d00*/  FFMA R61, R27, R95.reuse, R16 ;  /* 0x0000005f1b3d7223 */ /* 0x080fe20000000010 */
[----:B------:R-:W-:Y:S01]  /*0d10*/  FFMA R73, R39, R104, R72 ;  /* 0x0000006827497223 */ /* 0x000fe20000000048 */
[----:B------:R-:W-:Y:S01]  /*0d20*/  FFMA R60, R54, R95, R97 ;  /* 0x0000005f363c7223 */ /* 0x000fe20000000061 */
[----:B------:R-:W-:Y:S01]  /*0d30*/  FFMA R19, R4, R35, R19 ;  /* 0x0000002304137223 */ /* 0x000fe20000000013 */
[----:B0-----:R-:W-:Y:S01]  /*0d40*/  FFMA R97, R0, R41, R70 ;  /* 0x0000002900617223 */ /* 0x001fe20000000046 */
        /* <DEDUP_REMOVED lines=22> */
[----:B------:R-:W-:Y:S01]  /*0eb0*/  FFMA R3, R39, R96, R74 ;  /* 0x0000006027037223 */ /* 0x000fe2000000004a */
[----:B------:R-:W0:Y:S01]  /*0ec0*/  LDS R4, [R90+0x244] ;  /* 0x000244005a047984 */ /* 0x000e220000000800 */
[C---:B------:R-:W-:Y:S01]  /*0ed0*/  FFMA R74, R0.reuse, R56, R97 ;  /* 0x00000038004a7223 */ /* 0x040fe20000000061 */
[----:B------:R-:W-:-:S02]  /*0ee0*/  FFMA R115, R0, R31, R115 ;  /* 0x0000001f00737223 */ /* 0x000fc40000000073 */
[----:B------:R-:W3:Y:S01]  /*0ef0*/  LDS R16, [R90+0x248] ;  /* 0x000248005a107984 */ /* 0x000ee20000000800 */
[----:B------:R-:W-:Y:S01]  /*0f00*/  FFMA R62, R0, R50, R83 ;  /* 0x00000032003e7223 */ /* 0x000fe20000000053 */
[-C--:B------:R-:W-:Y:S01]  /*0f10*/  FFMA R19, R27, R94.reuse, R12 ;  /* 0x0000005e1b137223 */ /* 0x080fe2000000000c */
[----:B------:R-:W-:Y:S01]  /*0f20*/  FFMA R97, R57, R94, R74 ;  /* 0x0000005e39617223 */ /* 0x000fe2000000004a */
        /* <DEDUP_REMOVED lines=12> */
[----:B------:R-:W-:Y:S01]  /*0ff0*/  FFMA R0, R52, R8, R19 ;  /* 0x0000000834007223 */ /* 0x000fe20000000013 */
[----:B--2---:R-:W-:Y:S01]  /*1000*/  FFMA R70, R26, R20, R17 ;  /* 0x000000141a467223 */ /* 0x004fe20000000011 */
        /* <DEDUP_REMOVED lines=14> */
[-C--:B------:R-:W-:Y:S01]  /*10f0*/  FFMA R83, R47, R20.reuse, R12 ;  /* 0x000000142f537223 */ /* 0x080fe2000000000c */
[----:B------:R-:W-:Y:S01]  /*1100*/  FFMA R12, R56, R20, R109 ;  /* 0x00000014380c7223 */ /* 0x000fe2000000006d */
[----:B------:R-:W-:-:S02]  /*1110*/  FFMA R95, R51, R102, R0 ;  /* 0x00000066335f7223 */ /* 0x000fc40000000000 */
[----:B------:R-:W1:Y:S01]  /*1120*/  LDS R0, [R90+0x2d4] ;  /* 0x0002d4005a007984 */ /* 0x000e620000000800 */
[----:B------:R-:W-:Y:S01]  /*1130*/  FFMA R8, R58, R8, R97 ;  /* 0x000000083a087223 */ /* 0x000fe20000000061 */
[-C--:B------:R-:W-:Y:S02]  /*1140*/  FFMA R97, R57, R102.reuse, R12 ;  /* 0x0000006639617223 */ /* 0x080fe4000000000c */
[----:B------:R-:W2:Y:S01]  /*1150*/  LDS R12, [R90+0x2d8] ;  /* 0x0002d8005a0c7984 */ /* 0x000ea20000000800 */
[----:B------:R-:W-:Y:S01]  /*1160*/  FFMA R84, R36, R102, R83 ;  /* 0x0000006624547223 */ /* 0x000fe20000000053 */
[----:B0-----:R-:W-:Y:S01]  /*1170*/  FFMA R94, R30, R4, R107 ;  /* 0x000000041e5e7223 */ /* 0x001fe2000000006b */
[----:B------:R-:W-:Y:S01]  /*1180*/  FFMA R7, R39, R98, R88 ;  /* 0x0000006227077223 */ /* 0x000fe20000000058 */
[----:B------:R-:W-:Y:S01]  /*1190*/  FFMA R74, R54, R102, R21 ;  /* 0x00000066364a7223 */ /* 0x000fe20000000015 */
[----:B------:R-:W-:Y:S01]  /*11a0*/  FFMA R83, R28, R20, R15 ;  /* 0x000000141c537223 */ /* 0x000fe2000000000f */
[----:B------:R-:W-:Y:S01]  /*11b0*/  FFMA R111, R35, R4, R18 ;  /* 0x00000004236f7223 */ /* 0x000fe20000000012 */
[----:B------:R-:W-:Y:S01]  /*11c0*/  FFMA R39, R39, R92, R86 ;  /* 0x0000005c27277223 */ /* 0x000fe20000000056 */
        /* <DEDUP_REMOVED lines=8> */
[----:B---3--:R-:W-:Y:S01]  /*1250*/  FFMA R17, R31, R16, R94 ;  /* 0x000000101f117223 */ /* 0x008fe2000000005e */
        /* <DEDUP_REMOVED lines=13> */
[----:B------:R-:W-:-:S03]  /*1330*/  FFMA R4, R50, R16, R107 ;  /* 0x0000001032047223 */ /* 0x000fc6000000006b */
[-C--:B------:R-:W-:Y:S01]  /*1340*/  FFMA R74, R54, R100.reuse, R93 ;  /* 0x00000064364a7223 */ /* 0x080fe2000000005d */
[----:B------:R-:W-:Y:S02]  /*1350*/  FFMA R93, R51, R100, R4 ;  /* 0x00000064335d7223 */ /* 0x000fe40000000004 */
[----:B------:R-:W0:Y:S01]  /*1360*/  LDS R4, [R90+0x364] ;  /* 0x000364005a047984 */ /* 0x000e220000000800 */
[-C--:B------:R-:W-:Y:S01]  /*1370*/  FFMA R95, R47, R16.reuse, R88 ;  /* 0x000000102f5f7223 */ /* 0x080fe20000000058 */
[-C--:B------:R-:W-:Y:S01]  /*1380*/  FFMA R86, R56, R16.reuse, R109 ;  /* 0x0000001038567223 */ /* 0x080fe2000000006d */
[-C--:B------:R-:W-:Y:S01]  /*1390*/  FFMA R21, R28, R16.reuse, R21 ;  /* 0x000000101c157223 */ /* 0x080fe20000000015 */
[-C--:B------:R-:W-:Y:S01]  /*13a0*/  FFMA R18, R33, R16.reuse, R18 ;  /* 0x0000001021127223 */ /* 0x080fe20000000012 */
[-C--:B------:R-:W-:Y:S01]  /*13b0*/  FFMA R19, R38, R16.reuse, R19 ;  /* 0x0000001026137223 */ /* 0x080fe20000000013 */
[----:B------:R-:W-:Y:S02]  /*13c0*/  FFMA R16, R59, R16, R8 ;  /* 0x000000103b107223 */ /* 0x000fe40000000008 */
[----:B------:R-:W3:Y:S01]  /*13d0*/  LDS R8, [R90+0x368] ;  /* 0x000368005a087984 */ /* 0x000ee20000000800 */
[----:B------:R-:W-:Y:S01]  /*13e0*/  FFMA R84, R36, R100, R95 ;  /* 0x0000006424547223 */ /* 0x000fe2000000005f */
        /* <DEDUP_REMOVED lines=22> */
[----:B------:R-:W-:-:S03]  /*1550*/  FFMA R0, R50, R12, R97 ;  /* 0x0000000c32007223 */ /* 0x000fc60000000061 */
[-C--:B------:R-:W-:Y:S01]  /*1560*/  FFMA R84, R54, R99.reuse, R95 ;  /* 0x0000006336547223 */ /* 0x080fe2000000005f */
[-C--:B------:R-:W-:Y:S01]  /*1570*/  FFMA R95, R51, R99.reuse, R0 ;  /* 0x00000063335f7223 */ /* 0x080fe20000000000 */
[-C--:B------:R-:W-:Y:S01]  /*1580*/  FFMA R97, R47, R12.reuse, R88 ;  /* 0x0000000c2f617223 */ /* 0x080fe20000000058 */
[----:B------:R-:W1:Y:S01]  /*1590*/  LDS R0, [R90+0x3f4] ;  /* 0x0003f4005a007984 */ /* 0x000e620000000800 */
[-C--:B------:R-:W-:Y:S01]  /*15a0*/  FFMA R88, R56, R12.reuse, R105 ;  /* 0x0000000c38587223 */ /* 0x080fe20000000069 */
[-C--:B------:R-:W-:Y:S01]  /*15b0*/  FFMA R17, R28, R12.reuse, R17 ;  /* 0x0000000c1c117223 */ /* 0x080fe20000000011 */
[-C--:B------:R-:W-:Y:S01]  /*15c0*/  FFMA R14, R33, R12.reuse, R14 ;  /* 0x0000000c210e7223 */ /* 0x080fe2000000000e */
[-C--:B------:R-:W-:Y:S01]  /*15d0*/  FFMA R15, R38, R12.reuse, R15 ;  /* 0x0000000c260f7223 */ /* 0x080fe2000000000f */
[----:B------:R-:W-:Y:S02]  /*15e0*/  FFMA R12, R59, R12, R70 ;  /* 0x0000000c3b0c7223 */ /* 0x000fe40000000046 */
[----:B------:R-:W2:Y:S01]  /*15f0*/  LDS R70, [R90+0x3f8] ;  /* 0x0003f8005a467984 */ /* 0x000ea20000000800 */
[-C--:B------:R-:W-:Y:S01]  /*1600*/  FFMA R86, R36, R99.reuse, R97 ;  /* 0x0000006324567223 */ /* 0x080fe20000000061 */
[-C--:B0-----:R-:W-:Y:S01]  /*1610*/  FFMA R105, R25, R4.reuse, R120 ;  /* 0x0000000419697223 */ /* 0x081fe20000000078 */
[-C--:B------:R-:W-:Y:S01]  /*1620*/  FFMA R100, R30, R4.reuse, R13 ;  /* 0x000000041e647223 */ /* 0x080fe2000000000d */
[----:B------:R-:W-:Y:S01]  /*1630*/  FFMA R99, R57, R99, R88 ;  /* 0x0000006339637223 */ /* 0x000fe20000000058 */
[-C--:B------:R-:W-:Y:S01]  /*1640*/  FFMA R88, R52, R4.reuse, R93 ;  /* 0x0000000434587223 */ /* 0x080fe2000000005d */
[-C--:B------:R-:W-:Y:S01]  /*1650*/  FFMA R93, R49, R4.reuse, R72 ;  /* 0x00000004315d7223 */ /* 0x080fe20000000048 */
[-C--:B------:R-:W-:Y:S01]  /*1660*/  FFMA R94, R46, R4.reuse, R75 ;  /* 0x000000042e5e7223 */ /* 0x080fe2000000004b */
[----:B------:R-:W-:Y:S01]  /*1670*/  FFMA R107, R35, R4, R10 ;  /* 0x00000004236b7223 */ /* 0x000fe2000000000a */
[-C--:B---3--:R-:W-:Y:S01]  /*1680*/  FFMA R72, R26, R8.reuse, R105 ;  /* 0x000000081a487223 */ /* 0x088fe20000000069 */
[----:B------:R-:W-:Y:S01]  /*1690*/  FFMA R75, R31, R8, R100 ;  /* 0x000000081f4b7223 */ /* 0x000fe20000000064 */
[-C--:B------:R-:W-:Y:S01]  /*16a0*/  FFMA R97, R43, R4.reuse, R74 ;  /* 0x000000042b617223 */ /* 0x080fe2000000004a */
[----:B------:R-:W-:Y:S01]  /*16b0*/  FFMA R10, R32, R4, R95 ;  /* 0x00000004200a7223 */ /* 0x000fe2000000005f */
        /* <DEDUP_REMOVED lines=9> */
[----:B------:R-:W-:Y:S01]  /*1750*/  FFMA R99, R45, R98, R74 ;  /* 0x000000622d637223 */ /* 0x000fe2000000004a */
[-C--:B------:R-:W-:Y:S01]  /*1760*/  FFMA R93, R47, R8.reuse, R94 ;  /* 0x000000082f5d7223 */ /* 0x080fe2000000005e */
[----:B------:R-:W-:Y:S01]  /*1770*/  FFMA R74, R56, R8, R97 ;  /* 0x00000008384a7223 */ /* 0x000fe20000000061 */
[-C--:B------:R-:W-:Y:S01]  /*1780*/  FFMA R84, R54, R98.reuse, R75 ;  /* 0x0000006236547223 */ /* 0x080fe2000000004b */
[----:B------:R-:W-:-:S02]  /*1790*/  FFMA R75, R51, R98, R72 ;  /* 0x00000062334b7223 */ /* 0x000fc40000000048 */
[----:B------:R-:W0:Y:S01]  /*17a0*/  LDS R72, [R90+0x484] ;  /* 0x000484005a487984 */ /* 0x000e220000000800 */
[-C--:B------:R-:W-:Y:S01]  /*17b0*/  FFMA R86, R36, R98.reuse, R93 ;  /* 0x0000006224567223 */ /* 0x080fe2000000005d */
[----:B------:R-:W-:Y:S02]  /*17c0*/  FFMA R93, R57, R98, R74 ;  /* 0x00000062395d7223 */ /* 0x000fe4000000004a */
[----:B------:R-:W3:Y:S01]  /*17d0*/  LDS R74, [R90+0x488] ;  /* 0x000488005a4a7984 */ /* 0x000ee20000000800 */
[----:B------:R-:W-:Y:S01]  /*17e0*/  FFMA R105, R41, R8, R102 ;  /* 0x0000000829697223 */ /* 0x000fe20000000066 */
[-C--:B-1----:R-:W-:Y:S01]  /*17f0*/  FFMA R94, R30, R0.reuse, R9 ;  /* 0x000000001e5e7223 */ /* 0x082fe20000000009 */
        /* <DEDUP_REMOVED lines=27> */
[-C--:B------:R-:W-:Y:S01]  /*19b0*/  FFMA R86, R36, R96.reuse, R95 ;  /* 0x0000006024567223 */ /* 0x080fe2000000005f */
[----:B------:R-:W-:Y:S01]  /*19c0*/  FFMA R95, R57, R96, R88 ;  /* 0x00000060395f7223 */ /* 0x000fe20000000058 */
[----:B------:R-:W-:Y:S01]  /*19d0*/  FFMA R0, R58, R0, R93 ;  /* 0x000000003a007223 */ /* 0x000fe2000000005d */
[----:B------:R-:W2:Y:S01]  /*19e0*/  LDS R88, [R90+0x518] ;  /* 0x000518005a587984 */ /* 0x000ea20000000800 */
[----:B------:R-:W-:-:S04]  /*19f0*/  FFMA R93, R41, R70, R98 ;  /* 0x00000046295d7223 */ /* 0x000fc80000000062 */
        /* <DEDUP_REMOVED lines=27> */
[----:B------:R-:W0:Y:S01]  /*1bb0*/  LDS R70, [R90+0x5a4] ;  /* 0x0005a4005a467984 */ /* 0x000e220000000800 */
[----:B------:R-:W-:Y:S01]  /*1bc0*/  FFMA R98, R42, R104, R95 ;  /* 0x000000682a627223 */ /* 0x000fe2000000005f */
[-C--:B------:R-:W-:Y:S01]  /*1bd0*/  FFMA R84, R44, R74.reuse, R109 ;  /* 0x0000004a2c547223 */ /* 0x080fe2000000006d */
[-C--:B------:R-:W-:Y:S01]  /*1be0*/  FFMA R95, R47, R74.reuse, R94 ;  /* 0x0000004a2f5f7223 */ /* 0x080fe2000000005e */
[-C--:B------:R-:W-:Y:S01]  /*1bf0*/  FFMA R86, R56, R74.reuse, R99 ;  /* 0x0000004a38567223 */ /* 0x080fe20000000063 */
[-C--:B------:R-:W-:Y:S01]  /*1c00*/  FFMA R5, R28, R74.reuse, R5 ;  /* 0x0000004a1c057223 */ /* 0x080fe20000000005 */
[-C--:B------:R-:W-:Y:S01]  /*1c10*/  FFMA R2, R33, R74.reuse, R2 ;  /* 0x0000004a21027223 */ /* 0x080fe20000000002 */
[-C--:B------:R-:W-:Y:S01]  /*1c20*/  FFMA R3, R38, R74.reuse, R3 ;  /* 0x0000004a26037223 */ /* 0x080fe20000000003 */
[----:B------:R-:W-:Y:S02]  /*1c30*/  FFMA R0, R59, R74, R0 ;  /* 0x0000004a3b007223 */ /* 0x000fe40000000000 */
[----:B------:R-:W3:Y:S01]  /*1c40*/  LDS R74, [R90+0x5a8] ;  /* 0x0005a8005a4a7984 */ /* 0x000ee20000000800 */
[-C--:B------:R-:W-:Y:S01]  /*1c50*/  FFMA R107, R45, R104.reuse, R84 ;  /* 0x000000682d6b7223 */ /* 0x080fe20000000054 */
[-C--:B------:R-:W-:Y:S01]  /*1c60*/  FFMA R84, R36, R104.reuse, R95 ;  /* 0x0000006824547223 */ /* 0x080fe2000000005f */
[-C--:B-1----:R-:W-:Y:S01]  /*1c70*/  FFMA R109, R25, R75.reuse, R114 ;  /* 0x0000004b196d7223 */ /* 0x082fe20000000072 */
[----:B------:R-:W-:Y:S01]  /*1c80*/  FFMA R95, R57, R104, R86 ;  /* 0x00000068395f7223 */ /* 0x000fe20000000056 */
[-C--:B------:R-:W-:Y:S01]  /*1c90*/  FFMA R102, R40, R75.reuse, R73 ;  /* 0x0000004b28667223 */ /* 0x080fe20000000049 */
[-C--:B------:R-:W-:Y:S01]  /*1ca0*/  FFMA R100, R30, R75.reuse, R91 ;  /* 0x0000004b1e647223 */ /* 0x080fe2000000005b */
[-C--:B------:R-:W-:Y:S01]  /*1cb0*/  FFMA R73, R37, R75.reuse, R84 ;  /* 0x0000004b25497223 */ /* 0x080fe20000000054 */
        /* <DEDUP_REMOVED lines=19> */
[----:B------:R-:W1:Y:S01]  /*1df0*/  LDS R84, [R90+0x634] ;  /* 0x000634005a547984 */ /* 0x000e620000000800 */
[----:B------:R-:W-:Y:S01]  /*1e00*/  FFMA R86, R54, R103, R75 ;  /* 0x0000006736567223 */ /* 0x000fe2000000004b */
[-C--:B------:R-:W-:Y:S01]  /*1e10*/  FFMA R95, R47, R88.reuse, R94 ;  /* 0x000000582f5f7223 */ /* 0x080fe2000000005e */
[-C--:B------:R-:W-:Y:S01]  /*1e20*/  FFMA R96, R56, R88.reuse, R99 ;  /* 0x0000005838607223 */ /* 0x080fe20000000063 */
[-C--:B------:R-:W-:Y:S01]  /*1e30*/  FFMA R91, R28, R88.reuse, R91 ;  /* 0x000000581c5b7223 */ /* 0x080fe2000000005b */
[-C--:B------:R-:W-:Y:S01]  /*1e40*/  FFMA R80, R33, R88.reuse, R80 ;  /* 0x0000005821507223 */ /* 0x080fe20000000050 */
[-C--:B------:R-:W-:Y:S01]  /*1e50*/  FFMA R75, R38, R88.reuse, R73 ;  /* 0x00000058264b7223 */ /* 0x080fe20000000049 */
[----:B------:R-:W-:-:S02]  /*1e60*/  FFMA R88, R59, R88, R72 ;  /* 0x000000583b587223 */ /* 0x000fc40000000048 */
[----:B------:R-:W2:Y:S01]  /*1e70*/  LDS R72, [R90+0x638] ;  /* 0x000638005a487984 */ /* 0x000ea20000000800 */
[-C--:B0-----:R-:W-:Y:S01]  /*1e80*/  FFMA R99, R25, R70.reuse, R110 ;  /* 0x0000004619637223 */ /* 0x081fe2000000006e */
[-C--:B------:R-:W-:Y:S01]  /*1e90*/  FFMA R102, R30, R70.reuse, R89 ;  /* 0x000000461e667223 */ /* 0x080fe20000000059 */
[-C--:B------:R-:W-:Y:S01]  /*1ea0*/  FFMA R94, R36, R103.reuse, R95 ;  /* 0x00000067245e7223 */ /* 0x080fe2000000005f */
[-C--:B------:R-:W-:Y:S01]  /*1eb0*/  FFMA R104, R40, R70.reuse, R71 ;  /* 0x0000004628687223 */ /* 0x080fe20000000047 */
[-C--:B------:R-:W-:Y:S01]  /*1ec0*/  FFMA R89, R55, R70.reuse, R86 ;  /* 0x0000004637597223 */ /* 0x080fe20000000056 */
[----:B------:R-:W-:Y:S01]  /*1ed0*/  FFMA R103, R57, R103, R96 ;  /* 0x0000006739677223 */ /* 0x000fe20000000060 */
[----:B------:R-:W-:Y:S01]  /*1ee0*/  FFMA R109, R35, R70, R78 ;  /* 0x00000046236d7223 */ /* 0x000fe2000000004e */
[-C--:B---3--:R-:W-:Y:S01]  /*1ef0*/  FFMA R86, R26, R74.reuse, R99 ;  /* 0x0000004a1a567223 */ /* 0x088fe20000000063 */
        /* <DEDUP_REMOVED lines=23> */
[-C--:B------:R-:W-:Y:S01]  /*2070*/  FFMA R73, R38, R74.reuse, R73 ;  /* 0x0000004a26497223 */ /* 0x080fe20000000049 */
[----:B------:R-:W-:-:S02]  /*2080*/  FFMA R74, R59, R74, R70 ;  /* 0x0000004a3b4a7223 */ /* 0x000fc40000000046 */
[----:B------:R-:W3:Y:S01]  /*2090*/  LDS R70, [R90+0x6c8] ;  /* 0x0006c8005a467984 */ /* 0x000ee20000000800 */
[-C--:B-1----:R-:W-:Y:S01]  /*20a0*/  FFMA R104, R30, R84.reuse, R87 ;  /* 0x000000541e687223 */ /* 0x082fe20000000057 */
[-C--:B------:R-:W-:Y:S01]  /*20b0*/  FFMA R97, R25, R84.reuse, R106 ;  /* 0x0000005419617223 */ /* 0x080fe2000000006a */
[-C--:B------:R-:W-:Y:S01]  /*20c0*/  FFMA R96, R36, R101.reuse, R93 ;  /* 0x0000006524607223 */ /* 0x080fe2000000005d */
[----:B------:R-:W-:Y:S01]  /*20d0*/  FFMA R106, R40, R84, R69 ;  /* 0x00000054286a7223 */ /* 0x000fe20000000045 */
        /* <DEDUP_REMOVED lines=29> */
[-C--:B------:R-:W-:Y:S02]  /*22b0*/  FFMA R100, R30, R86.reuse, R29 ;  /* 0x000000561e647223 */ /* 0x080fe4000000001d */
[----:B------:R-:W0:Y:S01]  /*22c0*/  LDS R24, [R90+0x758] ;  /* 0x000758005a187984 */ /* 0x000e220000000800 */
[----:B------:R-:W-:Y:S01]  /*22d0*/  FFMA R29, R55, R86, R96 ;  /* 0x00000056371d7223 */ /* 0x000fe20000000060 */
[----:B---3--:R-:W-:Y:S02]  /*22e0*/  FFMA R96, R26, R70, R25 ;  /* 0x000000461a607223 */ /* 0x008fe40000000019 */
[----:B------:R-:W3:Y:S01]  /*22f0*/  LDS R25, [R90+0x7e0] ;  /* 0x0007e0005a197984 */ /* 0x000ee20000000800 */
        /* <DEDUP_REMOVED lines=14> */
[----:B------:R-:W5:Y:S01]  /*23e0*/  LDS R86, [R90+0x7e8] ;  /* 0x0007e8005a567984 */ /* 0x000f620000000800 */
[-C--:B------:R-:W-:Y:S01]  /*23f0*/  FFMA R93, R31, R70.reuse, R100 ;  /* 0x000000461f5d7223 */ /* 0x080fe20000000064 */
[-C--:B------:R-:W-:Y:S01]  /*2400*/  FFMA R31, R53, R70.reuse, R40 ;  /* 0x00000046351f7223 */ /* 0x080fe20000000028 */
[-C--:B------:R-:W-:Y:S01]  /*2410*/  FFMA R98, R44, R70.reuse, R95 ;  /* 0x000000462c627223 */ /* 0x080fe2000000005f */
[-C--:B------:R-:W-:Y:S01]  /*2420*/  FFMA R40, R50, R70.reuse, R35 ;  /* 0x0000004632287223 */ /* 0x080fe20000000023 */
[----:B------:R-:W-:Y:S02]  /*2430*/  FFMA R110, R28, R70, R29 ;  /* 0x000000461c6e7223 */ /* 0x000fe4000000001d */
[-C--:B-1----:R-:W-:Y:S01]  /*2440*/  FFMA R45, R45, R84.reuse, R98 ;  /* 0x000000542d2d7223 */ /* 0x082fe20000000062 */
[----:B------:R-:W-:Y:S01]  /*2450*/  FFMA R29, R51, R84, R40 ;  /* 0x00000054331d7223 */ /* 0x000fe20000000028 */
[----:B------:R-:W-:Y:S01]  /*2460*/  FFMA R41, R41, R70, R106 ;  /* 0x0000004629297223 */ /* 0x000fe2000000006a */
[----:B------:R-:W-:Y:S01]  /*2470*/  FFMA R27, R27, R84, R96 ;  /* 0x000000541b1b7223 */ /* 0x000fe20000000060 */
[-C--:B--2---:R-:W-:Y:S01]  /*2480*/  FFMA R40, R46, R92.reuse, R45 ;  /* 0x0000005c2e287223 */ /* 0x084fe2000000002d */
[----:B------:R-:W-:-:S02]  /*2490*/  FFMA R46, R32, R92, R29 ;  /* 0x0000005c202e7223 */ /* 0x000fc4000000001d */
[----:B------:R-:W1:Y:S01]  /*24a0*/  LDC R29, c[0x0][0x39c] ;  /* 0x0000e700ff1d7b82 */ /* 0x000e620000000800 */
[-C--:B------:R-:W-:Y:S01]  /*24b0*/  FFMA R48, R48, R84.reuse, R93 ;  /* 0x0000005430307223 */ /* 0x080fe2000000005d */
[----:B------:R-:W-:Y:S01]  /*24c0*/  FFMA R42, R42, R84, R41 ;  /* 0x000000542a2a7223 */ /* 0x000fe20000000029 */
[-C--:B------:R-:W-:Y:S02]  /*24d0*/  FFMA R52, R52, R92.reuse, R27 ;  /* 0x0000005c34347223 */ /* 0x080fe4000000001b */
[-C--:B------:R-:W-:Y:S01]  /*24e0*/  FFMA R49, R49, R92.reuse, R48 ;  /* 0x0000005c31317223 */ /* 0x080fe20000000030 */
[----:B------:R-:W-:Y:S01]  /*24f0*/  FFMA R43, R43, R92, R42 ;  /* 0x0000005c2b2b7223 */ /* 0x000fe2000000002a */
[----:B------:R-:W-:Y:S01]  /*2500*/  UIADD3 UR4, UPT, UPT, UR4, 0x1, URZ ;  /* 0x0000000104047890 */ /* 0x000fe2000fffe0ff */
[-C--:B------:R-:W-:Y:S01]  /*2510*/  FFMA R35, R47, R70.reuse, R94 ;  /* 0x000000462f237223 */ /* 0x080fe2000000005e */
[----:B------:R-:W-:Y:S01]  /*2520*/  FFMA R94, R56, R70, R39 ;  /* 0x00000046385e7223 */ /* 0x000fe20000000027 */
[-C--:B0-----:R-:W-:Y:S01]  /*2530*/  FFMA R53, R53, R24.reuse, R52 ;  /* 0x0000001835357223 */ /* 0x081fe20000000034 */
[-C--:B------:R-:W-:Y:S01]  /*2540*/  FFMA R50, R50, R24.reuse, R49 ;  /* 0x0000001832327223 */ /* 0x080fe20000000031 */
[----:B------:R-:W-:Y:S01]  /*2550*/  FFMA R47, R47, R24, R40 ;  /* 0x000000182f2f7223 */ /* 0x000fe20000000028 */
[-C--:B------:R-:W-:Y:S01]  /*2560*/  FFMA R44, R33, R70.reuse, R30 ;  /* 0x00000046212c7223 */ /* 0x080fe2000000001e */
[----:B------:R-:W-:Y:S01]  /*2570*/  FFMA R69, R38, R70, R69 ;  /* 0x0000004626457223 */ /* 0x000fe20000000045 */
[----:B------:R-:W-:Y:S01]  /*2580*/  FFMA R56, R56, R24, R43 ;  /* 0x0000001838387223 */ /* 0x000fe2000000002b */
[----:B------:R-:W-:Y:S01]  /*2590*/  FFMA R70, R59, R70, R34 ;  /* 0x000000463b467223 */ /* 0x000fe20000000022 */
[----:B------:R-:W-:Y:S01]  /*25a0*/  UISETP.NE.AND UP0, UPT, UR4, URZ, UPT ;  /* 0x000000ff0400728c */ /* 0x000fe2000bf05270 */
[-C--:B------:R-:W-:Y:S01]  /*25b0*/  FFMA R30, R54, R84.reuse, R31 ;  /* 0x00000054361e7223 */ /* 0x080fe2000000001f */
[-C--:B------:R-:W-:Y:S01]  /*25c0*/  FFMA R34, R36, R84.reuse, R35 ;  /* 0x0000005424227223 */ /* 0x080fe20000000023 */
[-C--:B---3--:R-:W-:Y:S01]  /*25d0*/  FFMA R54, R54, R25.reuse, R53 ;  /* 0x0000001936367223 */ /* 0x088fe20000000035 */
[-C--:B------:R-:W-:Y:S01]  /*25e0*/  FFMA R51, R51, R25.reuse, R50 ;  /* 0x0000001933337223 */ /* 0x080fe20000000032 */
[-C--:B------:R-:W-:Y:S01]  /*25f0*/  FFMA R36, R36, R25.reuse, R47 ;  /* 0x0000001924247223 */ /* 0x080fe2000000002f */
[C---:B------:R-:W-:Y:S01]  /*2600*/  FFMA R31, R57.reuse, R84, R94 ;  /* 0x00000054391f7223 */ /* 0x040fe2000000005e */
[----:B------:R-:W-:Y:S01]  /*2610*/  FFMA R25, R57, R25, R56 ;  /* 0x0000001939197223 */ /* 0x000fe20000000038 */
[----:B------:R-:W-:Y:S01]  /*2620*/  FFMA R93, R37, R92, R34 ;  /* 0x0000005c255d7223 */ /* 0x000fe20000000022 */
[-C--:B----4-:R-:W-:Y:S01]  /*2630*/  FFMA R41, R55, R26.reuse, R54 ;  /* 0x0000001a37297223 */ /* 0x090fe20000000036 */
[-C--:B------:R-:W-:Y:S01]  /*2640*/  FFMA R32, R32, R26.reuse, R51 ;  /* 0x0000001a20207223 */ /* 0x080fe20000000033 */
[----:B------:R-:W-:Y:S01]  /*2650*/  FFMA R37, R37, R26, R36 ;  /* 0x0000001a25257223 */ /* 0x000fe20000000024 */
[-C--:B------:R-:W-:Y:S01]  /*2660*/  FFMA R27, R55, R92.reuse, R30 ;  /* 0x0000005c371b7223 */ /* 0x080fe2000000001e */
[C---:B------:R-:W-:Y:S01]  /*2670*/  FFMA R84, R58.reuse, R92, R31 ;  /* 0x0000005c3a547223 */ /* 0x040fe2000000001f */
[----:B------:R-:W-:Y:S01]  /*2680*/  FFMA R26, R58, R26, R25 ;  /* 0x0000001a3a1a7223 */ /* 0x000fe20000000019 */
[-C--:B-----5:R-:W-:Y:S01]  /*2690*/  FFMA R41, R28, R86.reuse, R41 ;  /* 0x000000561c297223 */ /* 0x0a0fe20000000029 */
[CC--:B------:R-:W-:Y:S01]  /*26a0*/  FFMA R45, R33.reuse, R86.reuse, R32 ;  /* 0x00000056212d7223 */ /* 0x0c0fe20000000020 */
[----:B------:R-:W-:Y:S01]  /*26b0*/  FFMA R57, R38, R86, R37 ;  /* 0x0000005626397223 */ /* 0x000fe20000000025 */
[-C--:B------:R-:W-:Y:S01]  /*26c0*/  FFMA R106, R28, R24.reuse, R27 ;  /* 0x000000181c6a7223 */ /* 0x080fe2000000001b */
[-C--:B------:R-:W-:Y:S01]  /*26d0*/  FFMA R46, R33, R24.reuse, R46 ;  /* 0x00000018212e7223 */ /* 0x080fe2000000002e */
[-C--:B------:R-:W-:Y:S01]  /*26e0*/  FFMA R93, R38, R24.reuse, R93 ;  /* 0x00000018265d7223 */ /* 0x080fe2000000005d */
[C---:B------:R-:W-:Y:S01]  /*26f0*/  FFMA R84, R59.reuse, R24, R84 ;  /* 0x000000183b547223 */ /* 0x040fe20000000054 */
[----:B------:R-:W-:Y:S01]  /*2700*/  FFMA R86, R59, R86, R26 ;  /* 0x000000563b567223 */ /* 0x000fe2000000001a */
[----:B-1----:R-:W-:Y:S01]  /*2710*/  IMAD R68, R29, UR8, R68 ;  /* 0x000000081d447c24 */ /* 0x002fe2000f8e0244 */
[----:B------:R-:W-:Y:S01]  /*2720*/  IADD3 R81, PT, PT, R81, UR9, RZ ;  /* 0x0000000951517c10 */ /* 0x000fe2000fffe0ff */
[----:B------:R-:W-:Y:S01]  /*2730*/  IMAD R82, R29, UR8, R82 ;  /* 0x000000081d527c24 */ /* 0x000fe2000f8e0252 */
[----:B------:R-:W-:Y:S06]  /*2740*/  BAR.SYNC.DEFER_BLOCKING 0x0 ;  /* 0x0000000000007b1d */ /* 0x000fec0000010000 */
[----:B------:R-:W-:Y:S05]  /*2750*/  BRA.U UP0, `(.L_x_57) ;  /* 0xffffffdd006c7547 */ /* 0x000fea000b83ffff */
.L_x_56:
[----:B------:R-:W1:Y:S01]  /*2760*/  S2R R24, SR_TID.X ;  /* 0x0000000000187919 */ /* 0x000e620000002100 */
[----:B------:R-:W2:Y:S01]  /*2770*/  LDCU.64 UR10, c[0x0][0x3b0] ;  /* 0x00007600ff0a77ac */ /* 0x000ea20008000a00 */
[----:B------:R-:W-:Y:S02]  /*2780*/  LEA R38, R64, R67, 0x1 ;  /* 0x0000004340267211 */ /* 0x000fe400078e08ff */
[----:B0-----:R-:W-:Y:S01]  /*2790*/  LEA R36, R65, R66, 0x1 ;  /* 0x0000004241247211 */ /* 0x001fe200078e08ff */
[----:B------:R-:W0:Y:S02]  /*27a0*/  LDCU UR4, c[0x0][0x3ac] ;  /* 0x00007580ff0477ac */ /* 0x000e240008000800 */
[----:B------:R-:W-:Y:S01]  /*27b0*/  IMAD R38, R38, 0xd, RZ ;  /* 0x0000000d26267824 */ /* 0x000fe200078e02ff */
[----:B------:R-:W-:-:S04]  /*27c0*/  SHF.L.U32 R36, R36, 0x2, RZ ;  /* 0x0000000224247819 */ /* 0x000fc800000006ff */
[C---:B------:R-:W-:Y:S02]  /*27d0*/  IADD3 R37, PT, PT, R36.reuse, 0x1, RZ ;  /* 0x0000000124257810 */ /* 0x040fe40007ffe0ff */
[C---:B------:R-:W-:Y:S02]  /*27e0*/  IADD3 R43, PT, PT, R36.reuse, 0x2, RZ ;  /* 0x00000002242b7810 */ /* 0x040fe40007ffe0ff */
[----:B------:R-:W-:Y:S02]  /*27f0*/  IADD3 R39, PT, PT, R36, 0x3, RZ ;  /* 0x0000000324277810 */ /* 0x000fe40007ffe0ff */
[C---:B------:R-:W-:Y:S02]  /*2800*/  IADD3 R42, PT, PT, R38.reuse, 0x1, RZ ;  /* 0x00000001262a7810 */ /* 0x040fe40007ffe0ff */
[----:B--2---:R-:W-:Y:S02]  /*2810*/  ISETP.GE.AND P1, PT, R38, UR11, PT ;  /* 0x0000000b26007c0c */ /* 0x004fe4000bf26270 */
[----:B------:R-:W-:-:S02]  /*2820*/  ISETP.GE.AND P0, PT, R42, UR11, PT ;  /* 0x0000000b2a007c0c */ /* 0x000fc4000bf06270 */
[C---:B0-----:R-:W-:Y:S02]  /*2830*/  ISETP.GE.OR P3, PT, R36.reuse, UR4, P1 ;  /* 0x0000000424007c0c */ /* 0x041fe40008f66670 */
[----:B------:R-:W-:Y:S02]  /*2840*/  ISETP.GE.OR P4, PT, R37, UR4, P1 ;  /* 0x0000000425007c0c */ /* 0x000fe40008f86670 */
[----:B------:R-:W-:Y:S02]  /*2850*/  ISETP.GE.OR P5, PT, R43, UR4, P1 ;  /* 0x000000042b007c0c */ /* 0x000fe40008fa6670 */
[----:B------:R-:W-:Y:S02]  /*2860*/  ISETP.GE.OR P1, PT, R39, UR4, P1 ;  /* 0x0000000427007c0c */ /* 0x000fe40008f26670 */
[----:B-1----:R-:W-:Y:S02]  /*2870*/  LEA R63, R63, R24, 0x5 ;  /* 0x000000183f3f7211 */ /* 0x002fe400078e28ff */
[----:B------:R-:W-:-:S02]  /*2880*/  ISETP.GE.OR P2, PT, R36, UR4, P0 ;  /* 0x0000000424007c0c */ /* 0x000fc40008746670 */
[C---:B------:R-:W-:Y:S02]  /*2890*/  ISETP.GE.U32.OR P3, PT, R63.reuse, UR10, P3 ;  /* 0x0000000a3f007c0c */ /* 0x040fe40009f66470 */
[C---:B------:R-:W-:Y:S02]  /*28a0*/  ISETP.GE.U32.OR P4, PT, R63.reuse, UR10, P4 ;  /* 0x0000000a3f007c0c */ /* 0x040fe4000a786470 */
[C---:B------:R-:W-:Y:S02]  /*28b0*/  ISETP.GE.U32.OR P5, PT, R63.reuse, UR10, P5 ;  /* 0x0000000a3f007c0c */ /* 0x040fe4000afa6470 */
[----:B------:R-:W-:Y:S02]  /*28c0*/  ISETP.GE.U32.OR P1, PT, R63, UR10, P1 ;  /* 0x0000000a3f007c0c */ /* 0x000fe40008f26470 */
[----:B------:R-:W-:Y:S02]  /*28d0*/  ISETP.GE.OR P6, PT, R37, UR4, P0 ;  /* 0x0000000425007c0c */ /* 0x000fe400087c6670 */
[----:B------:R-:W-:-:S02]  /*28e0*/  ISETP.GE.U32.OR P2, PT, R63, UR10, P2 ;  /* 0x0000000a3f007c0c */ /* 0x000fc40009746470 */
[----:B------:R-:W-:Y:S01]  /*28f0*/  IADD3 R40, PT, PT, R38, 0x2, RZ ;  /* 0x0000000226287810 */ /* 0x000fe20007ffe0ff */
[----:B------:R-:W0:Y:S01]  /*2900*/  @!P3 LDC R31, c[0x0][0x3b8] ;  /* 0x0000ee00ff1fbb82 */ /* 0x000e220000000800 */
[--C-:B------:R-:W-:Y:S02]  /*2910*/  @!P3 IMAD R30, R36, UR11, R38.reuse ;  /* 0x0000000b241ebc24 */ /* 0x100fe4000f8e0226 */
[----:B------:R-:W-:-:S05]  /*2920*/  @!P4 IMAD R32, R37, UR11, R38 ;  /* 0x0000000b2520cc24 */ /* 0x000fca000f8e0226 */
[----:B------:R-:W1:Y:S02]  /*2930*/  @!P4 LDC R33, c[0x0][0x3b8] ;  /* 0x0000ee00ff21cb82 */ /* 0x000e640000000800 */
[----:B------:R-:W-:-:S06]  /*2940*/  @!P2 IMAD R48, R36, UR11, R42 ;  /* 0x0000000b2430ac24 */ /* 0x000fcc000f8e022a */
[----:B------:R-:W2:Y:S08]  /*2950*/  @!P3 LDC.64 R28, c[0x0][0x390] ;  /* 0x0000e400ff1cbb82 */ /* 0x000eb00000000a00 */
[----:B------:R-:W3:Y:S01]  /*2960*/  @!P4 LDC.64 R26, c[0x0][0x390] ;  /* 0x0000e400ff1acb82 */ /* 0x000ee20000000a00 */
[----:B0-----:R-:W-:Y:S02]  /*2970*/  @!P3 IMAD R31, R30, R31, R63 ;  /* 0x0000001f1e1fb224 */ /* 0x001fe400078e023f */
[----:B------:R-:W-:-:S05]  /*2980*/  @!P5 IMAD R30, R43, UR11, R38 ;  /* 0x0000000b2b1edc24 */ /* 0x000fca000f8e0226 */
[----:B------:R-:W0:Y:S01]  /*2990*/  @!P5 LDC R34, c[0x0][0x3b8] ;  /* 0x0000ee00ff22db82 */ /* 0x000e220000000800 */
[----:B-1----:R-:W-:-:S07]  /*29a0*/  @!P4 IMAD R33, R32, R33, R63 ;  /* 0x000000212021c224 */ /* 0x002fce00078e023f */
[----:B------:R-:W1:Y:S01]  /*29b0*/  @!P5 LDC.64 R24, c[0x0][0x390] ;  /* 0x0000e400ff18db82 */ /* 0x000e620000000a00 */
[----:B--2---:R-:W-:-:S05]  /*29c0*/  @!P3 IMAD.WIDE R28, R31, 0x4, R28 ;  /* 0x000000041f1cb825 */ /* 0x004fca00078e021c */
[----:B------:R-:W-:Y:S01]  /*29d0*/  @!P3 STG.E desc[UR6][R28.64], R85 ;  /* 0x000000551c00b986 */ /* 0x000fe2000c101906 */
[----:B------:R-:W-:Y:S01]  /*29e0*/  ISETP.GE.U32.OR P3, PT, R63, UR10, P6 ;  /* 0x0000000a3f007c0c */ /* 0x000fe2000b766470 */
[----:B---3--:R-:W-:Y:S01]  /*29f0*/  @!P4 IMAD.WIDE R26, R33, 0x4, R26 ;  /* 0x00000004211ac825 */ /* 0x008fe200078e021a */
[----:B------:R-:W-:Y:S01]  /*2a00*/  ISETP.GE.OR P6, PT, R39, UR4, P0 ;  /* 0x0000000427007c0c */ /* 0x000fe200087c6670 */
[----:B------:R-:W2:Y:S03]  /*2a10*/  @!P1 LDC R47, c[0x0][0x3b8] ;  /* 0x0000ee00ff2f9b82 */ /* 0x000ea60000000800 */
[----:B------:R-:W-:Y:S01]  /*2a20*/  @!P4 STG.E desc[UR6][R26.64], R62 ;  /* 0x0000003e1a00c986 */ /* 0x000fe2000c101906 */
[----:B------:R-:W-:Y:S01]  /*2a30*/  ISETP.GE.OR P4, PT, R43, UR4, P0 ;  /* 0x000000042b007c0c */ /* 0x000fe20008786670 */
[----:B0-----:R-:W-:Y:S01]  /*2a40*/  @!P5 IMAD R33, R30, R34, R63 ;  /* 0x000000221e21d224 */ /* 0x001fe200078e023f */
[----:B------:R-:W-:-:S02]  /*2a50*/  ISETP.GE.U32.OR P6, PT, R63, UR10, P6 ;  /* 0x0000000a3f007c0c */ /* 0x000fc4000b7c6470 */
[----:B------:R-:W0:Y:S01]  /*2a60*/  @!P1 LDC.64 R34, c[0x0][0x390] ;  /* 0x0000e400ff229b82 */ /* 0x000e220000000a00 */
[----:B------:R-:W-:Y:S01]  /*2a70*/  ISETP.GE.U32.OR P0, PT, R63, UR10, P4 ;  /* 0x0000000a3f007c0c */ /* 0x000fe2000a706470 */
[----:B------:R-:W-:Y:S01]  /*2a80*/  @!P1 IMAD R30, R39, UR11, R38 ;  /* 0x0000000b271e9c24 */ /* 0x000fe2000f8e0226 */
[----:B------:R-:W-:Y:S01]  /*2a90*/  ISETP.GE.AND P4, PT, R40, UR11, PT ;  /* 0x0000000b28007c0c */ /* 0x000fe2000bf86270 */
[----:B-1----:R-:W-:-:S04]  /*2aa0*/  @!P5 IMAD.WIDE R32, R33, 0x4, R24 ;  /* 0x000000042120d825 */ /* 0x002fc800078e0218 */
[----:B------:R-:W1:Y:S01]  /*2ab0*/  @!P2 LDC R49, c[0x0][0x3b8] ;  /* 0x0000ee00ff31ab82 */ /* 0x000e620000000800 */
[----:B------:R3:W-:Y:S01]  /*2ac0*/  @!P5 STG.E desc[UR6][R32.64], R61 ;  /* 0x0000003d2000d986 */ /* 0x0007e2000c101906 */
[----:B------:R-:W-:-:S06]  /*2ad0*/  ISETP.GE.OR P5, PT, R36, UR4, P4 ;  /* 0x0000000424007c0c */ /* 0x000fcc000a7a6670 */
[----:B------:R-:W4:Y:S01]  /*2ae0*/  @!P3 LDC R50, c[0x0][0x3b8] ;  /* 0x0000ee00ff32bb82 */ /* 0x000f220000000800 */
[----:B------:R-:W-:Y:S01]  /*2af0*/  ISETP.GE.U32.OR P5, PT, R63, UR10, P5 ;  /* 0x0000000a3f007c0c */ /* 0x000fe2000afa6470 */
[----:B--2---:R-:W-:Y:S02]  /*2b00*/  @!P1 IMAD R47, R30, R47, R63 ;  /* 0x0000002f1e2f9224 */ /* 0x004fe400078e023f */
[----:B---3--:R-:W-:-:S04]  /*2b10*/  @!P3 IMAD R32, R37, UR11, R42 ;  /* 0x0000000b2520bc24 */ /* 0x008fc8000f8e022a */
[----:B------:R-:W2:Y:S01]  /*2b20*/  @!P2 LDC.64 R24, c[0x0][0x390] ;  /* 0x0000e400ff18ab82 */ /* 0x000ea20000000a00 */
[----:B0-----:R-:W-:-:S05]  /*2b30*/  @!P1 IMAD.WIDE R34, R47, 0x4, R34 ;  /* 0x000000042f229825 */ /* 0x001fca00078e0222 */
[----:B------:R0:W-:Y:S02]  /*2b40*/  @!P1 STG.E desc[UR6][R34.64], R60 ;  /* 0x0000003c22009986 */ /* 0x0001e4000c101906 */
[----:B------:R-:W3:Y:S01]  /*2b50*/  @!P3 LDC.64 R26, c[0x0][0x390] ;  /* 0x0000e400ff1abb82 */ /* 0x000ee20000000a00 */
[----:B-1----:R-:W-:Y:S02]  /*2b60*/  @!P2 IMAD R49, R48, R49, R63 ;  /* 0x000000313031a224 */ /* 0x002fe400078e023f */
[--C-:B------:R-:W-:Y:S02]  /*2b70*/  @!P0 IMAD R48, R43, UR11, R42.reuse ;  /* 0x0000000b2b308c24 */ /* 0x100fe4000f8e022a */
[----:B------:R-:W-:-:S03]  /*2b80*/  @!P6 IMAD R42, R39, UR11, R42 ;  /* 0x0000000b272aec24 */ /* 0x000fc6000f8e022a */
[----:B------:R-:W1:Y:S01]  /*2b90*/  @!P0 LDC R51, c[0x0][0x3b8] ;  /* 0x0000ee00ff338b82 */ /* 0x000e620000000800 */
[----:B----4-:R-:W-:Y:S02]  /*2ba0*/  @!P3 IMAD R47, R32, R50, R63 ;  /* 0x00000032202fb224 */ /* 0x010fe400078e023f */
[----:B0-----:R-:W-:-:S05]  /*2bb0*/  @!P5 IMAD R34, R36, UR11, R40 ;  /* 0x0000000b2422dc24 */ /* 0x001fca000f8e0228 */
[----:B------:R-:W0:Y:S01]  /*2bc0*/  @!P0 LDC.64 R28, c[0x0][0x390] ;  /* 0x0000e400ff1c8b82 */ /* 0x000e220000000a00 */
[----:B--2---:R-:W-:-:S05]  /*2bd0*/  @!P2 IMAD.WIDE R24, R49, 0x4, R24 ;  /* 0x000000043118a825 */ /* 0x004fca00078e0218 */
[----:B------:R-:W-:Y:S01]  /*2be0*/  @!P2 STG.E desc[UR6][R24.64], R83 ;  /* 0x000000531800a986 */ /* 0x000fe2000c101906 */
[----:B------:R-:W-:Y:S01]  /*2bf0*/  ISETP.GE.OR P2, PT, R37, UR4, P4 ;  /* 0x0000000425007c0c */ /* 0x000fe2000a746670 */
[----:B------:R-:W2:Y:S01]  /*2c00*/  @!P6 LDC R52, c[0x0][0x3b8] ;  /* 0x0000ee00ff34eb82 */ /* 0x000ea20000000800 */
[----:B---3--:R-:W-:Y:S02]  /*2c10*/  @!P3 IMAD.WIDE R26, R47, 0x4, R26 ;  /* 0x000000042f1ab825 */ /* 0x008fe400078e021a */
[----:B------:R-:W-:-:S03]  /*2c20*/  ISETP.GE.U32.OR P2, PT, R63, UR10, P2 ;  /* 0x0000000a3f007c0c */ /* 0x000fc60009746470 */
[----:B------:R3:W-:Y:S01]  /*2c30*/  @!P3 STG.E desc[UR6][R26.64], R22 ;  /* 0x000000161a00b986 */ /* 0x0007e2000c101906 */
[----:B------:R-:W-:Y:S01]  /*2c40*/  ISETP.GE.OR P3, PT, R43, UR4, P4 ;  /* 0x000000042b007c0c */ /* 0x000fe2000a766670 */
[----:B------:R-:W4:Y:S01]  /*2c50*/  @!P5 LDC R53, c[0x0][0x3b8] ;  /* 0x0000ee00ff35db82 */ /* 0x000f220000000800 */
[----:B-1----:R-:W-:Y:S02]  /*2c60*/  @!P0 IMAD R47, R48, R51, R63 ;  /* 0x00000033302f8224 */ /* 0x002fe400078e023f */
[----:B------:R-:W-:-:S05]  /*2c70*/  ISETP.GE.U32.OR P3, PT, R63, UR10, P3 ;  /* 0x0000000a3f007c0c */ /* 0x000fca0009f66470 */
[----:B------:R-:W1:Y:S01]  /*2c80*/  @!P6 LDC.64 R30, c[0x0][0x390] ;  /* 0x0000e400ff1eeb82 */ /* 0x000e620000000a00 */
[----:B0-----:R-:W-:-:S04]  /*2c90*/  @!P0 IMAD.WIDE R28, R47, 0x4, R28 ;  /* 0x000000042f1c8825 */ /* 0x001fc800078e021c */
[----:B---3--:R-:W-:Y:S01]  /*2ca0*/  @!P2 IMAD R22, R37, UR11, R40 ;  /* 0x0000000b2516ac24 */ /* 0x008fe2000f8e0228 */
[----:B------:R-:W-:Y:S01]  /*2cb0*/  @!P0 STG.E desc[UR6][R28.64], R23 ;  /* 0x000000171c008986 */ /* 0x000fe2000c101906 */
[----:B------:R-:W-:Y:S01]  /*2cc0*/  ISETP.GE.OR P0, PT, R39, UR4, P4 ;  /* 0x0000000427007c0c */ /* 0x000fe2000a706670 */
[----:B------:R-:W0:Y:S01]  /*2cd0*/  @!P5 LDC.64 R32, c[0x0][0x390] ;  /* 0x0000e400ff20db82 */ /* 0x000e220000000a00 */
[--C-:B--2---:R-:W-:Y:S01]  /*2ce0*/  @!P6 IMAD R47, R42, R52, R63.reuse ;  /* 0x000000342a2fe224 */ /* 0x104fe200078e023f */
[----:B------:R-:W-:Y:S02]  /*2cf0*/  IADD3 R42, PT, PT, R38, 0x3, RZ ;  /* 0x00000003262a7810 */ /* 0x000fe40007ffe0ff */
[----:B------:R-:W-:Y:S02]  /*2d00*/  ISETP.GE.U32.OR P0, PT, R63, UR10, P0 ;  /* 0x0000000a3f007c0c */ /* 0x000fe40008706470 */
[----:B------:R-:W-:Y:S01]  /*2d10*/  ISETP.GE.AND P1, PT, R42, UR11, PT ;  /* 0x0000000b2a007c0c */ /* 0x000fe2000bf26270 */
[----:B----4-:R-:W-:Y:S01]  /*2d20*/  @!P5 IMAD R27, R34, R53, R63 ;  /* 0x00000035221bd224 */ /* 0x010fe200078e023f */
[----:B------:R-:W2:Y:S02]  /*2d30*/  @!P3 LDC R35, c[0x0][0x3b8] ;  /* 0x0000ee00ff23bb82 */ /* 0x000ea40000000800 */
[----:B------:R-:W-:-:S04]  /*2d40*/  ISETP.GE.OR P4, PT, R36, UR4, P1 ;  /* 0x0000000424007c0c */ /* 0x000fc80008f86670 */
[----:B------:R-:W-:Y:S01]  /*2d50*/  ISETP.GE.U32.OR P4, PT, R63, UR10, P4 ;  /* 0x0000000a3f007c0c */ /* 0x000fe2000a786470 */
[----:B-1----:R-:W-:Y:S01]  /*2d60*/  @!P6 IMAD.WIDE R24, R47, 0x4, R30 ;  /* 0x000000042f18e825 */ /* 0x002fe200078e021e */
[----:B------:R-:W1:Y:S04]  /*2d70*/  @!P2 LDC R34, c[0x0][0x3b8] ;  /* 0x0000ee00ff22ab82 */ /* 0x000e680000000800 */
[----:B------:R3:W-:Y:S01]  /*2d80*/  @!P6 STG.E desc[UR6][R24.64], R20 ;  /* 0x000000141800e986 */ /* 0x0007e2000c101906 */
[----:B------:R-:W-:Y:S01]  /*2d90*/  ISETP.GE.OR P6, PT, R43, UR4, P1 ;  /* 0x000000042b007c0c */ /* 0x000fe20008fc6670 */
[----:B0-----:R-:W-:Y:S02]  /*2da0*/  @!P5 IMAD.WIDE R32, R27, 0x4, R32 ;  /* 0x000000041b20d825 */ /* 0x001fe400078e0220 */
[----:B------:R-:W0:Y:S01]  /*2db0*/  @!P2 LDC.64 R30, c[0x0][0x390] ;  /* 0x0000e400ff1eab82 */ /* 0x000e220000000a00 */
[----:B------:R-:W-:-:S02]  /*2dc0*/  ISETP.GE.U32.OR P6, PT, R63, UR10, P6 ;  /* 0x0000000a3f007c0c */ /* 0x000fc4000b7c6470 */
[----:B------:R1:W-:Y:S01]  /*2dd0*/  @!P5 STG.E desc[UR6][R32.64], R21 ;  /* 0x000000152000d986 */ /* 0x0003e2000c101906 */
[----:B------:R-:W-:Y:S02]  /*2de0*/  ISETP.GE.OR P5, PT, R37, UR4, P1 ;  /* 0x0000000425007c0c */ /* 0x000fe40008fa6670 */
[----:B------:R-:W-:Y:S02]  /*2df0*/  ISETP.GE.OR P1, PT, R39, UR4, P1 ;  /* 0x0000000427007c0c */ /* 0x000fe40008f26670 */
[----:B------:R-:W4:Y:S01]  /*2e00*/  @!P0 LDC R47, c[0x0][0x3b8] ;  /* 0x0000ee00ff2f8b82 */ /* 0x000f220000000800 */
[----:B------:R-:W-:Y:S01]  /*2e10*/  ISETP.GE.U32.OR P5, PT, R63, UR10, P5 ;  /* 0x0000000a3f007c0c */ /* 0x000fe2000afa6470 */
[--C-:B---3--:R-:W-:Y:S01]  /*2e20*/  @!P3 IMAD R24, R43, UR11, R40.reuse ;  /* 0x0000000b2b18bc24 */ /* 0x108fe2000f8e0228 */
[----:B------:R-:W-:Y:S01]  /*2e30*/  ISETP.GE.U32.OR P1, PT, R63, UR10, P1 ;  /* 0x0000000a3f007c0c */ /* 0x000fe20008f26470 */
[----:B------:R-:W-:Y:S02]  /*2e40*/  @!P0 IMAD R40, R39, UR11, R40 ;  /* 0x0000000b27288c24 */ /* 0x000fe4000f8e0228 */
[----:B--2---:R-:W-:-:S02]  /*2e50*/  @!P3 IMAD R35, R24, R35, R63 ;  /* 0x000000231823b224 */ /* 0x004fc400078e023f */
[----:B------:R-:W2:Y:S01]  /*2e60*/  @!P3 LDC.64 R28, c[0x0][0x390] ;  /* 0x0000e400ff1cbb82 */ /* 0x000ea20000000a00 */
[----:B-1----:R-:W-:Y:S02]  /*2e70*/  @!P2 IMAD R33, R22, R34, R63 ;  /* 0x000000221621a224 */ /* 0x002fe400078e023f */
[--C-:B------:R-:W-:Y:S02]  /*2e80*/  @!P4 IMAD R32, R36, UR11, R42.reuse ;  /* 0x0000000b2420cc24 */ /* 0x100fe4000f8e022a */
[----:B------:R-:W-:-:S03]  /*2e90*/  @!P6 IMAD R34, R43, UR11, R42 ;  /* 0x0000000b2b22ec24 */ /* 0x000fc6000f8e022a */
[----:B------:R-:W1:Y:S01]  /*2ea0*/  @!P4 LDC R48, c[0x0][0x3b8] ;  /* 0x0000ee00ff30cb82 */ /* 0x000e620000000800 */
[----:B0-----:R-:W-:-:S05]  /*2eb0*/  @!P2 IMAD.WIDE R30, R33, 0x4, R30 ;  /* 0x00000004211ea825 */ /* 0x001fca00078e021e */
[----:B------:R0:W-:Y:S02]  /*2ec0*/  @!P2 STG.E desc[UR6][R30.64], R18 ;  /* 0x000000121e00a986 */ /* 0x0001e4000c101906 */
[----:B------:R-:W3:Y:S01]  /*2ed0*/  @!P0 LDC.64 R26, c[0x0][0x390] ;  /* 0x0000e400ff1a8b82 */ /* 0x000ee20000000a00 */
[----:B----4-:R-:W-:Y:S01]  /*2ee0*/  @!P0 IMAD R33, R40, R47, R63 ;  /* 0x0000002f28218224 */ /* 0x010fe200078e023f */
[----:B------:R-:W-:-:S04]  /*2ef0*/  IADD3 R40, PT, PT, R38, 0x4, RZ ;  /* 0x0000000426287810 */ /* 0x000fc80007ffe0ff */
[----:B------:R-:W-:Y:S02]  /*2f00*/  ISETP.GE.AND P2, PT, R40, UR11, PT ;  /* 0x0000000b28007c0c */ /* 0x000fe4000bf46270 */
[----:B------:R-:W4:Y:S01]  /*2f10*/  @!P5 LDC R49, c[0x0][0x3b8] ;  /* 0x0000ee00ff31db82 */ /* 0x000f220000000800 */
[----:B--2---:R-:W-:Y:S01]  /*2f20*/  @!P3 IMAD.WIDE R28, R35, 0x4, R28 ;  /* 0x00000004231cb825 */ /* 0x004fe200078e021c */
[----:B0-----:R-:W-:-:S04]  /*2f30*/  IADD3 R30, PT, PT, R38, 0x5, RZ ;  /* 0x00000005261e7810 */ /* 0x001fc80007ffe0ff */
[----:B------:R0:W-:Y:S01]  /*2f40*/  @!P3 STG.E desc[UR6][R28.64], R19 ;  /* 0x000000131c00b986 */ /* 0x0001e2000c101906 */
[----:B------:R-:W-:Y:S01]  /*2f50*/  ISETP.GE.OR P3, PT, R36, UR4, P2 ;  /* 0x0000000424007c0c */ /* 0x000fe20009766670 */
[----:B------:R-:W2:Y:S01]  /*2f60*/  @!P6 LDC R50, c[0x0][0x3b8] ;  /* 0x0000ee00ff32eb82 */ /* 0x000ea20000000800 */
[----:B-1----:R-:W-:Y:S02]  /*2f70*/  @!P4 IMAD R35, R32, R48, R63 ;  /* 0x000000302023c224 */ /* 0x002fe400078e023f */
[----:B------:R-:W-:Y:S01]  /*2f80*/  ISETP.GE.U32.OR P3, PT, R63, UR10, P3 ;  /* 0x0000000a3f007c0c */ /* 0x000fe20009f66470 */
[--C-:B------:R-:W-:Y:S02]  /*2f90*/  @!P5 IMAD R32, R37, UR11, R42.reuse ;  /* 0x0000000b2520dc24 */ /* 0x100fe4000f8e022a */
[----:B------:R-:W-:Y:S02]  /*2fa0*/  @!P1 IMAD R42, R39, UR11, R42 ;  /* 0x0000000b272a9c24 */ /* 0x000fe4000f8e022a */
[----:B------:R-:W1:Y:S01]  /*2fb0*/  @!P4 LDC.64 R20, c[0x0][0x390] ;  /* 0x0000e400ff14cb82 */ /* 0x000e620000000a00 */
[----:B---3--:R-:W-:-:S05]  /*2fc0*/  @!P0 IMAD.WIDE R26, R33, 0x4, R26 ;  /* 0x00000004211a8825 */ /* 0x008fca00078e021a */
[----:B------:R-:W-:Y:S01]  /*2fd0*/  @!P0 STG.E desc[UR6][R26.64], R16 ;  /* 0x000000101a008986 */ /* 0x000fe2000c101906 */
[----:B------:R-:W-:Y:S01]  /*2fe0*/  ISETP.GE.OR P0, PT, R37, UR4, P2 ;  /* 0x0000000425007c0c */ /* 0x000fe20009706670 */
[----:B------:R-:W3:Y:S01]  /*2ff0*/  @!P5 LDC.64 R22, c[0x0][0x390] ;  /* 0x0000e400ff16db82 */ /* 0x000ee20000000a00 */
[----:B----4-:R-:W-:-:S07]  /*3000*/  @!P5 IMAD R31, R32, R49, R63 ;  /* 0x00000031201fd224 */ /* 0x010fce00078e023f */
[----:B------:R-:W4:Y:S01]  /*3010*/  @!P6 LDC.64 R24, c[0x0][0x390] ;  /* 0x0000e400ff18eb82 */ /* 0x000f220000000a00 */
[----:B--2---:R-:W-:Y:S02]  /*3020*/  @!P6 IMAD R33, R34, R50, R63 ;  /* 0x000000322221e224 */ /* 0x004fe400078e023f */
[----:B-1----:R-:W-:-:S05]  /*3030*/  @!P4 IMAD.WIDE R20, R35, 0x4, R20 ;  /* 0x000000042314c825 */ /* 0x002fca00078e0214 */
[----:B0-----:R-:W0:Y:S01]  /*3040*/  @!P1 LDC R28, c[0x0][0x3b8] ;  /* 0x0000ee00ff1c9b82 */ /* 0x001e220000000800 */
[----:B------:R1:W-:Y:S01]  /*3050*/  @!P4 STG.E desc[UR6][R20.64], R17 ;  /* 0x000000111400c986 */ /* 0x0003e2000c101906 */
[----:B------:R-:W-:Y:S01]  /*3060*/  ISETP.GE.OR P4, PT, R43, UR4, P2 ;  /* 0x000000042b007c0c */ /* 0x000fe20009786670 */
[----:B---3--:R-:W-:-:S05]  /*3070*/  @!P5 IMAD.WIDE R22, R31, 0x4, R22 ;  /* 0x000000041f16d825 */ /* 0x008fca00078e0216 */
[----:B------:R-:W2:Y:S01]  /*3080*/  @!P3 LDC R29, c[0x0][0x3b8] ;  /* 0x0000ee00ff1dbb82 */ /* 0x000ea20000000800 */
[----:B------:R-:W-:Y:S01]  /*3090*/  ISETP.GE.OR P2, PT, R39, UR4, P2 ;  /* 0x0000000427007c0c */ /* 0x000fe20009746670 */
[----:B------:R3:W-:Y:S01]  /*30a0*/  @!P5 STG.E desc[UR6][R22.64], R14 ;  /* 0x0000000e1600d986 */ /* 0x0007e2000c101906 */
[----:B------:R-:W-:Y:S01]  /*30b0*/  ISETP.GE.AND P5, PT, R30, UR11, PT ;  /* 0x0000000b1e007c0c */ /* 0x000fe2000bfa6270 */
[----:B----4-:R-:W-:-:S04]  /*30c0*/  @!P6 IMAD.WIDE R24, R33, 0x4, R24 ;  /* 0x000000042118e825 */ /* 0x010fc800078e0218 */
[----:B------:R-:W4:Y:S01]  /*30d0*/  @!P3 LDC.64 R18, c[0x0][0x390] ;  /* 0x0000e400ff12bb82 */ /* 0x000f220000000a00 */
[C---:B------:R-:W-:Y:S01]  /*30e0*/  ISETP.GE.U32.OR P2, PT, R63.reuse, UR10, P2 ;  /* 0x0000000a3f007c0c */ /* 0x040fe20009746470 */
[C---:B-1----:R-:W-:Y:S01]  /*30f0*/  @!P3 IMAD R20, R36.reuse, UR11, R40 ;  /* 0x0000000b2414bc24 */ /* 0x042fe2000f8e0228 */
[----:B------:R2:W-:Y:S01]  /*3100*/  @!P6 STG.E desc[UR6][R24.64], R15 ;  /* 0x0000000f1800e986 */ /* 0x0005e2000c101906 */
[C---:B------:R-:W-:Y:S02]  /*3110*/  ISETP.GE.U32.OR P6, PT, R63.reuse, UR10, P0 ;  /* 0x0000000a3f007c0c */ /* 0x040fe400087c6470 */
[----:B------:R-:W-:Y:S02]  /*3120*/  ISETP.GE.U32.OR P0, PT, R63, UR10, P4 ;  /* 0x0000000a3f007c0c */ /* 0x000fe4000a706470 */
[----:B---3--:R-:W1:Y:S01]  /*3130*/  @!P1 LDC.64 R22, c[0x0][0x390] ;  /* 0x0000e400ff169b82 */ /* 0x008e620000000a00 */
[----:B------:R-:W-:Y:S01]  /*3140*/  ISETP.GE.OR P4, PT, R36, UR4, P5 ;  /* 0x0000000424007c0c */ /* 0x000fe2000af86670 */
[----:B0-----:R-:W-:-:S03]  /*3150*/  @!P1 IMAD R21, R42, R28, R63 ;  /* 0x0000001c2a159224 */ /* 0x001fc600078e023f */
[----:B------:R-:W-:-:S03]  /*3160*/  ISETP.GE.U32.OR P4, PT, R63, UR10, P4 ;  /* 0x0000000a3f007c0c */ /* 0x000fc6000a786470 */
[----:B------:R-:W0:Y:S01]  /*3170*/  @!P2 LDC R32, c[0x0][0x3b8] ;  /* 0x0000ee00ff20ab82 */ /* 0x000e220000000800 */
[----:B--2---:R-:W-:Y:S02]  /*3180*/  @!P3 IMAD R25, R20, R29, R63 ;  /* 0x0000001d1419b224 */ /* 0x004fe400078e023f */
[--C-:B------:R-:W-:Y:S02]  /*3190*/  @!P6 IMAD R26, R37, UR11, R40.reuse ;  /* 0x0000000b251aec24 */ /* 0x100fe4000f8e0228 */
[--C-:B------:R-:W-:Y:S02]  /*31a0*/  @!P0 IMAD R28, R43, UR11, R40.reuse ;  /* 0x0000000b2b1c8c24 */ /* 0x100fe4000f8e0228 */
[----:B------:R-:W-:Y:S01]  /*31b0*/  @!P2 IMAD R40, R39, UR11, R40 ;  /* 0x0000000b2728ac24 */ /* 0x000fe2000f8e0228 */
[----:B------:R-:W2:Y:S01]  /*31c0*/  @!P6 LDC R27, c[0x0][0x3b8] ;  /* 0x0000ee00ff1beb82 */ /* 0x000ea20000000800 */
[----:B----4-:R-:W-:-:S07]  /*31d0*/  @!P3 IMAD.WIDE R24, R25, 0x4, R18 ;  /* 0x000000041918b825 */ /* 0x010fce00078e0212 */
[----:B------:R-:W3:Y:S01]  /*31e0*/  @!P0 LDC R31, c[0x0][0x3b8] ;  /* 0x0000ee00ff1f8b82 */ /* 0x000ee20000000800 */
[----:B-1----:R-:W-:-:S05]  /*31f0*/  @!P1 IMAD.WIDE R22, R21, 0x4, R22 ;  /* 0x0000000415169825 */ /* 0x002fca00078e0216 */
[----:B------:R1:W-:Y:S01]  /*3200*/  @!P1 STG.E desc[UR6][R22.64], R12 ;  /* 0x0000000c16009986 */ /* 0x0003e2000c101906 */
[----:B------:R-:W-:Y:S01]  /*3210*/  ISETP.GE.OR P1, PT, R37, UR4, P5 ;  /* 0x0000000425007c0c */ /* 0x000fe2000af26670 */
[----:B------:R-:W4:Y:S02]  /*3220*/  @!P6 LDC.64 R14, c[0x0][0x390] ;  /* 0x0000e400ff0eeb82 */ /* 0x000f240000000a00 */
[----:B------:R5:W-:Y:S01]  /*3230*/  @!P3 STG.E desc[UR6][R24.64], R13 ;  /* 0x0000000d1800b986 */ /* 0x000be2000c101906 */
[----:B------:R-:W-:Y:S02]  /*3240*/  ISETP.GE.OR P3, PT, R43, UR4, P5 ;  /* 0x000000042b007c0c */ /* 0x000fe4000af66670 */
[----:B------:R-:W-:Y:S02]  /*3250*/  ISETP.GE.U32.OR P1, PT, R63, UR10, P1 ;  /* 0x0000000a3f007c0c */ /* 0x000fe40008f26470 */
[----:B------:R-:W-:Y:S01]  /*3260*/  ISETP.GE.OR P5, PT, R39, UR4, P5 ;  /* 0x0000000427007c0c */ /* 0x000fe2000afa6670 */
[----:B------:R-:W5:Y:S01]  /*3270*/  @!P0 LDC.64 R16, c[0x0][0x390] ;  /* 0x0000e400ff108b82 */ /* 0x000f620000000a00 */
[----:B--2---:R-:W-:Y:S01]  /*3280*/  @!P6 IMAD R27, R26, R27, R63 ;  /* 0x0000001b1a1be224 */ /* 0x004fe200078e023f */
[----:B-1----:R-:W-:Y:S01]  /*3290*/  IADD3 R22, PT, PT, R38, 0x6, RZ ;  /* 0x0000000626167810 */ /* 0x002fe20007ffe0ff */
[----:B------:R-:W-:Y:S01]  /*32a0*/  @!P4 IMAD R26, R36, UR11, R30 ;  /* 0x0000000b241acc24 */ /* 0x000fe2000f8e021e */
[----:B------:R-:W-:-:S02]  /*32b0*/  ISETP.GE.U32.OR P3, PT, R63, UR10, P3 ;  /* 0x0000000a3f007c0c */ /* 0x000fc40009f66470 */
[----:B------:R-:W-:Y:S02]  /*32c0*/  ISETP.GE.U32.OR P5, PT, R63, UR10, P5 ;  /* 0x0000000a3f007c0c */ /* 0x000fe4000afa6470 */
[----:B------:R-:W1:Y:S01]  /*32d0*/  @!P4 LDC R33, c[0x0][0x3b8] ;  /* 0x0000ee00ff21cb82 */ /* 0x000e620000000800 */
[----:B---3--:R-:W-:-:S07]  /*32e0*/  @!P0 IMAD R29, R28, R31, R63 ;  /* 0x0000001f1c1d8224 */ /* 0x008fce00078e023f */
[----:B------:R-:W2:Y:S01]  /*32f0*/  @!P2 LDC.64 R20, c[0x0][0x390] ;  /* 0x0000e400ff14ab82 */ /* 0x000ea20000000a00 */
[----:B----4-:R-:W-:-:S04]  /*3300*/  @!P6 IMAD.WIDE R14, R27, 0x4, R14 ;  /* 0x000000041b0ee825 */ /* 0x010fc800078e020e */
[----:B0-----:R-:W-:Y:S01]  /*3310*/  @!P2 IMAD R27, R40, R32, R63 ;  /* 0x00000020281ba224 */ /* 0x001fe200078e023f */
[----:B------:R0:W-:Y:S01]  /*3320*/  @!P6 STG.E desc[UR6][R14.64], R10 ;  /* 0x0000000a0e00e986 */ /* 0x0001e2000c101906 */
[----:B------:R-:W-:Y:S01]  /*3330*/  ISETP.GE.AND P6, PT, R22, UR11, PT ;  /* 0x0000000b16007c0c */ /* 0x000fe2000bfc6270 */
[----:B------:R-:W3:Y:S01]  /*3340*/  @!P4 LDC.64 R18, c[0x0][0x390] ;  /* 0x0000e400ff12cb82 */ /* 0x000ee20000000a00 */
[----:B-----5:R-:W-:-:S05]  /*3350*/  @!P0 IMAD.WIDE R16, R29, 0x4, R16 ;  /* 0x000000041d108825 */ /* 0x020fca00078e0210 */
[----:B------:R-:W-:Y:S01]  /*3360*/  @!P0 STG.E desc[UR6][R16.64], R11 ;  /* 0x0000000b10008986 */ /* 0x000fe2000c101906 */
[----:B------:R-:W-:Y:S01]  /*3370*/  ISETP.GE.OR P0, PT, R36, UR4, P6 ;  /* 0x0000000424007c0c */ /* 0x000fe2000b706670 */
[----:B-1----:R-:W-:Y:S01]  /*3380*/  @!P4 IMAD R13, R26, R33, R63 ;  /* 0x000000211a0dc224 */ /* 0x002fe200078e023f */
[----:B------:R-:W1:Y:S01]  /*3390*/  @!P1 LDC R23, c[0x0][0x3b8] ;  /* 0x0000ee00ff179b82 */ /* 0x000e620000000800 */
[----:B0-----:R-:W-:Y:S02]  /*33a0*/  @!P1 IMAD R10, R37, UR11, R30 ;  /* 0x0000000b250a9c24 */ /* 0x001fe4000f8e021e */
[----:B--2---:R-:W-:-:S05]  /*33b0*/  @!P2 IMAD.WIDE R20, R27, 0x4, R20 ;  /* 0x000000041b14a825 */ /* 0x004fca00078e0214 */
[----:B------:R-:W0:Y:S01]  /*33c0*/  @!P3 LDC R24, c[0x0][0x3b8] ;  /* 0x0000ee00ff18bb82 */ /* 0x000e220000000800 */
[----:B------:R-:W-:Y:S01]  /*33d0*/  @!P2 STG.E desc[UR6][R20.64], R8 ;  /* 0x000000081400a986 */ /* 0x000fe2000c101906 */
[----:B------:R-:W-:Y:S01]  /*33e0*/  ISETP.GE.OR P2, PT, R37, UR4, P6 ;  /* 0x0000000425007c0c */ /* 0x000fe2000b746670 */
[----:B---3--:R-:W-:-:S05]  /*33f0*/  @!P4 IMAD.WIDE R18, R13, 0x4, R18 ;  /* 0x000000040d12c825 */ /* 0x008fca00078e0212 */
[----:B------:R-:W2:Y:S01]  /*3400*/  @!P5 LDC R25, c[0x0][0x3b8] ;  /* 0x0000ee00ff19db82 */ /* 0x000ea20000000800 */
[C---:B------:R-:W-:Y:S01]  /*3410*/  ISETP.GE.U32.OR P2, PT, R63.reuse, UR10, P2 ;  /* 0x0000000a3f007c0c */ /* 0x040fe20009746470 */
[----:B------:R3:W-:Y:S01]  /*3420*/  @!P4 STG.E desc[UR6][R18.64], R9 ;  /* 0x000000091200c986 */ /* 0x0007e2000c101906 */
[----:B------:R-:W-:Y:S02]  /*3430*/  ISETP.GE.U32.OR P4, PT, R63, UR10, P0 ;  /* 0x0000000a3f007c0c */ /* 0x000fe40008786470 */
[----:B------:R-:W-:-:S03]  /*3440*/  ISETP.GE.OR P0, PT, R43, UR4, P6 ;  /* 0x000000042b007c0c */ /* 0x000fc6000b706670 */
[----:B------:R-:W4:Y:S01]  /*3450*/  @!P1 LDC.64 R12, c[0x0][0x390] ;  /* 0x0000e400ff0c9b82 */ /* 0x000f220000000a00 */
[----:B------:R-:W-:-:S07]  /*3460*/  ISETP.GE.U32.OR P0, PT, R63, UR10, P0 ;  /* 0x0000000a3f007c0c */ /* 0x000fce0008706470 */
[----:B------:R-:W5:Y:S01]  /*3470*/  @!P3 LDC.64 R14, c[0x0][0x390] ;  /* 0x0000e400ff0ebb82 */ /* 0x000f620000000a00 */
[--C-:B---3--:R-:W-:Y:S02]  /*3480*/  @!P3 IMAD R18, R43, UR11, R30.reuse ;  /* 0x0000000b2b12bc24 */ /* 0x108fe4000f8e021e */
[--C-:B-1----:R-:W-:Y:S02]  /*3490*/  @!P1 IMAD R19, R10, R23, R63.reuse ;  /* 0x000000170a139224 */ /* 0x102fe400078e023f */
[----:B------:R-:W-:Y:S02]  /*34a0*/  @!P5 IMAD R30, R39, UR11, R30 ;  /* 0x0000000b271edc24 */ /* 0x000fe4000f8e021e */
[--C-:B0-----:R-:W-:Y:S01]  /*34b0*/  @!P3 IMAD R21, R18, R24, R63.reuse ;  /* 0x000000181215b224 */ /* 0x101fe200078e023f */
[----:B------:R-:W0:Y:S01]  /*34c0*/  @!P4 LDC R26, c[0x0][0x3b8] ;  /* 0x0000ee00ff1acb82 */ /* 0x000e220000000800 */
[----:B------:R-:W-:Y:S01]  /*34d0*/  @!P4 IMAD R20, R36, UR11, R22 ;  /* 0x0000000b2414cc24 */ /* 0x000fe2000f8e0216 */
[----:B------:R-:W-:Y:S01]  /*34e0*/  IADD3 R24, PT, PT, R38, 0x7, RZ ;  /* 0x0000000726187810 */ /* 0x000fe20007ffe0ff */
[----:B--2---:R-:W-:-:S05]  /*34f0*/  @!P5 IMAD R23, R30, R25, R63 ;  /* 0x000000191e17d224 */ /* 0x004fca00078e023f */
[----:B------:R-:W1:Y:S01]  /*3500*/  @!P5 LDC.64 R16, c[0x0][0x390] ;  /* 0x0000e400ff10db82 */ /* 0x000e620000000a00 */
[----:B----4-:R-:W-:-:S05]  /*3510*/  @!P1 IMAD.WIDE R12, R19, 0x4, R12 ;  /* 0x00000004130c9825 */ /* 0x010fca00078e020c */
[----:B------:R2:W-:Y:S01]  /*3520*/  @!P1 STG.E desc[UR6][R12.64], R6 ;  /* 0x000000060c009986 */ /* 0x0005e2000c101906 */
[----:B------:R-:W-:Y:S01]  /*3530*/  ISETP.GE.OR P1, PT, R39, UR4, P6 ;  /* 0x0000000427007c0c */ /* 0x000fe2000b726670 */
[----:B------:R-:W3:Y:S01]  /*3540*/  @!P4 LDC.64 R8, c[0x0][0x390] ;  /* 0x0000e400ff08cb82 */ /* 0x000ee20000000a00 */
[----:B-----5:R-:W-:Y:S02]  /*3550*/  @!P3 IMAD.WIDE R14, R21, 0x4, R14 ;  /* 0x00000004150eb825 */ /* 0x020fe400078e020e */
[----:B------:R-:W-:-:S03]  /*3560*/  ISETP.GE.U32.OR P1, PT, R63, UR10, P1 ;  /* 0x0000000a3f007c0c */ /* 0x000fc60008f26470 */
[----:B------:R4:W-:Y:S01]  /*3570*/  @!P3 STG.E desc[UR6][R14.64], R7 ;  /* 0x000000070e00b986 */ /* 0x0009e2000c101906 */
[----:B------:R-:W-:Y:S01]  /*3580*/  ISETP.GE.AND P3, PT, R24, UR11, PT ;  /* 0x0000000b18007c0c */ /* 0x000fe2000bf66270 */
[----:B------:R-:W5:Y:S01]  /*3590*/  @!P2 LDC R27, c[0x0][0x3b8] ;  /* 0x0000ee00ff1bab82 */ /* 0x000f620000000800 */
[----:B0-----:R-:W-:Y:S02]  /*35a0*/  @!P4 IMAD R21, R20, R26, R63 ;  /* 0x0000001a1415c224 */ /* 0x001fe400078e023f */
[C---:B------:R-:W-:Y:S01]  /*35b0*/  ISETP.GE.OR P6, PT, R37.reuse, UR4, P3 ;  /* 0x0000000425007c0c */ /* 0x040fe20009fc6670 */
[--C-:B------:R-:W-:Y:S02]  /*35c0*/  @!P2 IMAD R20, R37, UR11, R22.reuse ;  /* 0x0000000b2514ac24 */ /* 0x100fe4000f8e0216 */
[----:B--2---:R-:W-:Y:S01]  /*35d0*/  @!P0 IMAD R6, R43, UR11, R22 ;  /* 0x0000000b2b068c24 */ /* 0x004fe2000f8e0216 */
[----:B------:R-:W-:Y:S01]  /*35e0*/  ISETP.GE.U32.OR P6, PT, R63, UR10, P6 ;  /* 0x0000000a3f007c0c */ /* 0x000fe2000b7c6470 */
[----:B------:R-:W0:Y:S01]  /*35f0*/  @!P0 LDC R28, c[0x0][0x3b8] ;  /* 0x0000ee00ff1c8b82 */ /* 0x000e220000000800 */
[----:B-1----:R-:W-:-:S04]  /*3600*/  @!P5 IMAD.WIDE R16, R23, 0x4, R16 ;  /* 0x000000041710d825 */ /* 0x002fc800078e0210 */
[----:B------:R-:W-:Y:S01]  /*3610*/  @!P1 IMAD R22, R39, UR11, R22 ;  /* 0x0000000b27169c24 */ /* 0x000fe2000f8e0216 */
[----:B------:R-:W-:Y:S01]  /*3620*/  @!P5 STG.E desc[UR6][R16.64], R4 ;  /* 0x000000041000d986 */ /* 0x000fe2000c101906 */
[----:B------:R-:W-:Y:S01]  /*3630*/  ISETP.GE.OR P5, PT, R43, UR4, P3 ;  /* 0x000000042b007c0c */ /* 0x000fe20009fa6670 */
[----:B------:R-:W1:Y:S01]  /*3640*/  @!P2 LDC.64 R10, c[0x0][0x390] ;  /* 0x0000e400ff0aab82 */ /* 0x000e620000000a00 */
[----:B---3--:R-:W-:Y:S02]  /*3650*/  @!P4 IMAD.WIDE R8, R21, 0x4, R8 ;  /* 0x000000041508c825 */ /* 0x008fe400078e0208 */
[----:B------:R-:W-:-:S03]  /*3660*/  ISETP.GE.U32.OR P5, PT, R63, UR10, P5 ;  /* 0x0000000a3f007c0c */ /* 0x000fc6000afa6470 */
[----:B------:R2:W-:Y:S01]  /*3670*/  @!P4 STG.E desc[UR6][R8.64], R5 ;  /* 0x000000050800c986 */ /* 0x0005e2000c101906 */
[----:B------:R-:W-:Y:S01]  /*3680*/  ISETP.GE.OR P4, PT, R36, UR4, P3 ;  /* 0x0000000424007c0c */ /* 0x000fe20009f86670 */
[----:B------:R-:W3:Y:S01]  /*3690*/  @!P0 LDC.64 R18, c[0x0][0x390] ;  /* 0x0000e400ff128b82 */ /* 0x000ee20000000a00 */
[--C-:B-----5:R-:W-:Y:S01]  /*36a0*/  @!P2 IMAD R21, R20, R27, R63.reuse ;  /* 0x0000001b1415a224 */ /* 0x120fe200078e023f */
[----:B------:R-:W-:Y:S02]  /*36b0*/  ISETP.GE.OR P3, PT, R39, UR4, P3 ;  /* 0x0000000427007c0c */ /* 0x000fe40009f66670 */
[C---:B------:R-:W-:Y:S02]  /*36c0*/  ISETP.GE.U32.OR P4, PT, R63.reuse, UR10, P4 ;  /* 0x0000000a3f007c0c */ /* 0x040fe4000a786470 */
[----:B------:R-:W-:Y:S02]  /*36d0*/  ISETP.GE.U32.OR P3, PT, R63, UR10, P3 ;  /* 0x0000000a3f007c0c */ /* 0x000fe40009f66470 */
[----:B----4-:R-:W4:Y:S01]  /*36e0*/  @!P1 LDC R14, c[0x0][0x3b8] ;  /* 0x0000ee00ff0e9b82 */ /* 0x010f220000000800 */
[----:B0-----:R-:W-:-:S07]  /*36f0*/  @!P0 IMAD R7, R6, R28, R63 ;  /* 0x0000001c06078224 */ /* 0x001fce00078e023f */
[----:B--2---:R-:W0:Y:S01]  /*3700*/  @!P1 LDC.64 R4, c[0x0][0x390] ;  /* 0x0000e400ff049b82 */ /* 0x004e220000000a00 */
[----:B-1----:R-:W-:-:S05]  /*3710*/  @!P2 IMAD.WIDE R10, R21, 0x4, R10 ;  /* 0x00000004150aa825 */ /* 0x002fca00078e020a */
[----:B------:R-:W-:Y:S02]  /*3720*/  @!P2 STG.E desc[UR6][R10.64], R2 ;  /* 0x000000020a00a986 */ /* 0x000fe4000c101906 */
[----:B------:R-:W1:Y:S01]  /*3730*/  @!P4 LDC R15, c[0x0][0x3b8] ;  /* 0x0000ee00ff0fcb82 */ /* 0x000e620000000800 */
[----:B---3--:R-:W-:Y:S01]  /*3740*/  @!P0 IMAD.WIDE R6, R7, 0x4, R18 ;  /* 0x0000000407068825 */ /* 0x008fe200078e0212 */
[----:B------:R-:W-:-:S04]  /*3750*/  IADD3 R18, PT, PT, R38, 0x8, RZ ;  /* 0x0000000826127810 */ /* 0x000fc80007ffe0ff */
[----:B------:R-:W-:Y:S01]  /*3760*/  ISETP.GE.AND P2, PT, R18, UR11, PT ;  /* 0x0000000b12007c0c */ /* 0x000fe2000bf46270 */
[----:B------:R4:W-:Y:S01]  /*3770*/  @!P0 STG.E desc[UR6][R6.64], R3 ;  /* 0x0000000306008986 */ /* 0x0009e2000c101906 */
[----:B------:R-:W2:Y:S02]  /*3780*/  @!P6 LDC R16, c[0x0][0x3b8] ;  /* 0x0000ee00ff10eb82 */ /* 0x000ea40000000800 */
[----:B------:R-:W-:-:S04]  /*3790*/  ISETP.GE.OR P0, PT, R36, UR4, P2 ;  /* 0x0000000424007c0c */ /* 0x000fc80009706670 */
[----:B------:R-:W-:Y:S02]  /*37a0*/  ISETP.GE.U32.OR P0, PT, R63, UR10, P0 ;  /* 0x0000000a3f007c0c */ /* 0x000fe40008706470 */
[----:B------:R-:W3:Y:S01]  /*37b0*/  @!P4 LDC.64 R8, c[0x0][0x390] ;  /* 0x0000e400ff08cb82 */ /* 0x000ee20000000a00 */
[----:B----4-:R-:W-:Y:S02]  /*37c0*/  @!P1 IMAD R3, R22, R14, R63 ;  /* 0x0000000e16039224 */ /* 0x010fe400078e023f */
[----:B------:R-:W-:Y:S02]  /*37d0*/  @!P4 IMAD R6, R36, UR11, R24 ;  /* 0x0000000b2406cc24 */ /* 0x000fe4000f8e0218 */
[----:B0-----:R-:W-:-:S03]  /*37e0*/  @!P1 IMAD.WIDE R2, R3, 0x4, R4 ;  /* 0x0000000403029825 */ /* 0x001fc600078e0204 */
[----:B------:R-:W0:Y:S01]  /*37f0*/  @!P5 LDC R19, c[0x0][0x3b8] ;  /* 0x0000ee00ff13db82 */ /* 0x000e220000000800 */
[----:B-1----:R-:W-:Y:S01]  /*3800*/  @!P4 IMAD R5, R6, R15, R63 ;  /* 0x0000000f0605c224 */ /* 0x002fe200078e023f */
[----:B------:R1:W-:Y:S01]  /*3810*/  @!P1 STG.E desc[UR6][R2.64], R0 ;  /* 0x0000000002009986 */ /* 0x0003e2000c101906 */
[C-C-:B------:R-:W-:Y:S01]  /*3820*/  @!P6 IMAD R4, R37.reuse, UR11, R24.reuse ;  /* 0x0000000b2504ec24 */ /* 0x140fe2000f8e0218 */
[----:B------:R-:W-:Y:S01]  /*3830*/  ISETP.GE.OR P1, PT, R37, UR4, P2 ;  /* 0x0000000425007c0c */ /* 0x000fe20009726670 */
[----:B------:R-:W-:-:S03]  /*3840*/  @!P5 IMAD R6, R43, UR11, R24 ;  /* 0x0000000b2b06dc24 */ /* 0x000fc6000f8e0218 */
[----:B------:R-:W4:Y:S01]  /*3850*/  @!P6 LDC.64 R10, c[0x0][0x390] ;  /* 0x0000e400ff0aeb82 */ /* 0x000f220000000a00 */
[----:B--2---:R-:W-:Y:S01]  /*3860*/  @!P6 IMAD R7, R4, R16, R63 ;  /* 0x000000100407e224 */ /* 0x004fe200078e023f */
[----:B------:R-:W-:Y:S01]  /*3870*/  ISETP.GE.U32.OR P1, PT, R63, UR10, P1 ;  /* 0x0000000a3f007c0c */ /* 0x000fe20008f26470 */
[----:B------:R-:W-:-:S05]  /*3880*/  @!P3 IMAD R24, R39, UR11, R24 ;  /* 0x0000000b2718bc24 */ /* 0x000fca000f8e0218 */
[----:B------:R-:W2:Y:S01]  /*3890*/  @!P5 LDC.64 R12, c[0x0][0x390] ;  /* 0x0000e400ff0cdb82 */ /* 0x000ea20000000a00 */
[----:B---3--:R-:W-:-:S05]  /*38a0*/  @!P4 IMAD.WIDE R4, R5, 0x4, R8 ;  /* 0x000000040504c825 */ /* 0x008fca00078e0208 */
[----:B------:R-:W-:Y:S01]  /*38b0*/  @!P4 STG.E desc[UR6][R4.64], R91 ;  /* 0x0000005b0400c986 */ /* 0x000fe2000c101906 */
[----:B------:R-:W-:Y:S01]  /*38c0*/  ISETP.GE.OR P4, PT, R39, UR4, P2 ;  /* 0x0000000427007c0c */ /* 0x000fe20009786670 */
[----:B------:R-:W3:Y:S01]  /*38d0*/  @!P3 LDC R20, c[0x0][0x3b8] ;  /* 0x0000ee00ff14bb82 */ /* 0x000ee20000000800 */
[----:B0-----:R-:W-:Y:S02]  /*38e0*/  @!P5 IMAD R9, R6, R19, R63 ;  /* 0x000000130609d224 */ /* 0x001fe400078e023f */
[----:B------:R-:W-:Y:S01]  /*38f0*/  ISETP.GE.U32.OR P4, PT, R63, UR10, P4 ;  /* 0x0000000a3f007c0c */ /* 0x000fe2000a786470 */
[----:B-1----:R-:W-:-:S04]  /*3900*/  @!P1 IMAD R0, R37, UR11, R18 ;  /* 0x0000000b25009c24 */ /* 0x002fc8000f8e0212 */
[----:B------:R-:W0:Y:S01]  /*3910*/  @!P3 LDC.64 R14, c[0x0][0x390] ;  /* 0x0000e400ff0ebb82 */ /* 0x000e220000000a00 */
[----:B----4-:R-:W-:-:S04]  /*3920*/  @!P6 IMAD.WIDE R6, R7, 0x4, R10 ;  /* 0x000000040706e825 */ /* 0x010fc800078e020a */
[----:B------:R-:W-:Y:S01]  /*3930*/  @!P0 IMAD R10, R36, UR11, R18 ;  /* 0x0000000b240a8c24 */ /* 0x000fe2000f8e0212 */
[----:B------:R1:W-:Y:S02]  /*3940*/  @!P6 STG.E desc[UR6][R6.64], R80 ;  /* 0x000000500600e986 */ /* 0x0003e4000c101906 */
[----:B------:R-:W4:Y:S01]  /*3950*/  @!P0 LDC R21, c[0x0][0x3b8] ;  /* 0x0000ee00ff158b82 */ /* 0x000f220000000800 */
[----:B--2---:R-:W-:-:S05]  /*3960*/  @!P5 IMAD.WIDE R8, R9, 0x4, R12 ;  /* 0x000000040908d825 */ /* 0x004fca00078e020c */
[----:B------:R-:W-:Y:S01]  /*3970*/  @!P5 STG.E desc[UR6][R8.64], R75 ;  /* 0x0000004b0800d986 */ /* 0x000fe2000c101906 */
[----:B------:R-:W-:Y:S01]  /*3980*/  ISETP.GE.OR P5, PT, R43, UR4, P2 ;  /* 0x000000042b007c0c */ /* 0x000fe200097a6670 */
[----:B------:R-:W2:Y:S01]  /*3990*/  @!P0 LDC.64 R16, c[0x0][0x390] ;  /* 0x0000e400ff108b82 */ /* 0x000ea20000000a00 */
[----:B---3--:R-:W-:Y:S01]  /*39a0*/  @!P3 IMAD R11, R24, R20, R63 ;  /* 0x00000014180bb224 */ /* 0x008fe200078e023f */
[----:B------:R-:W-:Y:S02]  /*39b0*/  IADD3 R20, PT, PT, R38, 0x9, RZ ;  /* 0x0000000926147810 */ /* 0x000fe40007ffe0ff */
[----:B------:R-:W-:Y:S02]  /*39c0*/  ISETP.GE.U32.OR P5, PT, R63, UR10, P5 ;  /* 0x0000000a3f007c0c */ /* 0x000fe4000afa6470 */
[----:B------:R-:W-:Y:S01]  /*39d0*/  ISETP.GE.AND P2, PT, R20, UR11, PT ;  /* 0x0000000b14007c0c */ /* 0x000fe2000bf46270 */
[----:B0-----:R-:W-:Y:S01]  /*39e0*/  @!P3 IMAD.WIDE R2, R11, 0x4, R14 ;  /* 0x000000040b02b825 */ /* 0x001fe200078e020e */
[----:B-1----:R-:W0:Y:S02]  /*39f0*/  @!P1 LDC.64 R6, c[0x0][0x390] ;  /* 0x0000e400ff069b82 */ /* 0x002e240000000a00 */
[----:B------:R-:W-:-:S02]  /*3a00*/  ISETP.GE.OR P6, PT, R36, UR4, P2 ;  /* 0x0000000424007c0c */ /* 0x000fc400097c6670 */
[----:B------:R1:W-:Y:S02]  /*3a10*/  @!P3 STG.E desc[UR6][R2.64], R88 ;  /* 0x000000580200b986 */ /* 0x0003e4000c101906 */
[----:B------:R-:W-:Y:S01]  /*3a20*/  ISETP.GE.U32.OR P3, PT, R63, UR10, P6 ;  /* 0x0000000a3f007c0c */ /* 0x000fe2000b766470 */
[----:B----4-:R-:W-:Y:S01]  /*3a30*/  @!P0 IMAD R13, R10, R21, R63 ;  /* 0x000000150a0d8224 */ /* 0x010fe200078e023f */
[----:B------:R-:W-:Y:S01]  /*3a40*/  ISETP.GE.OR P6, PT, R37, UR4, P2 ;  /* 0x0000000425007c0c */ /* 0x000fe200097c6670 */
[----:B------:R-:W3:Y:S03]  /*3a50*/  @!P4 LDC R19, c[0x0][0x3b8] ;  /* 0x0000ee00ff13cb82 */ /* 0x000ee60000000800 */
[----:B------:R-:W-:Y:S01]  /*3a60*/  ISETP.GE.U32.OR P6, PT, R63, UR10, P6 ;  /* 0x0000000a3f007c0c */ /* 0x000fe2000b7c6470 */
[----:B--2---:R-:W-:-:S04]  /*3a70*/  @!P0 IMAD.WIDE R4, R13, 0x4, R16 ;  /* 0x000000040d048825 */ /* 0x004fc800078e0210 */
[----:B------:R-:W2:Y:S01]  /*3a80*/  @!P1 LDC R16, c[0x0][0x3b8] ;  /* 0x0000ee00ff109b82 */ /* 0x000ea20000000800 */
        /* <DEDUP_REMOVED lines=9> */
[----:B------:R-:W5:Y:S01]  /*3b20*/  @!P3 LDC R21, c[0x0][0x3b8] ;  /* 0x0000ee00ff15bb82 */ /* 0x000f620000000800 */
[----:B--2---:R-:W-:Y:S02]  /*3b30*/  @!P1 IMAD R3, R0, R16, R63 ;  /* 0x0000001000039224 */ /* 0x004fe400078e023f */
[----:B------:R-:W-:-:S05]  /*3b40*/  @!P3 IMAD R0, R36, UR11, R20 ;  /* 0x0000000b2400bc24 */ /* 0x000fca000f8e0214 */
[----:B------:R-:W2:Y:S01]  /*3b50*/  @!P4 LDC.64 R10, c[0x0][0x390] ;  /* 0x0000e400ff0acb82 */ /* 0x000ea20000000a00 */
[----:B-1----:R-:W-:Y:S02]  /*3b60*/  @!P5 IMAD R5, R2, R17, R63 ;  /* 0x000000110205d224 */ /* 0x002fe400078e023f */
[----:B0-----:R-:W-:-:S04]  /*3b70*/  @!P1 IMAD.WIDE R2, R3, 0x4, R6 ;  /* 0x0000000403029825 */ /* 0x001fc800078e0206 */
[----:B---3--:R-:W-:Y:S01]  /*3b80*/  @!P4 IMAD R7, R18, R19, R63 ;  /* 0x000000131207c224 */ /* 0x008fe200078e023f */
[----:B------:R-:W0:Y:S01]  /*3b90*/  @!P3 LDC.64 R12, c[0x0][0x390] ;  /* 0x0000e400ff0cbb82 */ /* 0x000e220000000a00 */
[----:B----4-:R-:W-:Y:S01]  /*3ba0*/  @!P5 IMAD.WIDE R4, R5, 0x4, R8 ;  /* 0x000000040504d825 */ /* 0x010fe200078e0208 */
[----:B------:R-:W-:Y:S01]  /*3bb0*/  IADD3 R18, PT, PT, R38, 0xa, RZ ;  /* 0x0000000a26127810 */ /* 0x000fe20007ffe0ff */
[----:B------:R-:W-:Y:S03]  /*3bc0*/  @!P1 STG.E desc[UR6][R2.64], R78 ;  /* 0x0000004e02009986 */ /* 0x000fe6000c101906 */
[----:B------:R-:W-:Y:S01]  /*3bd0*/  ISETP.GE.AND P1, PT, R18, UR11, PT ;  /* 0x0000000b12007c0c */ /* 0x000fe2000bf26270 */
[----:B------:R1:W-:Y:S01]  /*3be0*/  @!P5 STG.E desc[UR6][R4.64], R73 ;  /* 0x000000490400d986 */ /* 0x0003e2000c101906 */
[----:B------:R-:W3:Y:S01]  /*3bf0*/  @!P6 LDC R22, c[0x0][0x3b8] ;  /* 0x0000ee00ff16eb82 */ /* 0x000ee20000000800 */
[----:B-----5:R-:W-:Y:S01]  /*3c00*/  @!P3 IMAD R9, R0, R21, R63 ;  /* 0x000000150009b224 */ /* 0x020fe200078e023f */
[----:B------:R-:W-:Y:S01]  /*3c10*/  ISETP.GE.OR P5, PT, R43, UR4, P1 ;  /* 0x000000042b007c0c */ /* 0x000fe20008fa6670 */
[----:B------:R-:W-:-:S03]  /*3c20*/  @!P6 IMAD R0, R37, UR11, R20 ;  /* 0x0000000b2500ec24 */ /* 0x000fc6000f8e0214 */
[----:B------:R-:W-:Y:S02]  /*3c30*/  ISETP.GE.U32.OR P5, PT, R63, UR10, P5 ;  /* 0x0000000a3f007c0c */ /* 0x000fe4000afa6470 */
[----:B------:R-:W4:Y:S01]  /*3c40*/  @!P6 LDC.64 R14, c[0x0][0x390] ;  /* 0x0000e400ff0eeb82 */ /* 0x000f220000000a00 */
[----:B--2---:R-:W-:-:S05]  /*3c50*/  @!P4 IMAD.WIDE R6, R7, 0x4, R10 ;  /* 0x000000040706c825 */ /* 0x004fca00078e020a */
[----:B------:R2:W-:Y:S01]  /*3c60*/  @!P4 STG.E desc[UR6][R6.64], R74 ;  /* 0x0000004a0600c986 */ /* 0x0005e2000c101906 */
[----:B------:R-:W-:Y:S01]  /*3c70*/  ISETP.GE.OR P4, PT, R36, UR4, P1 ;  /* 0x0000000424007c0c */ /* 0x000fe20008f86670 */
[----:B------:R-:W5:Y:S01]  /*3c80*/  @!P0 LDC R23, c[0x0][0x3b8] ;  /* 0x0000ee00ff178b82 */ /* 0x000f620000000800 */
[----:B0-----:R-:W-:Y:S02]  /*3c90*/  @!P3 IMAD.WIDE R8, R9, 0x4, R12 ;  /* 0x000000040908b825 */ /* 0x001fe400078e020c */
[----:B------:R-:W-:-:S03]  /*3ca0*/  ISETP.GE.U32.OR P4, PT, R63, UR10, P4 ;  /* 0x0000000a3f007c0c */ /* 0x000fc6000a786470 */
[----:B------:R-:W-:Y:S01]  /*3cb0*/  @!P3 STG.E desc[UR6][R8.64], R87 ;  /* 0x000000570800b986 */ /* 0x000fe2000c101906 */
[----:B------:R-:W-:Y:S01]  /*3cc0*/  ISETP.GE.OR P3, PT, R37, UR4, P1 ;  /* 0x0000000425007c0c */ /* 0x000fe20008f66670 */
[----:B------:R-:W0:Y:S01]  /*3cd0*/  @!P0 LDC.64 R16, c[0x0][0x390] ;  /* 0x0000e400ff108b82 */ /* 0x000e220000000a00 */
[----:B---3--:R-:W-:Y:S01]  /*3ce0*/  @!P6 IMAD R11, R0, R22, R63 ;  /* 0x00000016000be224 */ /* 0x008fe200078e023f */
[----:B------:R-:W-:Y:S01]  /*3cf0*/  IADD3 R22, PT, PT, R38, 0xb, RZ ;  /* 0x0000000b26167810 */ /* 0x000fe20007ffe0ff */
[--C-:B------:R-:W-:Y:S01]  /*3d00*/  @!P0 IMAD R0, R43, UR11, R20.reuse ;  /* 0x0000000b2b008c24 */ /* 0x100fe2000f8e0214 */
[----:B------:R-:W-:Y:S01]  /*3d10*/  ISETP.GE.U32.OR P3, PT, R63, UR10, P3 ;  /* 0x0000000a3f007c0c */ /* 0x000fe20009f66470 */
[C---:B------:R-:W-:Y:S01]  /*3d20*/  @!P2 IMAD R20, R39.reuse, UR11, R20 ;  /* 0x0000000b2714ac24 */ /* 0x040fe2000f8e0214 */
[----:B------:R-:W-:Y:S01]  /*3d30*/  ISETP.GE.OR P1, PT, R39, UR4, P1 ;  /* 0x0000000427007c0c */ /* 0x000fe20008f26670 */
[----:B----4-:R-:W-:Y:S01]  /*3d40*/  @!P6 IMAD.WIDE R10, R11, 0x4, R14 ;  /* 0x000000040b0ae825 */ /* 0x010fe200078e020e */
[----:B-1----:R-:W1:Y:S02]  /*3d50*/  @!P2 LDC.64 R4, c[0x0][0x390] ;  /* 0x0000e400ff04ab82 */ /* 0x002e640000000a00 */
[----:B------:R-:W-:-:S02]  /*3d60*/  ISETP.GE.U32.OR P1, PT, R63, UR10, P1 ;  /* 0x0000000a3f007c0c */ /* 0x000fc40008f26470 */
[----:B------:R-:W-:Y:S01]  /*3d70*/  IADD3 R38, PT, PT, R38, 0xc, RZ ;  /* 0x0000000c26267810 */ /* 0x000fe20007ffe0ff */
[----:B------:R-:W-:Y:S01]  /*3d80*/  @!P6 STG.E desc[UR6][R10.64], R76 ;  /* 0x0000004c0a00e986 */ /* 0x000fe2000c101906 */
[----:B------:R-:W-:Y:S01]  /*3d90*/  ISETP.GE.AND P6, PT, R22, UR11, PT ;  /* 0x0000000b16007c0c */ /* 0x000fe2000bfc6270 */
[----:B-----5:R-:W-:Y:S02]  /*3da0*/  @!P0 IMAD R3, R0, R23, R63 ;  /* 0x0000001700038224 */ /* 0x020fe400078e023f */
[----:B------:R-:W3:Y:S01]  /*3db0*/  @!P3 LDC R19, c[0x0][0x3b8] ;  /* 0x0000ee00ff13bb82 */ /* 0x000ee20000000800 */
[----:B------:R-:W-:Y:S02]  /*3dc0*/  @!P4 IMAD R0, R36, UR11, R18 ;  /* 0x0000000b2400cc24 */ /* 0x000fe4000f8e0212 */
[----:B0-----:R-:W-:-:S05]  /*3dd0*/  @!P0 IMAD.WIDE R2, R3, 0x4, R16 ;  /* 0x0000000403028825 */ /* 0x001fca00078e0210 */
[----:B--2---:R-:W0:Y:S01]  /*3de0*/  @!P4 LDC.64 R6, c[0x0][0x390] ;  /* 0x0000e400ff06cb82 */ /* 0x004e220000000a00 */
[----:B------:R2:W-:Y:S01]  /*3df0*/  @!P0 STG.E desc[UR6][R2.64], R71 ;  /* 0x0000004702008986 */ /* 0x0005e2000c101906 */
[----:B------:R-:W-:-:S06]  /*3e00*/  ISETP.GE.OR P0, PT, R36, UR4, P6 ;  /* 0x0000000424007c0c */ /* 0x000fcc000b706670 */
[----:B------:R-:W4:Y:S01]  /*3e10*/  @!P2 LDC R16, c[0x0][0x3b8] ;  /* 0x0000ee00ff10ab82 */ /* 0x000f220000000800 */
[----:B------:R-:W-:-:S07]  /*3e20*/  ISETP.GE.U32.OR P0, PT, R63, UR10, P0 ;  /* 0x0000000a3f007c0c */ /* 0x000fce0008706470 */
[----:B------:R-:W5:Y:S01]  /*3e30*/  @!P4 LDC R17, c[0x0][0x3b8] ;  /* 0x0000ee00ff11cb82 */ /* 0x000f620000000800 */
[----:B--2---:R-:W-:-:S04]  /*3e40*/  @!P3 IMAD R2, R37, UR11, R18 ;  /* 0x0000000b2502bc24 */ /* 0x004fc8000f8e0212 */
[----:B---3--:R-:W-:-:S03]  /*3e50*/  @!P3 IMAD R19, R2, R19, R63 ;  /* 0x000000130213b224 */ /* 0x008fc600078e023f */
[----:B------:R-:W2:Y:S08]  /*3e60*/  @!P3 LDC.64 R8, c[0x0][0x390] ;  /* 0x0000e400ff08bb82 */ /* 0x000eb00000000a00 */
[----:B------:R-:W3:Y:S01]  /*3e70*/  @!P5 LDC R21, c[0x0][0x3b8] ;  /* 0x0000ee00ff15db82 */ /* 0x000ee20000000800 */
[----:B----4-:R-:W-:-:S04]  /*3e80*/  @!P2 IMAD R3, R20, R16, R63 ;  /* 0x000000101403a224 */ /* 0x010fc800078e023f */
[----:B-1----:R-:W-:-:S03]  /*3e90*/  @!P2 IMAD.WIDE R2, R3, 0x4, R4 ;  /* 0x000000040302a825 */ /* 0x002fc600078e0204 */
[----:B------:R-:W1:Y:S01]  /*3ea0*/  @!P5 LDC.64 R10, c[0x0][0x390] ;  /* 0x0000e400ff0adb82 */ /* 0x000e620000000a00 */
[----:B-----5:R-:W-:Y:S01]  /*3eb0*/  @!P4 IMAD R17, R0, R17, R63 ;  /* 0x000000110011c224 */ /* 0x020fe200078e023f */
[----:B------:R4:W-:Y:S01]  /*3ec0*/  @!P2 STG.E desc[UR6][R2.64], R72 ;  /* 0x000000480200a986 */ /* 0x0009e2000c101906 */
[----:B------:R-:W-:Y:S01]  /*3ed0*/  @!P5 IMAD R0, R43, UR11, R18 ;  /* 0x0000000b2b00dc24 */ /* 0x000fe2000f8e0212 */
[----:B------:R-:W-:Y:S01]  /*3ee0*/  ISETP.GE.OR P2, PT, R37, UR4, P6 ;  /* 0x0000000425007c0c */ /* 0x000fe2000b746670 */
[----:B0-----:R-:W-:-:S03]  /*3ef0*/  @!P4 IMAD.WIDE R4, R17, 0x4, R6 ;  /* 0x000000041104c825 */ /* 0x001fc600078e0206 */
[----:B------:R-:W0:Y:S01]  /*3f00*/  @!P1 LDC R23, c[0x0][0x3b8] ;  /* 0x0000ee00ff179b82 */ /* 0x000e220000000800 */
[----:B--2---:R-:W-:Y:S01]  /*3f10*/  @!P3 IMAD.WIDE R6, R19, 0x4, R8 ;  /* 0x000000041306b825 */ /* 0x004fe200078e0208 */
[----:B------:R-:W-:Y:S01]  /*3f20*/  @!P4 STG.E desc[UR6][R4.64], R110 ;  /* 0x0000006e0400c986 */ /* 0x000fe2000c101906 */
[----:B------:R-:W-:Y:S02]  /*3f30*/  ISETP.GE.U32.OR P2, PT, R63, UR10, P2 ;  /* 0x0000000a3f007c0c */ /* 0x000fe40009746470 */
[----:B------:R-:W-:Y:S01]  /*3f40*/  @!P1 IMAD R18, R39, UR11, R18 ;  /* 0x0000000b27129c24 */ /* 0x000fe2000f8e0212 */
[----:B------:R-:W-:Y:S01]  /*3f50*/  ISETP.GE.OR P4, PT, R43, UR4, P6 ;  /* 0x000000042b007c0c */ /* 0x000fe2000b786670 */
[----:B------:R2:W-:Y:S01]  /*3f60*/  @!P3 STG.E desc[UR6][R6.64], R44 ;  /* 0x0000002c0600b986 */ /* 0x0005e2000c101906 */
[----:B------:R-:W5:Y:S01]  /*3f70*/  @!P0 LDC R24, c[0x0][0x3b8] ;  /* 0x0000ee00ff188b82 */ /* 0x000f620000000800 */
[----:B---3--:R-:W-:Y:S01]  /*3f80*/  @!P5 IMAD R9, R0, R21, R63 ;  /* 0x000000150009d224 */ /* 0x008fe200078e023f */
[----:B------:R-:W-:Y:S01]  /*3f90*/  ISETP.GE.OR P6, PT, R39, UR4, P6 ;  /* 0x0000000427007c0c */ /* 0x000fe2000b7c6670 */
[----:B------:R-:W-:Y:S01]  /*3fa0*/  @!P0 IMAD R0, R36, UR11, R22 ;  /* 0x0000000b24008c24 */ /* 0x000fe2000f8e0216 */
[----:B------:R-:W-:-:S02]  /*3fb0*/  ISETP.GE.AND P3, PT, R38, UR11, PT ;  /* 0x0000000b26007c0c */ /* 0x000fc4000bf66270 */
[----:B------:R-:W-:Y:S02]  /*3fc0*/  ISETP.GE.U32.OR P4, PT, R63, UR10, P4 ;  /* 0x0000000a3f007c0c */ /* 0x000fe4000a786470 */
[----:B------:R-:W4:Y:S01]  /*3fd0*/  @!P1 LDC.64 R12, c[0x0][0x390] ;  /* 0x0000e400ff0c9b82 */ /* 0x000f220000000a00 */
[----:B-1----:R-:W-:-:S05]  /*3fe0*/  @!P5 IMAD.WIDE R8, R9, 0x4, R10 ;  /* 0x000000040908d825 */ /* 0x002fca00078e020a */
[----:B------:R-:W-:Y:S01]  /*3ff0*/  @!P5 STG.E desc[UR6][R8.64], R69 ;  /* 0x000000450800d986 */ /* 0x000fe2000c101906 */
[----:B------:R-:W-:Y:S01]  /*4000*/  ISETP.GE.OR P5, PT, R36, UR4, P3 ;  /* 0x0000000424007c0c */ /* 0x000fe20009fa6670 */
[----:B------:R-:W1:Y:S01]  /*4010*/  @!P0 LDC.64 R14, c[0x0][0x390] ;  /* 0x0000e400ff0e8b82 */ /* 0x000e620000000a00 */
[--C-:B0-----:R-:W-:Y:S02]  /*4020*/  @!P1 IMAD R11, R18, R23, R63.reuse ;  /* 0x00000017120b9224 */ /* 0x101fe400078e023f */
[----:B------:R-:W-:Y:S01]  /*4030*/  ISETP.GE.U32.OR P5, PT, R63, UR10, P5 ;  /* 0x0000000a3f007c0c */ /* 0x000fe2000afa6470 */
[----:B-----5:R-:W-:-:S04]  /*4040*/  @!P0 IMAD R17, R0, R24, R63 ;  /* 0x0000001800118224 */ /* 0x020fc800078e023f */
[----:B------:R-:W0:Y:S01]  /*4050*/  @!P2 LDC R16, c[0x0][0x3b8] ;  /* 0x0000ee00ff10ab82 */ /* 0x000e220000000800 */
[----:B------:R-:W-:Y:S02]  /*4060*/  @!P2 IMAD R0, R37, UR11, R22 ;  /* 0x0000000b2500ac24 */ /* 0x000fe4000f8e0216 */
[----:B----4-:R-:W-:-:S05]  /*4070*/  @!P1 IMAD.WIDE R2, R11, 0x4, R12 ;  /* 0x000000040b029825 */ /* 0x010fca00078e020c */
[----:B--2---:R-:W2:Y:S01]  /*4080*/  @!P2 LDC.64 R6, c[0x0][0x390] ;  /* 0x0000e400ff06ab82 */ /* 0x004ea20000000a00 */
[----:B------:R-:W-:Y:S01]  /*4090*/  @!P5 IMAD R36, R36, UR11, R38 ;  /* 0x0000000b2424dc24 */ /* 0x000fe2000f8e0226 */
[----:B------:R0:W-:Y:S01]  /*40a0*/  @!P1 STG.E desc[UR6][R2.64], R70 ;  /* 0x0000004602009986 */ /* 0x0001e2000c101906 */
[----:B------:R-:W-:Y:S01]  /*40b0*/  ISETP.GE.OR P1, PT, R43, UR4, P3 ;  /* 0x000000042b007c0c */ /* 0x000fe20009f26670 */
[----:B-1----:R-:W-:-:S04]  /*40c0*/  @!P0 IMAD.WIDE R4, R17, 0x4, R14 ;  /* 0x0000000411048825 */ /* 0x002fc800078e020e */
[----:B------:R-:W1:Y:S01]  /*40d0*/  @!P5 LDC R19, c[0x0][0x3b8] ;  /* 0x0000ee00ff13db82 */ /* 0x000e620000000800 */
[C---:B------:R-:W-:Y:S01]  /*40e0*/  ISETP.GE.U32.OR P1, PT, R63.reuse, UR10, P1 ;  /* 0x0000000a3f007c0c */ /* 0x040fe20008f26470 */
[----:B------:R3:W-:Y:S01]  /*40f0*/  @!P0 STG.E desc[UR6][R4.64], R106 ;  /* 0x0000006a04008986 */ /* 0x0007e2000c101906 */
[----:B------:R-:W-:Y:S02]  /*4100*/  ISETP.GE.U32.OR P0, PT, R63, UR10, P6 ;  /* 0x0000000a3f007c0c */ /* 0x000fe4000b706470 */
[----:B------:R-:W-:-:S03]  /*4110*/  ISETP.GE.OR P6, PT, R37, UR4, P3 ;  /* 0x0000000425007c0c */ /* 0x000fc60009fc6670 */
[----:B------:R-:W4:Y:S01]  /*4120*/  @!P4 LDC R17, c[0x0][0x3b8] ;  /* 0x0000ee00ff11cb82 */ /* 0x000f220000000800 */
[----:B0-----:R-:W-:Y:S01]  /*4130*/  @!P2 IMAD R3, R0, R16, R63 ;  /* 0x000000100003a224 */ /* 0x001fe200078e023f */
[----:B------:R-:W-:Y:S01]  /*4140*/  ISETP.GE.OR P3, PT, R39, UR4, P3 ;  /* 0x0000000427007c0c */ /* 0x000fe20009f66670 */
[----:B------:R-:W-:Y:S01]  /*4150*/  @!P4 IMAD R0, R43, UR11, R22 ;  /* 0x0000000b2b00cc24 */ /* 0x000fe2000f8e0216 */
[C---:B------:R-:W-:Y:S02]  /*4160*/  ISETP.GE.U32.OR P6, PT, R63.reuse, UR10, P6 ;  /* 0x0000000a3f007c0c */ /* 0x040fe4000b7c6470 */
[----:B------:R-:W-:Y:S02]  /*4170*/  ISETP.GE.U32.OR P3, PT, R63, UR10, P3 ;  /* 0x0000000a3f007c0c */ /* 0x000fe40009f66470 */
[----:B---3--:R-:W0:Y:S01]  /*4180*/  @!P4 LDC.64 R4, c[0x0][0x390] ;  /* 0x0000e400ff04cb82 */ /* 0x008e220000000a00 */
[----:B--2---:R-:W-:-:S04]  /*4190*/  @!P2 IMAD.WIDE R2, R3, 0x4, R6 ;  /* 0x000000040302a825 */ /* 0x004fc800078e0206 */
[----:B------:R-:W-:Y:S01]  /*41a0*/  @!P0 IMAD R22, R39, UR11, R22 ;  /* 0x0000000b27168c24 */ /* 0x000fe2000f8e0216 */
[----:B------:R2:W-:Y:S02]  /*41b0*/  @!P2 STG.E desc[UR6][R2.64], R46 ;  /* 0x0000002e0200a986 */ /* 0x0005e4000c101906 */
[----:B------:R-:W3:Y:S08]  /*41c0*/  @!P0 LDC R18, c[0x0][0x3b8] ;  /* 0x0000ee00ff128b82 */ /* 0x000ef00000000800 */
[----:B------:R-:W5:Y:S01]  /*41d0*/  @!P0 LDC.64 R8, c[0x0][0x390] ;  /* 0x0000e400ff088b82 */ /* 0x000f620000000a00 */
[----:B----4-:R-:W-:-:S02]  /*41e0*/  @!P4 IMAD R7, R0, R17, R63 ;  /* 0x000000110007c224 */ /* 0x010fc400078e023f */
[----:B------:R-:W-:-:S05]  /*41f0*/  @!P6 IMAD R0, R37, UR11, R38 ;  /* 0x0000000b2500ec24 */ /* 0x000fca000f8e0226 */
[----:B------:R-:W4:Y:S01]  /*4200*/  @!P6 LDC R20, c[0x0][0x3b8] ;  /* 0x0000ee00ff14eb82 */ /* 0x000f220000000800 */
[----:B0-----:R-:W-:-:S05]  /*4210*/  @!P4 IMAD.WIDE R4, R7, 0x4, R4 ;  /* 0x000000040704c825 */ /* 0x001fca00078e0204 */
[----:B------:R0:W-:Y:S02]  /*4220*/  @!P4 STG.E desc[UR6][R4.64], R93 ;  /* 0x0000005d0400c986 */ /* 0x0001e4000c101906 */
[----:B------:R-:W2:Y:S01]  /*4230*/  @!P1 LDC R21, c[0x0][0x3b8] ;  /* 0x0000ee00ff159b82 */ /* 0x000ea20000000800 */
[----:B---3--:R-:W-:-:S07]  /*4240*/  @!P0 IMAD R17, R22, R18, R63 ;  /* 0x0000001216118224 */ /* 0x008fce00078e023f */
[----:B------:R-:W3:Y:S01]  /*4250*/  @!P5 LDC.64 R10, c[0x0][0x390] ;  /* 0x0000e400ff0adb82 */ /* 0x000ee20000000a00 */
[----:B-----5:R-:W-:-:S04]  /*4260*/  @!P0 IMAD.WIDE R6, R17, 0x4, R8 ;  /* 0x0000000411068825 */ /* 0x020fc800078e0208 */
[----:B------:R-:W-:Y:S01]  /*4270*/  @!P1 IMAD R8, R43, UR11, R38 ;  /* 0x0000000b2b089c24 */ /* 0x000fe2000f8e0226 */
[----:B------:R0:W-:Y:S01]  /*4280*/  @!P0 STG.E desc[UR6][R6.64], R84 ;  /* 0x0000005406008986 */ /* 0x0001e2000c101906 */
[--C-:B-1----:R-:W-:Y:S01]  /*4290*/  @!P5 IMAD R9, R36, R19, R63.reuse ;  /* 0x000000132409d224 */ /* 0x102fe200078e023f */
[----:B------:R-:W1:Y:S01]  /*42a0*/  @!P6 LDC.64 R12, c[0x0][0x390] ;  /* 0x0000e400ff0ceb82 */ /* 0x000e620000000a00 */
[----:B----4-:R-:W-:-:S07]  /*42b0*/  @!P6 IMAD R17, R0, R20, R63 ;  /* 0x000000140011e224 */ /* 0x010fce00078e023f */
[----:B------:R-:W4:Y:S01]  /*42c0*/  @!P1 LDC.64 R14, c[0x0][0x390] ;  /* 0x0000e400ff0e9b82 */ /* 0x000f220000000a00 */
[----:B--2---:R-:W-:Y:S02]  /*42d0*/  @!P1 IMAD R19, R8, R21, R63 ;  /* 0x0000001508139224 */ /* 0x004fe400078e023f */
[----:B---3--:R-:W-:-:S05]  /*42e0*/  @!P5 IMAD.WIDE R2, R9, 0x4, R10 ;  /* 0x000000040902d825 */ /* 0x008fca00078e020a */
[----:B------:R0:W-:Y:S01]  /*42f0*/  @!P5 STG.E desc[UR6][R2.64], R41 ;  /* 0x000000290200d986 */ /* 0x0001e2000c101906 */
[----:B-1----:R-:W-:-:S05]  /*4300*/  @!P6 IMAD.WIDE R8, R17, 0x4, R12 ;  /* 0x000000041108e825 */ /* 0x002fca00078e020c */
[----:B------:R0:W-:Y:S01]  /*4310*/  @!P6 STG.E desc[UR6][R8.64], R45 ;  /* 0x0000002d0800e986 */ /* 0x0001e2000c101906 */
[----:B----4-:R-:W-:-:S05]  /*4320*/  @!P1 IMAD.WIDE R10, R19, 0x4, R14 ;  /* 0x00000004130a9825 */ /* 0x010fca00078e020e */
        /* <DEDUP_REMOVED lines=9> */
.L_x_58:
        /* <DEDUP_REMOVED lines=12> */
.L_x_77:


//--------------------- .text._Z15device_init_arrIfEvPT_S0_y --------------------------
	.section	.text._Z15device_init_arrIfEvPT_S0_y,"ax",@progbits
	.align	128
        .global         _Z15device_init_arrIfEvPT_S0_y
        .type           _Z15device_init_arrIfEvPT_S0_y,@function
        .size           _Z15device_init_arrIfEvPT_S0_y,(.L_x_78 - _Z15device_init_arrIfEvPT_S0_y)
        .other          _Z15device_init_arrIfEvPT_S0_y,@"STO_CUDA_ENTRY STV_DEFAULT"
_Z15device_init_arrIfEvPT_S0_y:
.text._Z15device_init_arrIfEvPT_S0_y:
[----:B------:R-:W-:Y:S01]  /*0000*/  LDC R1, c[0x0][0x37c] ;  /* 0x0000df00ff017b82 */ /* 0x000fe20000000800 */
[----:B------:R-:W0:Y:S07]  /*0010*/  S2R R0, SR_TID.X ;  /* 0x0000000000007919 */ /* 0x000e2e0000002100 */
[----:B------:R-:W0:Y:S01]  /*0020*/  S2UR UR4, SR_CTAID.X ;  /* 0x00000000000479c3 */ /* 0x000e220000002500 */
[----:B------:R-:W1:Y:S07]  /*0030*/  LDCU.64 UR6, c[0x0][0x390] ;  /* 0x00007200ff0677ac */ /* 0x000e6e0008000a00 */
[----:B------:R-:W0:Y:S02]  /*0040*/  LDC R3, c[0x0][0x360] ;  /* 0x0000d800ff037b82 */ /* 0x000e240000000800 */
[----:B0-----:R-:W-:-:S05]  /*0050*/  IMAD R0, R3, UR4, R0 ;  /* 0x0000000403007c24 */ /* 0x001fca000f8e0200 */
[----:B-1----:R-:W-:-:S04]  /*0060*/  ISETP.GE.U32.AND P0, PT, R0, UR6, PT ;  /* 0x0000000600007c0c */ /* 0x002fc8000bf06070 */
[----:B------:R-:W-:-:S13]  /*0070*/  ISETP.GE.U32.AND.EX P0, PT, RZ, UR7, PT, P0 ;  /* 0x00000007ff007c0c */ /* 0x000fda000bf06100 */
[----:B------:R-:W-:Y:S05]  /*0080*/  @P0 EXIT ;  /* 0x000000000000094d */ /* 0x000fea0003800000 */
[----:B------:R-:W0:Y:S01]  /*0090*/  LDCU.64 UR6, c[0x0][0x380] ;  /* 0x00007000ff0677ac */ /* 0x000e220008000a00 */
[----:B------:R-:W1:Y:S01]  /*00a0*/  LDC R5, c[0x0][0x388] ;  /* 0x0000e200ff057b82 */ /* 0x000e620000000800 */
[----:B------:R-:W1:Y:S01]  /*00b0*/  LDCU.64 UR4, c[0x0][0x358] ;  /* 0x00006b00ff0477ac */ /* 0x000e620008000a00 */
[----:B0-----:R-:W-:-:S04]  /*00c0*/  LEA R2, P0, R0, UR6, 0x2 ;  /* 0x0000000600027c11 */ /* 0x001fc8000f8010ff */
[----:B------:R-:W-:-:S05]  /*00d0*/  LEA.HI.X R3, R0, UR7, RZ, 0x2, P0 ;  /* 0x0000000700037c11 */ /* 0x000fca00080f14ff */
[----:B-1----:R-:W-:Y:S01]  /*00e0*/  STG.E desc[UR4][R2.64], R5 ;  /* 0x0000000502007986 */ /* 0x002fe2000c101904 */
[----:B------:R-:W-:Y:S05]  /*00f0*/  EXIT ;  /* 0x000000000000794d */ /* 0x000fea0003800000 */
.L_x_59:
        /* <DEDUP_REMOVED lines=16> */
.L_x_78:


//--------------------- .nv.shared._Z22convolution_validationIfLi1ELi32ELi2ELi1ELi1EEvPT_S1_S1_iiiiiiiii --------------------------
	.section	.nv.shared._Z22convolution_validationIfLi1ELi32ELi2ELi1ELi1EEvPT_S1_S1_iiiiiiiii,"aw",@nobits
	.sectionflags	@""
	.align	16
	.zero		1024


//--------------------- .nv.shared.reserved.0     --------------------------
	.section	.nv.shared.reserved.0,"aw",@nobits
	.weak		__nv_reservedSMEM_offset_0_alias
	.size		__nv_reservedSMEM_offset_0_alias, 0, 64
	.other		__nv_reservedSMEM_offset_0_alias,@"STO_CUDA_RESERVED_SHARED STV_DEFAULT"
__nv_reservedSMEM_offset_0_alias:
	.zero		0
	.zero		64


//--------------------- .nv.shared._Z33convolution_shared_with_reductionIf6float4Li1ELi32ELi2ELi1ELi1ELi13EEvPT_S2_S2_iiiiiiiii --------------------------
	.section	.nv.shared._Z33convolution_shared_with_reductionIf6float4Li1ELi32ELi2ELi1ELi1ELi13EEvPT_S2_S2_iiiiiiiii,"aw",@nobits
	.sectionflags	@""
	.align	16
	.zero		1024


//--------------------- .nv.shared._Z22convolution_validationIfLi8ELi32ELi2ELi2ELi2EEvPT_S1_S1_iiiiiiiii --------------------------
	.section	.nv.shared._Z22convolution_validationIfLi8ELi32ELi2ELi2ELi2EEvPT_S1_S1_iiiiiiiii,"aw",@nobits
	.sectionflags	@""
	.align	16
	.zero		1024


//--------------------- .nv.shared._Z33convolution_shared_with_reductionIf6float4Li8ELi32ELi2ELi2ELi2ELi8EEvPT_S2_S2_iiiiiiiii --------------------------
	.section	.nv.shared._Z33convolution_shared_with_reductionIf6float4Li8ELi32ELi2ELi2ELi2ELi8EEvPT_S2_S2_iiiiiiiii,"aw",@nobits
	.sectionflags	@""
	.align	16
	.zero		1024


//--------------------- .nv.shared._Z22convolution_validationIfLi7ELi32ELi2ELi2ELi2EEvPT_S1_S1_iiiiiiiii --------------------------
	.section	.nv.shared._Z22convolution_validationIfLi7ELi32ELi2ELi2ELi2EEvPT_S1_S1_iiiiiiiii,"aw",@nobits
	.sectionflags	@""
	.align	16
	.zero		1024


//--------------------- .nv.shared._Z33convolution_shared_with_reductionIf6float4Li7ELi32ELi2ELi2ELi2ELi5EEvPT_S2_S2_iiiiiiiii --------------------------
	.section	.nv.shared._Z33convolution_shared_with_reductionIf6float4Li7ELi32ELi2ELi2ELi2ELi5EEvPT_S2_S2_iiiiiiiii,"aw",@nobits
	.sectionflags	@""
	.align	16
	.zero		1024


//--------------------- .nv.shared._Z22convolution_validationIfLi6ELi32ELi2ELi2ELi2EEvPT_S1_S1_iiiiiiiii --------------------------
	.section	.nv.shared._Z22convolution_validationIfLi6ELi32ELi2ELi2ELi2EEvPT_S1_S1_iiiiiiiii,"aw",@nobits
	.sectionflags	@""
	.align	16
	.zero		1024


//--------------------- .nv.shared._Z33convolution_shared_with_reductionIf6float4Li6ELi32ELi2ELi2ELi2ELi5EEvPT_S2_S2_iiiiiiiii --------------------------
	.section	.nv.shared._Z33convolution_shared_with_reductionIf6float4Li6ELi32ELi2ELi2ELi2ELi5EEvPT_S2_S2_iiiiiiiii,"aw",@nobits
	.sectionflags	@""
	.align	16
	.zero		1024


//--------------------- .nv.shared._Z22convolution_validationIfLi5ELi32ELi2ELi2ELi4EEvPT_S1_S1_iiiiiiiii --------------------------
	.section	.nv.shared._Z22convolution_validationIfLi5ELi32ELi2ELi2ELi4EEvPT_S1_S1_iiiiiiiii,"aw",@nobits
	.sectionflags	@""
	.align	16
	.zero		1024


//--------------------- .nv.shared._Z33convolution_shared_with_reductionIf6float4Li5ELi32ELi2ELi2ELi4ELi6EEvPT_S2_S2_iiiiiiiii --------------------------
	.section	.nv.shared._Z33convolution_shared_with_reductionIf6float4Li5ELi32ELi2ELi2ELi4ELi6EEvPT_S2_S2_iiiiiiiii,"aw",@nobits
	.sectionflags	@""
	.align	16
	.zero		1024


//--------------------- .nv.shared._Z22convolution_validationIfLi4ELi32ELi2ELi2ELi4EEvPT_S1_S1_iiiiiiiii --------------------------
	.section	.nv.shared._Z22convolution_validationIfLi4ELi32ELi2ELi2ELi4EEvPT_S1_S1_iiiiiiiii,"aw",@nobits
	.sectionflags	@""
	.align	16
	.zero		1024


//--------------------- .nv.shared._Z33convolution_shared_with_reductionIf6float4Li4ELi32ELi2ELi2ELi4ELi8EEvPT_S2_S2_iiiiiiiii --------------------------
	.section	.nv.shared._Z33convolution_shared_with_reductionIf6float4Li4ELi32ELi2ELi2ELi4ELi8EEvPT_S2_S2_iiiiiiiii,"aw",@nobits
	.sectionflags	@""
	.align	16
	.zero		1024


//--------------------- .nv.shared._Z22convolution_validationIfLi3ELi32ELi2ELi2ELi2EEvPT_S1_S1_iiiiiiiii --------------------------
	.section	.nv.shared._Z22convolution_validationIfLi3ELi32ELi2ELi2ELi2EEvPT_S1_S1_iiiiiiiii,"aw",@nobits
	.sectionflags	@""
	.align	16
	.zero		1024


//--------------------- .nv.shared._Z33convolution_shared_with_reductionIf6float4Li3ELi32ELi2ELi2ELi2ELi16EEvPT_S2_S2_iiiiiiiii --------------------------
	.section	.nv.shared._Z33convolution_shared_with_reductionIf6float4Li3ELi32ELi2ELi2ELi2ELi16EEvPT_S2_S2_iiiiiiiii,"aw",@nobits
	.sectionflags	@""
	.align	16
	.zero		1024


//--------------------- .nv.shared._Z22convolution_validationIfLi2ELi32ELi2ELi2ELi4EEvPT_S1_S1_iiiiiiiii --------------------------
	.section	.nv.shared._Z22convolution_validationIfLi2ELi32ELi2ELi2ELi4EEvPT_S1_S1_iiiiiiiii,"aw",@nobits
	.sectionflags	@""
	.align	16
	.zero		1024


//--------------------- .nv.shared._Z33convolution_shared_with_reductionIf6float4Li2ELi32ELi2ELi2ELi4ELi10EEvPT_S2_S2_iiiiiiiii --------------------------
	.section	.nv.shared._Z33convolution_shared_with_reductionIf6float4Li2ELi32ELi2ELi2ELi4ELi10EEvPT_S2_S2_iiiiiiiii,"aw",@nobits
	.sectionflags	@""
	.align	16
	.zero		1024


//--------------------- .nv.shared._Z22convolution_validationIfLi1ELi32ELi2ELi2ELi4EEvPT_S1_S1_iiiiiiiii --------------------------
	.section	.nv.shared._Z22convolution_validationIfLi1ELi32ELi2ELi2ELi4EEvPT_S1_S1_iiiiiiiii,"aw",@nobits
	.sectionflags	@""
	.align	16
	.zero		1024


//--------------------- .nv.shared._Z33convolution_shared_with_reductionIf6float4Li1ELi32ELi2ELi2ELi4ELi13EEvPT_S2_S2_iiiiiiiii --------------------------
	.section	.nv.shared._Z33convolution_shared_with_reductionIf6float4Li1ELi32ELi2ELi2ELi4ELi13EEvPT_S2_S2_iiiiiiiii,"aw",@nobits
	.sectionflags	@""
	.align	16
	.zero		1024


//--------------------- .nv.shared._Z15device_init_arrIfEvPT_S0_y --------------------------
	.section	.nv.shared._Z15device_init_arrIfEvPT_S0_y,"aw",@nobits
	.sectionflags	@""
	.align	16
	.zero		1024


//--------------------- .nv.constant0._Z22convolution_validationIfLi1ELi32ELi2ELi1ELi1EEvPT_S1_S1_iiiiiiiii --------------------------
	.section	.nv.constant0._Z22convolution_validationIfLi1ELi32ELi2ELi1ELi1EEvPT_S1_S1_iiiiiiiii,"a",@progbits
	.sectionflags	@""
	.align	4
.nv.constant0._Z22convolution_validationIfLi1ELi32ELi2ELi1ELi1EEvPT_S1_S1_iiiiiiiii:
	.zero		956


//--------------------- .nv.constant0._Z33convolution_shared_with_reductionIf6float4Li1ELi32ELi2ELi1ELi1ELi13EEvPT_S2_S2_iiiiiiiii --------------------------
	.section	.nv.constant0._Z33convolution_shared_with_reductionIf6float4Li1ELi32ELi2ELi1ELi1ELi13EEvPT_S2_S2_iiiiiiiii,"a",@progbits
	.sectionflags	@""
	.align	4
.nv.constant0._Z33convolution_shared_with_reductionIf6float4Li1ELi32ELi2ELi1ELi1ELi13EEvPT_S2_S2_iiiiiiiii:
	.zero		956


//--------------------- .nv.constant0._Z22convolution_validationIfLi8ELi32ELi2ELi2ELi2EEvPT_S1_S1_iiiiiiiii --------------------------
	.section	.nv.constant0._Z22convolution_validationIfLi8ELi32ELi2ELi2ELi2EEvPT_S1_S1_iiiiiiiii,"a",@progbits
	.sectionflags	@""
	.align	4
.nv.constant0._Z22convolution_validationIfLi8ELi32ELi2ELi2ELi2EEvPT_S1_S1_iiiiiiiii:
	.zero		956


//--------------------- .nv.constant0._Z33convolution_shared_with_reductionIf6float4Li8ELi32ELi2ELi2ELi2ELi8EEvPT_S2_S2_iiiiiiiii --------------------------
	.section	.nv.constant0._Z33convolution_shared_with_reductionIf6float4Li8ELi32ELi2ELi2ELi2ELi8EEvPT_S2_S2_iiiiiiiii,"a",@progbits
	.sectionflags	@""
	.align	4
.nv.constant0._Z33convolution_shared_with_reductionIf6float4Li8ELi32ELi2ELi2ELi2ELi8EEvPT_S2_S2_iiiiiiiii:
	.zero		956


//--------------------- .nv.constant0._Z22convolution_validationIfLi7ELi32ELi2ELi2ELi2EEvPT_S1_S1_iiiiiiiii --------------------------
	.section	.nv.constant0._Z22convolution_validationIfLi7ELi32ELi2ELi2ELi2EEvPT_S1_S1_iiiiiiiii,"a",@progbits
	.sectionflags	@""
	.align	4
.nv.constant0._Z22convolution_validationIfLi7ELi32ELi2ELi2ELi2EEvPT_S1_S1_iiiiiiiii:
	.zero		956


//--------------------- .nv.constant0._Z33convolution_shared_with_reductionIf6float4Li7ELi32ELi2ELi2ELi2ELi5EEvPT_S2_S2_iiiiiiiii --------------------------
	.section	.nv.constant0._Z33convolution_shared_with_reductionIf6float4Li7ELi32ELi2ELi2ELi2ELi5EEvPT_S2_S2_iiiiiiiii,"a",@progbits
	.sectionflags	@""
	.align	4
.nv.constant0._Z33convolution_shared_with_reductionIf6float4Li7ELi32ELi2ELi2ELi2ELi5EEvPT_S2_S2_iiiiiiiii:
	.zero		956


//--------------------- .nv.constant0._Z22convolution_validationIfLi6ELi32ELi2ELi2ELi2EEvPT_S1_S1_iiiiiiiii --------------------------
	.section	.nv.constant0._Z22convolution_validationIfLi6ELi32ELi2ELi2ELi2EEvPT_S1_S1_iiiiiiiii,"a",@progbits
	.sectionflags	@""
	.align	4
.nv.constant0._Z22convolution_validationIfLi6ELi32ELi2ELi2ELi2EEvPT_S1_S1_iiiiiiiii:
	.zero		956


//--------------------- .nv.constant0._Z33convolution_shared_with_reductionIf6float4Li6ELi32ELi2ELi2ELi2ELi5EEvPT_S2_S2_iiiiiiiii --------------------------
	.section	.nv.constant0._Z33convolution_shared_with_reductionIf6float4Li6ELi32ELi2ELi2ELi2ELi5EEvPT_S2_S2_iiiiiiiii,"a",@progbits
	.sectionflags	@""
	.align	4
.nv.constant0._Z33convolution_shared_with_reductionIf6float4Li6ELi32ELi2ELi2ELi2ELi5EEvPT_S2_S2_iiiiiiiii:
	.zero		956


//--------------------- .nv.constant0._Z22convolution_validationIfLi5ELi32ELi2ELi2ELi4EEvPT_S1_S1_iiiiiiiii --------------------------
	.section	.nv.constant0._Z22convolution_validationIfLi5ELi32ELi2ELi2ELi4EEvPT_S1_S1_iiiiiiiii,"a",@progbits
	.sectionflags	@""
	.align	4
.nv.constant0._Z22convolution_validationIfLi5ELi32ELi2ELi2ELi4EEvPT_S1_S1_iiiiiiiii:
	.zero		956


//--------------------- .nv.constant0._Z33convolution_shared_with_reductionIf6float4Li5ELi32ELi2ELi2ELi4ELi6EEvPT_S2_S2_iiiiiiiii --------------------------
	.section	.nv.constant0._Z33convolution_shared_with_reductionIf6float4Li5ELi32ELi2ELi2ELi4ELi6EEvPT_S2_S2_iiiiiiiii,"a",@progbits
	.sectionflags	@""
	.align	4
.nv.constant0._Z33convolution_shared_with_reductionIf6float4Li5ELi32ELi2ELi2ELi4ELi6EEvPT_S2_S2_iiiiiiiii:
	.zero		956


//--------------------- .nv.constant0._Z22convolution_validationIfLi4ELi32ELi2ELi2ELi4EEvPT_S1_S1_iiiiiiiii --------------------------
	.section	.nv.constant0._Z22convolution_validationIfLi4ELi32ELi2ELi2ELi4EEvPT_S1_S1_iiiiiiiii,"a",@progbits
	.sectionflags	@""
	.align	4
.nv.constant0._Z22convolution_validationIfLi4ELi32ELi2ELi2ELi4EEvPT_S1_S1_iiiiiiiii:
	.zero		956


//--------------------- .nv.constant0._Z33convolution_shared_with_reductionIf6float4Li4ELi32ELi2ELi2ELi4ELi8EEvPT_S2_S2_iiiiiiiii --------------------------
	.section	.nv.constant0._Z33convolution_shared_with_reductionIf6float4Li4ELi32ELi2ELi2ELi4ELi8EEvPT_S2_S2_iiiiiiiii,"a",@progbits
	.sectionflags	@""
	.align	4
.nv.constant0._Z33convolution_shared_with_reductionIf6float4Li4ELi32ELi2ELi2ELi4ELi8EEvPT_S2_S2_iiiiiiiii:
	.zero		956


//--------------------- .nv.constant0._Z22convolution_validationIfLi3ELi32ELi2ELi2ELi2EEvPT_S1_S1_iiiiiiiii --------------------------
	.section	.nv.constant0._Z22convolution_validationIfLi3ELi32ELi2ELi2ELi2EEvPT_S1_S1_iiiiiiiii,"a",@progbits
	.sectionflags	@""
	.align	4
.nv.constant0._Z22convolution_validationIfLi3ELi32ELi2ELi2ELi2EEvPT_S1_S1_iiiiiiiii:
	.zero		956


//--------------------- .nv.constant0._Z33convolution_shared_with_reductionIf6float4Li3ELi32ELi2ELi2ELi2ELi16EEvPT_S2_S2_iiiiiiiii --------------------------
	.section	.nv.constant0._Z33convolution_shared_with_reductionIf6float4Li3ELi32ELi2ELi2ELi2ELi16EEvPT_S2_S2_iiiiiiiii,"a",@progbits
	.sectionflags	@""
	.align	4
.nv.constant0._Z33convolution_shared_with_reductionIf6float4Li3ELi32ELi2ELi2ELi2ELi16EEvPT_S2_S2_iiiiiiiii:
	.zero		956


//--------------------- .nv.constant0._Z22convolution_validationIfLi2ELi32ELi2ELi2ELi4EEvPT_S1_S1_iiiiiiiii --------------------------
	.section	.nv.constant0._Z22convolution_validationIfLi2ELi32ELi2ELi2ELi4EEvPT_S1_S1_iiiiiiiii,"a",@progbits
	.sectionflags	@""
	.align	4
.nv.constant0._Z22convolution_validationIfLi2ELi32ELi2ELi2ELi4EEvPT_S1_S1_iiiiiiiii:
	.zero		956


//--------------------- .nv.constant0._Z33convolution_shared_with_reductionIf6float4Li2ELi32ELi2ELi2ELi4ELi10EEvPT_S2_S2_iiiiiiiii --------------------------
	.section	.nv.constant0._Z33convolution_shared_with_reductionIf6float4Li2ELi32ELi2ELi2ELi4ELi10EEvPT_S2_S2_iiiiiiiii,"a",@progbits
	.sectionflags	@""
	.align	4
.nv.constant0._Z33convolution_shared_with_reductionIf6float4Li2ELi32ELi2ELi2ELi4ELi10EEvPT_S2_S2_iiiiiiiii:
	.zero		956


//--------------------- .nv.constant0._Z22convolution_validationIfLi1ELi32ELi2ELi2ELi4EEvPT_S1_S1_iiiiiiiii --------------------------
	.section	.nv.constant0._Z22convolution_validationIfLi1ELi32ELi2ELi2ELi4EEvPT_S1_S1_iiiiiiiii,"a",@progbits
	.sectionflags	@""
	.align	4
.nv.constant0._Z22convolution_validationIfLi1ELi32ELi2ELi2ELi4EEvPT_S1_S1_iiiiiiiii:
	.zero		956


//--------------------- .nv.constant0._Z33convolution_shared_with_reductionIf6float4Li1ELi32ELi2ELi2ELi4ELi13EEvPT_S2_S2_iiiiiiiii --------------------------
	.section	.nv.constant0._Z33convolution_shared_with_reductionIf6float4Li1ELi32ELi2ELi2ELi4ELi13EEvPT_S2_S2_iiiiiiiii,"a",@progbits
	.sectionflags	@""
	.align	4
.nv.constant0._Z33convolution_shared_with_reductionIf6float4Li1ELi32ELi2ELi2ELi4ELi13EEvPT_S2_S2_iiiiiiiii:
	.zero		956


//--------------------- .nv.constant0._Z15device_init_arrIfEvPT_S0_y --------------------------
	.section	.nv.constant0._Z15device_init_arrIfEvPT_S0_y,"a",@progbits
	.sectionflags	@""
	.align	4
.nv.constant0._Z15device_init_arrIfEvPT_S0_y:
	.zero		920


//--------------------- SYMBOLS --------------------------

	.type		.nv.reservedSmem.offset0,@object
	.size		.nv.reservedSmem.offset0,0x4
	.type		.nv.reservedSmem.cap,@object
	.size		.nv.reservedSmem.cap,0x4
